//
// Generated by NVIDIA NVVM Compiler
//
// Compiler Build ID: CL-36424714
// Cuda compilation tools, release 13.0, V13.0.88
// Based on NVVM 20.0.0
//

.version 9.0
.target sm_100
.address_size 64

	// .globl	_Z16InitialiseDeviceP6float4S0_PjS1_S1_Pfii
// _ZZN3cub18CUB_300001_SM_10006detail10radix_sort31DeviceRadixSortSingleTileKernelINS1_5radix10policy_hubIjjyE10Policy1000ELNS0_9SortOrderE0EjjyNS1_21identity_decomposer_tEEEvPKT1_PSA_PKT2_PSE_T3_iiT4_E12temp_storage has been demoted
// _ZZN3cub18CUB_300001_SM_10006detail10radix_sort30DeviceRadixSortHistogramKernelINS1_5radix10policy_hubIjjyE10Policy1000ELNS0_9SortOrderE0EjyNS1_21identity_decomposer_tEEEvPT2_PKT1_SA_iiT3_E12temp_storage has been demoted
// _ZZN3cub18CUB_300001_SM_10006detail10radix_sort33DeviceRadixSortExclusiveSumKernelINS1_5radix10policy_hubIjjyE10Policy1000EyEEvPT0_E12temp_storage has been demoted
// _ZZN3cub18CUB_300001_SM_10006detail10radix_sort29DeviceRadixSortOnesweepKernelINS1_5radix10policy_hubIjjyE10Policy1000ELNS0_9SortOrderE0EjjyiiNS1_21identity_decomposer_tEEEvPT5_SB_PT3_PKSC_PT1_PKSG_PT2_PKSK_T4_iiT6_E1s has been demoted
.global .align 1 .b8 _ZN34_INTERNAL_6cb43423_4_k_cu_3937fdce4cuda3std3__45__cpo5beginE[1];
.global .align 1 .b8 _ZN34_INTERNAL_6cb43423_4_k_cu_3937fdce4cuda3std3__45__cpo3endE[1];
.global .align 1 .b8 _ZN34_INTERNAL_6cb43423_4_k_cu_3937fdce4cuda3std3__45__cpo6cbeginE[1];
.global .align 1 .b8 _ZN34_INTERNAL_6cb43423_4_k_cu_3937fdce4cuda3std3__45__cpo4cendE[1];
.global .align 1 .b8 _ZN34_INTERNAL_6cb43423_4_k_cu_3937fdce4cuda3std3__45__cpo6rbeginE[1];
.global .align 1 .b8 _ZN34_INTERNAL_6cb43423_4_k_cu_3937fdce4cuda3std3__45__cpo4rendE[1];
.global .align 1 .b8 _ZN34_INTERNAL_6cb43423_4_k_cu_3937fdce4cuda3std3__45__cpo7crbeginE[1];
.global .align 1 .b8 _ZN34_INTERNAL_6cb43423_4_k_cu_3937fdce4cuda3std3__45__cpo5crendE[1];
.global .align 1 .b8 _ZN34_INTERNAL_6cb43423_4_k_cu_3937fdce4cuda3std3__436_GLOBAL__N__6cb43423_4_k_cu_3937fdce6ignoreE[1];
.global .align 1 .b8 _ZN34_INTERNAL_6cb43423_4_k_cu_3937fdce4cuda3std3__419piecewise_constructE[1];
.global .align 1 .b8 _ZN34_INTERNAL_6cb43423_4_k_cu_3937fdce4cuda3std3__48in_placeE[1];
.global .align 1 .b8 _ZN34_INTERNAL_6cb43423_4_k_cu_3937fdce4cuda3std3__420unreachable_sentinelE[1];
.global .align 1 .b8 _ZN34_INTERNAL_6cb43423_4_k_cu_3937fdce4cuda3std3__47nulloptE[1];
.global .align 1 .b8 _ZN34_INTERNAL_6cb43423_4_k_cu_3937fdce4cuda3std3__48unexpectE[1];
.global .align 1 .b8 _ZN34_INTERNAL_6cb43423_4_k_cu_3937fdce4cuda3std6ranges3__45__cpo4swapE[1];
.global .align 1 .b8 _ZN34_INTERNAL_6cb43423_4_k_cu_3937fdce4cuda3std6ranges3__45__cpo9iter_moveE[1];
.global .align 1 .b8 _ZN34_INTERNAL_6cb43423_4_k_cu_3937fdce4cuda3std6ranges3__45__cpo5beginE[1];
.global .align 1 .b8 _ZN34_INTERNAL_6cb43423_4_k_cu_3937fdce4cuda3std6ranges3__45__cpo3endE[1];
.global .align 1 .b8 _ZN34_INTERNAL_6cb43423_4_k_cu_3937fdce4cuda3std6ranges3__45__cpo6cbeginE[1];
.global .align 1 .b8 _ZN34_INTERNAL_6cb43423_4_k_cu_3937fdce4cuda3std6ranges3__45__cpo4cendE[1];
.global .align 1 .b8 _ZN34_INTERNAL_6cb43423_4_k_cu_3937fdce4cuda3std6ranges3__45__cpo7advanceE[1];
.global .align 1 .b8 _ZN34_INTERNAL_6cb43423_4_k_cu_3937fdce4cuda3std6ranges3__45__cpo9iter_swapE[1];
.global .align 1 .b8 _ZN34_INTERNAL_6cb43423_4_k_cu_3937fdce4cuda3std6ranges3__45__cpo4nextE[1];
.global .align 1 .b8 _ZN34_INTERNAL_6cb43423_4_k_cu_3937fdce4cuda3std6ranges3__45__cpo4prevE[1];
.global .align 1 .b8 _ZN34_INTERNAL_6cb43423_4_k_cu_3937fdce4cuda3std6ranges3__45__cpo4dataE[1];
.global .align 1 .b8 _ZN34_INTERNAL_6cb43423_4_k_cu_3937fdce4cuda3std6ranges3__45__cpo5cdataE[1];
.global .align 1 .b8 _ZN34_INTERNAL_6cb43423_4_k_cu_3937fdce4cuda3std6ranges3__45__cpo4sizeE[1];
.global .align 1 .b8 _ZN34_INTERNAL_6cb43423_4_k_cu_3937fdce4cuda3std6ranges3__45__cpo5ssizeE[1];
.global .align 1 .b8 _ZN34_INTERNAL_6cb43423_4_k_cu_3937fdce4cuda3std6ranges3__45__cpo8distanceE[1];
.global .align 1 .b8 _ZN34_INTERNAL_6cb43423_4_k_cu_3937fdce6thrust24THRUST_300001_SM_1000_NS8cuda_cub3parE[1];
.global .align 1 .b8 _ZN34_INTERNAL_6cb43423_4_k_cu_3937fdce6thrust24THRUST_300001_SM_1000_NS8cuda_cub10par_nosyncE[1];
.global .align 1 .b8 _ZN34_INTERNAL_6cb43423_4_k_cu_3937fdce6thrust24THRUST_300001_SM_1000_NS6system6detail10sequential3seqE[1];
.global .align 1 .b8 _ZN34_INTERNAL_6cb43423_4_k_cu_3937fdce6thrust24THRUST_300001_SM_1000_NS6system3cpp3parE[1];
.global .align 1 .b8 _ZN34_INTERNAL_6cb43423_4_k_cu_3937fdce6thrust24THRUST_300001_SM_1000_NS12placeholders2_1E[1];
.global .align 1 .b8 _ZN34_INTERNAL_6cb43423_4_k_cu_3937fdce6thrust24THRUST_300001_SM_1000_NS12placeholders2_2E[1];
.global .align 1 .b8 _ZN34_INTERNAL_6cb43423_4_k_cu_3937fdce6thrust24THRUST_300001_SM_1000_NS12placeholders2_3E[1];
.global .align 1 .b8 _ZN34_INTERNAL_6cb43423_4_k_cu_3937fdce6thrust24THRUST_300001_SM_1000_NS12placeholders2_4E[1];
.global .align 1 .b8 _ZN34_INTERNAL_6cb43423_4_k_cu_3937fdce6thrust24THRUST_300001_SM_1000_NS12placeholders2_5E[1];
.global .align 1 .b8 _ZN34_INTERNAL_6cb43423_4_k_cu_3937fdce6thrust24THRUST_300001_SM_1000_NS12placeholders2_6E[1];
.global .align 1 .b8 _ZN34_INTERNAL_6cb43423_4_k_cu_3937fdce6thrust24THRUST_300001_SM_1000_NS12placeholders2_7E[1];
.global .align 1 .b8 _ZN34_INTERNAL_6cb43423_4_k_cu_3937fdce6thrust24THRUST_300001_SM_1000_NS12placeholders2_8E[1];
.global .align 1 .b8 _ZN34_INTERNAL_6cb43423_4_k_cu_3937fdce6thrust24THRUST_300001_SM_1000_NS12placeholders2_9E[1];
.global .align 1 .b8 _ZN34_INTERNAL_6cb43423_4_k_cu_3937fdce6thrust24THRUST_300001_SM_1000_NS12placeholders3_10E[1];
.global .align 1 .b8 _ZN34_INTERNAL_6cb43423_4_k_cu_3937fdce6thrust24THRUST_300001_SM_1000_NS3seqE[1];
.global .align 1 .b8 _ZN34_INTERNAL_6cb43423_4_k_cu_3937fdce6thrust24THRUST_300001_SM_1000_NS6deviceE[1];
.extern .shared .align 16 .b8 _ZN6thrust24THRUST_300001_SM_1000_NS8cuda_cub4core6detail5shmemE[];

.visible .entry _Z16InitialiseDeviceP6float4S0_PjS1_S1_Pfii(
	.param .u64 .ptr .align 1 _Z16InitialiseDeviceP6float4S0_PjS1_S1_Pfii_param_0,
	.param .u64 .ptr .align 1 _Z16InitialiseDeviceP6float4S0_PjS1_S1_Pfii_param_1,
	.param .u64 .ptr .align 1 _Z16InitialiseDeviceP6float4S0_PjS1_S1_Pfii_param_2,
	.param .u64 .ptr .align 1 _Z16InitialiseDeviceP6float4S0_PjS1_S1_Pfii_param_3,
	.param .u64 .ptr .align 1 _Z16InitialiseDeviceP6float4S0_PjS1_S1_Pfii_param_4,
	.param .u64 .ptr .align 1 _Z16InitialiseDeviceP6float4S0_PjS1_S1_Pfii_param_5,
	.param .u32 _Z16InitialiseDeviceP6float4S0_PjS1_S1_Pfii_param_6,
	.param .u32 _Z16InitialiseDeviceP6float4S0_PjS1_S1_Pfii_param_7
)
{
	.reg .pred 	%p<8>;
	.reg .b32 	%r<27>;
	.reg .b32 	%f<9>;
	.reg .b64 	%rd<20>;

	ld.param.u64 	%rd7, [_Z16InitialiseDeviceP6float4S0_PjS1_S1_Pfii_param_0];
	ld.param.u64 	%rd8, [_Z16InitialiseDeviceP6float4S0_PjS1_S1_Pfii_param_1];
	ld.param.u64 	%rd9, [_Z16InitialiseDeviceP6float4S0_PjS1_S1_Pfii_param_2];
	ld.param.u64 	%rd10, [_Z16InitialiseDeviceP6float4S0_PjS1_S1_Pfii_param_3];
	ld.param.u64 	%rd11, [_Z16InitialiseDeviceP6float4S0_PjS1_S1_Pfii_param_4];
	ld.param.u64 	%rd12, [_Z16InitialiseDeviceP6float4S0_PjS1_S1_Pfii_param_5];
	ld.param.u32 	%r10, [_Z16InitialiseDeviceP6float4S0_PjS1_S1_Pfii_param_6];
	ld.param.u32 	%r9, [_Z16InitialiseDeviceP6float4S0_PjS1_S1_Pfii_param_7];
	mov.u32 	%r1, %ntid.x;
	mov.u32 	%r11, %ctaid.x;
	mov.u32 	%r12, %tid.x;
	mul.lo.s32 	%r13, %r11, %r1;
	mad.lo.s32 	%r26, %r13, %r9, %r12;
	setp.lt.s32 	%p1, %r9, 1;
	setp.ge.s32 	%p2, %r26, %r10;
	or.pred  	%p3, %p1, %p2;
	@%p3 bra 	$L__BB0_5;
	mov.u32 	%r16, %nctaid.x;
	mul.lo.s32 	%r3, %r1, %r16;
	cvta.to.global.u64 	%rd1, %rd12;
	cvta.to.global.u64 	%rd2, %rd7;
	cvta.to.global.u64 	%rd3, %rd9;
	cvta.to.global.u64 	%rd4, %rd10;
	cvta.to.global.u64 	%rd5, %rd11;
	cvta.to.global.u64 	%rd6, %rd8;
	mov.b32 	%r25, 0;
$L__BB0_2:
	setp.ne.s32 	%p4, %r26, 0;
	@%p4 bra 	$L__BB0_4;
	mov.b32 	%r17, 0;
	st.global.u32 	[%rd1], %r17;
$L__BB0_4:
	mul.wide.s32 	%rd13, %r26, 16;
	add.s64 	%rd14, %rd2, %rd13;
	.pragma "used_bytes_mask 4095";
	ld.global.v4.f32 	{%f1, %f2, %f3, %f4}, [%rd14];
	div.rn.f32 	%f5, %f1, 0f40400000;
	cvt.rzi.s32.f32 	%r18, %f5;
	div.rn.f32 	%f6, %f2, 0f40400000;
	cvt.rzi.s32.f32 	%r19, %f6;
	shl.b32 	%r20, %r18, 16;
	shl.b32 	%r21, %r19, 8;
	add.s32 	%r22, %r21, %r20;
	div.rn.f32 	%f7, %f3, 0f40400000;
	cvt.rzi.s32.f32 	%r23, %f7;
	add.s32 	%r24, %r22, %r23;
	mul.wide.s32 	%rd15, %r26, 4;
	add.s64 	%rd16, %rd3, %rd15;
	st.global.u32 	[%rd16], %r24;
	add.s64 	%rd17, %rd4, %rd15;
	st.global.u32 	[%rd17], %r26;
	add.s64 	%rd18, %rd5, %rd15;
	st.global.u32 	[%rd18], %r26;
	add.s64 	%rd19, %rd6, %rd13;
	mov.f32 	%f8, 0f00000000;
	st.global.v4.f32 	[%rd19], {%f8, %f8, %f8, %f8};
	add.s32 	%r26, %r26, %r3;
	add.s32 	%r25, %r25, 1;
	setp.lt.s32 	%p5, %r25, %r9;
	setp.lt.s32 	%p6, %r26, %r10;
	and.pred  	%p7, %p5, %p6;
	@%p7 bra 	$L__BB0_2;
$L__BB0_5:
	ret;

}
	// .globl	_Z13InitCellStartPii
.visible .entry _Z13InitCellStartPii(
	.param .u64 .ptr .align 1 _Z13InitCellStartPii_param_0,
	.param .u32 _Z13InitCellStartPii_param_1
)
{
	.reg .pred 	%p<7>;
	.reg .b32 	%r<18>;
	.reg .b64 	%rd<5>;

	ld.param.u64 	%rd2, [_Z13InitCellStartPii_param_0];
	ld.param.u32 	%r8, [_Z13InitCellStartPii_param_1];
	mov.u32 	%r1, %ntid.x;
	mov.u32 	%r9, %ctaid.x;
	mov.u32 	%r10, %tid.x;
	mul.lo.s32 	%r11, %r9, %r1;
	mad.lo.s32 	%r17, %r11, %r8, %r10;
	setp.lt.s32 	%p1, %r8, 1;
	setp.gt.s32 	%p2, %r17, 16777215;
	or.pred  	%p3, %p1, %p2;
	@%p3 bra 	$L__BB1_3;
	mov.u32 	%r14, %nctaid.x;
	mul.lo.s32 	%r3, %r1, %r14;
	cvta.to.global.u64 	%rd1, %rd2;
	mov.b32 	%r16, 0;
$L__BB1_2:
	mul.wide.s32 	%rd3, %r17, 4;
	add.s64 	%rd4, %rd1, %rd3;
	mov.b32 	%r15, -1;
	st.global.u32 	[%rd4], %r15;
	add.s32 	%r17, %r17, %r3;
	add.s32 	%r16, %r16, 1;
	setp.lt.s32 	%p4, %r16, %r8;
	setp.lt.s32 	%p5, %r17, 16777216;
	and.pred  	%p6, %p4, %p5;
	@%p6 bra 	$L__BB1_2;
$L__BB1_3:
	ret;

}
	// .globl	_Z9ArrayCopyP6float4S0_S0_S0_PjPiS1_ii
.visible .entry _Z9ArrayCopyP6float4S0_S0_S0_PjPiS1_ii(
	.param .u64 .ptr .align 1 _Z9ArrayCopyP6float4S0_S0_S0_PjPiS1_ii_param_0,
	.param .u64 .ptr .align 1 _Z9ArrayCopyP6float4S0_S0_S0_PjPiS1_ii_param_1,
	.param .u64 .ptr .align 1 _Z9ArrayCopyP6float4S0_S0_S0_PjPiS1_ii_param_2,
	.param .u64 .ptr .align 1 _Z9ArrayCopyP6float4S0_S0_S0_PjPiS1_ii_param_3,
	.param .u64 .ptr .align 1 _Z9ArrayCopyP6float4S0_S0_S0_PjPiS1_ii_param_4,
	.param .u64 .ptr .align 1 _Z9ArrayCopyP6float4S0_S0_S0_PjPiS1_ii_param_5,
	.param .u64 .ptr .align 1 _Z9ArrayCopyP6float4S0_S0_S0_PjPiS1_ii_param_6,
	.param .u32 _Z9ArrayCopyP6float4S0_S0_S0_PjPiS1_ii_param_7,
	.param .u32 _Z9ArrayCopyP6float4S0_S0_S0_PjPiS1_ii_param_8
)
{
	.reg .pred 	%p<9>;
	.reg .b32 	%r<25>;
	.reg .b32 	%f<9>;
	.reg .b64 	%rd<29>;

	ld.param.u64 	%rd8, [_Z9ArrayCopyP6float4S0_S0_S0_PjPiS1_ii_param_0];
	ld.param.u64 	%rd9, [_Z9ArrayCopyP6float4S0_S0_S0_PjPiS1_ii_param_1];
	ld.param.u64 	%rd10, [_Z9ArrayCopyP6float4S0_S0_S0_PjPiS1_ii_param_2];
	ld.param.u64 	%rd11, [_Z9ArrayCopyP6float4S0_S0_S0_PjPiS1_ii_param_3];
	ld.param.u64 	%rd14, [_Z9ArrayCopyP6float4S0_S0_S0_PjPiS1_ii_param_4];
	ld.param.u64 	%rd12, [_Z9ArrayCopyP6float4S0_S0_S0_PjPiS1_ii_param_5];
	ld.param.u64 	%rd13, [_Z9ArrayCopyP6float4S0_S0_S0_PjPiS1_ii_param_6];
	ld.param.u32 	%r13, [_Z9ArrayCopyP6float4S0_S0_S0_PjPiS1_ii_param_7];
	ld.param.u32 	%r12, [_Z9ArrayCopyP6float4S0_S0_S0_PjPiS1_ii_param_8];
	cvta.to.global.u64 	%rd1, %rd14;
	mov.u32 	%r1, %ntid.x;
	mov.u32 	%r14, %ctaid.x;
	mov.u32 	%r15, %tid.x;
	mul.lo.s32 	%r16, %r14, %r1;
	mad.lo.s32 	%r23, %r16, %r12, %r15;
	setp.lt.s32 	%p1, %r12, 1;
	setp.ge.s32 	%p2, %r23, %r13;
	or.pred  	%p3, %p1, %p2;
	@%p3 bra 	$L__BB2_7;
	mov.u32 	%r19, %nctaid.x;
	mul.lo.s32 	%r3, %r1, %r19;
	cvta.to.global.u64 	%rd2, %rd13;
	cvta.to.global.u64 	%rd3, %rd8;
	cvta.to.global.u64 	%rd4, %rd9;
	cvta.to.global.u64 	%rd5, %rd10;
	cvta.to.global.u64 	%rd6, %rd11;
	cvta.to.global.u64 	%rd7, %rd12;
	mov.b32 	%r22, 0;
$L__BB2_2:
	mul.wide.s32 	%rd15, %r23, 4;
	add.s64 	%rd16, %rd2, %rd15;
	ld.global.u32 	%r20, [%rd16];
	mul.wide.s32 	%rd17, %r23, 16;
	add.s64 	%rd18, %rd4, %rd17;
	mul.wide.u32 	%rd19, %r20, 16;
	add.s64 	%rd20, %rd3, %rd19;
	ld.global.v4.f32 	{%f1, %f2, %f3, %f4}, [%rd20];
	st.global.v4.f32 	[%rd18], {%f1, %f2, %f3, %f4};
	add.s64 	%rd21, %rd6, %rd17;
	add.s64 	%rd22, %rd5, %rd19;
	ld.global.v4.f32 	{%f5, %f6, %f7, %f8}, [%rd22];
	st.global.v4.f32 	[%rd21], {%f5, %f6, %f7, %f8};
	setp.ne.s32 	%p4, %r23, 0;
	@%p4 bra 	$L__BB2_4;
	add.s64 	%rd26, %rd1, %rd15;
	ld.global.u32 	%r24, [%rd26];
	bra.uni 	$L__BB2_5;
$L__BB2_4:
	add.s64 	%rd24, %rd1, %rd15;
	ld.global.u32 	%r24, [%rd24];
	ld.global.u32 	%r21, [%rd24+-4];
	setp.eq.s32 	%p5, %r24, %r21;
	@%p5 bra 	$L__BB2_6;
$L__BB2_5:
	mul.wide.u32 	%rd27, %r24, 4;
	add.s64 	%rd28, %rd7, %rd27;
	st.global.u32 	[%rd28], %r23;
$L__BB2_6:
	add.s32 	%r23, %r23, %r3;
	add.s32 	%r22, %r22, 1;
	setp.lt.s32 	%p6, %r22, %r12;
	setp.lt.s32 	%p7, %r23, %r13;
	and.pred  	%p8, %p6, %p7;
	@%p8 bra 	$L__BB2_2;
$L__BB2_7:
	ret;

}
	// .globl	_Z16UpdateTrackIndexPjS_S_ii
.visible .entry _Z16UpdateTrackIndexPjS_S_ii(
	.param .u64 .ptr .align 1 _Z16UpdateTrackIndexPjS_S_ii_param_0,
	.param .u64 .ptr .align 1 _Z16UpdateTrackIndexPjS_S_ii_param_1,
	.param .u64 .ptr .align 1 _Z16UpdateTrackIndexPjS_S_ii_param_2,
	.param .u32 _Z16UpdateTrackIndexPjS_S_ii_param_3,
	.param .u32 _Z16UpdateTrackIndexPjS_S_ii_param_4
)
{
	.reg .pred 	%p<7>;
	.reg .b32 	%r<21>;
	.reg .b64 	%rd<12>;

	ld.param.u64 	%rd4, [_Z16UpdateTrackIndexPjS_S_ii_param_0];
	ld.param.u64 	%rd5, [_Z16UpdateTrackIndexPjS_S_ii_param_1];
	ld.param.u64 	%rd6, [_Z16UpdateTrackIndexPjS_S_ii_param_2];
	ld.param.u32 	%r10, [_Z16UpdateTrackIndexPjS_S_ii_param_3];
	ld.param.u32 	%r9, [_Z16UpdateTrackIndexPjS_S_ii_param_4];
	mov.u32 	%r1, %ntid.x;
	mov.u32 	%r11, %ctaid.x;
	mov.u32 	%r12, %tid.x;
	mul.lo.s32 	%r13, %r11, %r1;
	mad.lo.s32 	%r20, %r13, %r9, %r12;
	setp.lt.s32 	%p1, %r9, 1;
	setp.ge.s32 	%p2, %r20, %r10;
	or.pred  	%p3, %p1, %p2;
	@%p3 bra 	$L__BB3_3;
	mov.u32 	%r16, %nctaid.x;
	mul.lo.s32 	%r3, %r1, %r16;
	cvta.to.global.u64 	%rd1, %rd4;
	cvta.to.global.u64 	%rd2, %rd5;
	cvta.to.global.u64 	%rd3, %rd6;
	mov.b32 	%r19, 0;
$L__BB3_2:
	mul.wide.s32 	%rd7, %r20, 4;
	add.s64 	%rd8, %rd1, %rd7;
	ld.global.u32 	%r17, [%rd8];
	mul.wide.u32 	%rd9, %r17, 4;
	add.s64 	%rd10, %rd2, %rd9;
	ld.global.u32 	%r18, [%rd10];
	add.s64 	%rd11, %rd3, %rd7;
	st.global.u32 	[%rd11], %r18;
	add.s32 	%r20, %r20, %r3;
	add.s32 	%r19, %r19, 1;
	setp.lt.s32 	%p4, %r19, %r9;
	setp.lt.s32 	%p5, %r20, %r10;
	and.pred  	%p6, %p4, %p5;
	@%p6 bra 	$L__BB3_2;
$L__BB3_3:
	ret;

}
	// .globl	_Z12ParticleMoveP6float4S0_S0_PiPjS2_PfS3_ii
.visible .entry _Z12ParticleMoveP6float4S0_S0_PiPjS2_PfS3_ii(
	.param .u64 .ptr .align 1 _Z12ParticleMoveP6float4S0_S0_PiPjS2_PfS3_ii_param_0,
	.param .u64 .ptr .align 1 _Z12ParticleMoveP6float4S0_S0_PiPjS2_PfS3_ii_param_1,
	.param .u64 .ptr .align 1 _Z12ParticleMoveP6float4S0_S0_PiPjS2_PfS3_ii_param_2,
	.param .u64 .ptr .align 1 _Z12ParticleMoveP6float4S0_S0_PiPjS2_PfS3_ii_param_3,
	.param .u64 .ptr .align 1 _Z12ParticleMoveP6float4S0_S0_PiPjS2_PfS3_ii_param_4,
	.param .u64 .ptr .align 1 _Z12ParticleMoveP6float4S0_S0_PiPjS2_PfS3_ii_param_5,
	.param .u64 .ptr .align 1 _Z12ParticleMoveP6float4S0_S0_PiPjS2_PfS3_ii_param_6,
	.param .u64 .ptr .align 1 _Z12ParticleMoveP6float4S0_S0_PiPjS2_PfS3_ii_param_7,
	.param .u32 _Z12ParticleMoveP6float4S0_S0_PiPjS2_PfS3_ii_param_8,
	.param .u32 _Z12ParticleMoveP6float4S0_S0_PiPjS2_PfS3_ii_param_9
)
{
	.reg .pred 	%p<16>;
	.reg .b32 	%r<33>;
	.reg .b32 	%f<79>;
	.reg .b64 	%rd<22>;

	ld.param.u64 	%rd8, [_Z12ParticleMoveP6float4S0_S0_PiPjS2_PfS3_ii_param_0];
	ld.param.u64 	%rd9, [_Z12ParticleMoveP6float4S0_S0_PiPjS2_PfS3_ii_param_1];
	ld.param.u64 	%rd10, [_Z12ParticleMoveP6float4S0_S0_PiPjS2_PfS3_ii_param_2];
	ld.param.u64 	%rd11, [_Z12ParticleMoveP6float4S0_S0_PiPjS2_PfS3_ii_param_4];
	ld.param.u64 	%rd12, [_Z12ParticleMoveP6float4S0_S0_PiPjS2_PfS3_ii_param_5];
	ld.param.u64 	%rd14, [_Z12ParticleMoveP6float4S0_S0_PiPjS2_PfS3_ii_param_6];
	ld.param.u64 	%rd13, [_Z12ParticleMoveP6float4S0_S0_PiPjS2_PfS3_ii_param_7];
	ld.param.u32 	%r8, [_Z12ParticleMoveP6float4S0_S0_PiPjS2_PfS3_ii_param_8];
	ld.param.u32 	%r9, [_Z12ParticleMoveP6float4S0_S0_PiPjS2_PfS3_ii_param_9];
	cvta.to.global.u64 	%rd15, %rd14;
	mov.u32 	%r1, %ntid.x;
	mov.u32 	%r10, %ctaid.x;
	mov.u32 	%r11, %tid.x;
	mul.lo.s32 	%r12, %r10, %r1;
	mad.lo.s32 	%r32, %r12, %r9, %r11;
	ld.global.f32 	%f10, [%rd15];
	mov.f32 	%f11, 0f3FC00000;
	div.rn.f32 	%f12, %f11, %f10;
	sqrt.rn.f32 	%f13, %f12;
	mul.f32 	%f14, %f13, 0f3E800000;
	setp.gt.f32 	%p1, %f14, 0f3D4CCCCD;
	selp.f32 	%f1, 0f3D4CCCCD, %f14, %p1;
	setp.ne.s32 	%p2, %r32, 0;
	@%p2 bra 	$L__BB4_2;
	cvta.to.global.u64 	%rd16, %rd13;
	ld.global.f32 	%f15, [%rd16];
	add.f32 	%f16, %f1, %f15;
	st.global.f32 	[%rd16], %f16;
$L__BB4_2:
	setp.lt.s32 	%p3, %r9, 1;
	setp.ge.s32 	%p4, %r32, %r8;
	or.pred  	%p5, %p3, %p4;
	@%p5 bra 	$L__BB4_19;
	mov.u32 	%r14, %nctaid.x;
	mul.lo.s32 	%r3, %r1, %r14;
	cvta.to.global.u64 	%rd1, %rd9;
	cvta.to.global.u64 	%rd2, %rd10;
	cvta.to.global.u64 	%rd3, %rd8;
	cvta.to.global.u64 	%rd4, %rd11;
	cvta.to.global.u64 	%rd5, %rd12;
	mov.b32 	%r31, 0;
$L__BB4_4:
	mul.wide.s32 	%rd17, %r32, 16;
	add.s64 	%rd6, %rd1, %rd17;
	.pragma "used_bytes_mask 4095";
	ld.global.v4.f32 	{%f17, %f18, %f19, %f20}, [%rd6];
	add.s64 	%rd18, %rd2, %rd17;
	.pragma "used_bytes_mask 4095";
	ld.global.v4.f32 	{%f21, %f22, %f23, %f24}, [%rd18];
	fma.rn.f32 	%f25, %f1, %f21, %f17;
	add.s64 	%rd7, %rd3, %rd17;
	.pragma "used_bytes_mask 4095";
	ld.global.v4.f32 	{%f26, %f27, %f28, %f29}, [%rd7];
	fma.rn.f32 	%f30, %f1, %f25, %f26;
	fma.rn.f32 	%f31, %f1, %f22, %f18;
	fma.rn.f32 	%f32, %f1, %f31, %f27;
	st.global.v2.f32 	[%rd7], {%f30, %f32};
	fma.rn.f32 	%f33, %f1, %f23, %f19;
	fma.rn.f32 	%f34, %f1, %f33, %f28;
	st.global.f32 	[%rd7+8], %f34;
	ld.global.v4.f32 	{%f35, %f36, %f37, %f38}, [%rd18];
	ld.global.v4.f32 	{%f39, %f40, %f41, %f42}, [%rd6];
	fma.rn.f32 	%f43, %f1, %f35, %f39;
	fma.rn.f32 	%f44, %f1, %f36, %f40;
	fma.rn.f32 	%f45, %f1, %f37, %f41;
	fma.rn.f32 	%f46, %f1, %f38, %f42;
	st.global.v4.f32 	[%rd6], {%f43, %f44, %f45, %f46};
	mov.f32 	%f47, 0fB851B717;
	mov.f32 	%f48, 0f00000000;
	st.global.v4.f32 	[%rd18], {%f48, %f47, %f48, %f48};
	ld.global.f32 	%f49, [%rd7];
	setp.ltu.f32 	%p6, %f49, 0f443FFF5C;
	@%p6 bra 	$L__BB4_6;
	mov.b32 	%r15, 1145044828;
	st.global.u32 	[%rd7], %r15;
	mov.b32 	%r16, 0;
	st.global.u32 	[%rd6], %r16;
$L__BB4_6:
	ld.global.f32 	%f50, [%rd7+4];
	setp.ltu.f32 	%p7, %f50, 0f443FFF5C;
	@%p7 bra 	$L__BB4_8;
	mov.b32 	%r17, 1145044828;
	st.global.u32 	[%rd7+4], %r17;
	mov.b32 	%r18, 0;
	st.global.u32 	[%rd6+4], %r18;
$L__BB4_8:
	ld.global.f32 	%f51, [%rd7+8];
	setp.ltu.f32 	%p8, %f51, 0f443FFF5C;
	@%p8 bra 	$L__BB4_10;
	mov.b32 	%r19, 1145044828;
	st.global.u32 	[%rd7+8], %r19;
	mov.b32 	%r20, 0;
	st.global.u32 	[%rd6+8], %r20;
$L__BB4_10:
	ld.global.f32 	%f52, [%rd7];
	setp.geu.f32 	%p9, %f52, 0f00000000;
	@%p9 bra 	$L__BB4_12;
	mov.b32 	%r21, 0;
	st.global.u32 	[%rd7], %r21;
	st.global.u32 	[%rd6], %r21;
$L__BB4_12:
	ld.global.f32 	%f77, [%rd7+4];
	setp.geu.f32 	%p10, %f77, 0f00000000;
	@%p10 bra 	$L__BB4_14;
	mov.b32 	%r22, 0;
	st.global.u32 	[%rd7+4], %r22;
	st.global.u32 	[%rd6+4], %r22;
	ld.global.f32 	%f77, [%rd7+4];
$L__BB4_14:
	setp.geu.f32 	%p11, %f77, 0f3F000000;
	@%p11 bra 	$L__BB4_16;
	mov.f32 	%f53, 0f3F000000;
	sub.f32 	%f54, %f53, %f77;
	mul.f32 	%f55, %f54, 0f41200000;
	mul.f32 	%f56, %f54, %f55;
	mul.f32 	%f57, %f1, %f56;
	mov.f32 	%f58, 0f3F800000;
	sub.f32 	%f59, %f58, %f57;
	.pragma "used_bytes_mask 4095";
	ld.global.v4.f32 	{%f60, %f61, %f62, %f63}, [%rd6];
	mul.f32 	%f64, %f61, %f59;
	st.global.f32 	[%rd6+4], %f64;
	ld.global.f32 	%f77, [%rd7+4];
	sub.f32 	%f65, %f53, %f77;
	mul.f32 	%f66, %f65, 0f41200000;
	mul.f32 	%f67, %f65, %f66;
	mul.f32 	%f68, %f1, %f67;
	sub.f32 	%f69, %f58, %f68;
	mul.f32 	%f70, %f60, %f69;
	st.global.f32 	[%rd6], %f70;
	mul.f32 	%f71, %f62, %f69;
	st.global.f32 	[%rd6+8], %f71;
$L__BB4_16:
	ld.global.f32 	%f78, [%rd7+8];
	setp.geu.f32 	%p12, %f78, 0f00000000;
	@%p12 bra 	$L__BB4_18;
	mov.b32 	%r23, 0;
	st.global.u32 	[%rd7+8], %r23;
	st.global.u32 	[%rd6+8], %r23;
	ld.global.f32 	%f78, [%rd7+8];
$L__BB4_18:
	ld.global.f32 	%f72, [%rd7];
	div.rn.f32 	%f73, %f72, 0f40400000;
	cvt.rzi.s32.f32 	%r24, %f73;
	div.rn.f32 	%f74, %f77, 0f40400000;
	cvt.rzi.s32.f32 	%r25, %f74;
	shl.b32 	%r26, %r24, 16;
	shl.b32 	%r27, %r25, 8;
	add.s32 	%r28, %r27, %r26;
	div.rn.f32 	%f75, %f78, 0f40400000;
	cvt.rzi.s32.f32 	%r29, %f75;
	add.s32 	%r30, %r28, %r29;
	mul.wide.s32 	%rd19, %r32, 4;
	add.s64 	%rd20, %rd4, %rd19;
	st.global.u32 	[%rd20], %r30;
	add.s64 	%rd21, %rd5, %rd19;
	st.global.u32 	[%rd21], %r32;
	add.s32 	%r32, %r32, %r3;
	add.s32 	%r31, %r31, 1;
	setp.lt.s32 	%p13, %r31, %r9;
	setp.lt.s32 	%p14, %r32, %r8;
	and.pred  	%p15, %p13, %p14;
	@%p15 bra 	$L__BB4_4;
$L__BB4_19:
	ret;

}
	// .globl	_Z13ShepardFilterP6float4S0_PfPjPiii
.visible .entry _Z13ShepardFilterP6float4S0_PfPjPiii(
	.param .u64 .ptr .align 1 _Z13ShepardFilterP6float4S0_PfPjPiii_param_0,
	.param .u64 .ptr .align 1 _Z13ShepardFilterP6float4S0_PfPjPiii_param_1,
	.param .u64 .ptr .align 1 _Z13ShepardFilterP6float4S0_PfPjPiii_param_2,
	.param .u64 .ptr .align 1 _Z13ShepardFilterP6float4S0_PfPjPiii_param_3,
	.param .u64 .ptr .align 1 _Z13ShepardFilterP6float4S0_PfPjPiii_param_4,
	.param .u32 _Z13ShepardFilterP6float4S0_PfPjPiii_param_5,
	.param .u32 _Z13ShepardFilterP6float4S0_PfPjPiii_param_6
)
{
	.reg .pred 	%p<58>;
	.reg .b32 	%r<66>;
	.reg .b32 	%f<128>;
	.reg .b64 	%rd<41>;

	ld.param.u64 	%rd6, [_Z13ShepardFilterP6float4S0_PfPjPiii_param_0];
	ld.param.u64 	%rd7, [_Z13ShepardFilterP6float4S0_PfPjPiii_param_1];
	ld.param.u64 	%rd8, [_Z13ShepardFilterP6float4S0_PfPjPiii_param_3];
	ld.param.u64 	%rd9, [_Z13ShepardFilterP6float4S0_PfPjPiii_param_4];
	ld.param.u32 	%r43, [_Z13ShepardFilterP6float4S0_PfPjPiii_param_5];
	ld.param.u32 	%r42, [_Z13ShepardFilterP6float4S0_PfPjPiii_param_6];
	cvta.to.global.u64 	%rd1, %rd8;
	cvta.to.global.u64 	%rd2, %rd9;
	cvta.to.global.u64 	%rd3, %rd7;
	cvta.to.global.u64 	%rd4, %rd6;
	mov.u32 	%r1, %ntid.x;
	mov.u32 	%r44, %ctaid.x;
	mov.u32 	%r45, %tid.x;
	mul.lo.s32 	%r46, %r44, %r1;
	mad.lo.s32 	%r58, %r46, %r42, %r45;
	setp.lt.s32 	%p2, %r42, 1;
	setp.ge.s32 	%p3, %r58, %r43;
	or.pred  	%p4, %p2, %p3;
	@%p4 bra 	$L__BB5_35;
	neg.s32 	%r3, %r43;
	mov.u32 	%r49, %nctaid.x;
	mul.lo.s32 	%r4, %r1, %r49;
	mov.b32 	%r57, 0;
$L__BB5_2:
	mul.wide.s32 	%rd10, %r58, 16;
	add.s64 	%rd11, %rd4, %rd10;
	.pragma "used_bytes_mask 4095";
	ld.global.v4.f32 	{%f1, %f2, %f3, %f46}, [%rd11];
	div.rn.f32 	%f47, %f1, 0f40400000;
	cvt.rzi.s32.f32 	%r7, %f47;
	div.rn.f32 	%f48, %f2, 0f40400000;
	cvt.rzi.s32.f32 	%r8, %f48;
	div.rn.f32 	%f49, %f3, 0f40400000;
	cvt.rzi.s32.f32 	%r9, %f49;
	add.s64 	%rd12, %rd3, %rd10;
	ld.global.f32 	%f50, [%rd12+12];
	mov.f32 	%f119, 0f3DB5153D;
	div.rn.f32 	%f120, %f119, %f50;
	add.s32 	%r10, %r9, -1;
	add.s32 	%r11, %r9, 1;
	neg.s32 	%r12, %r58;
	mov.b32 	%r59, -1;
$L__BB5_3:
	add.s32 	%r14, %r59, %r7;
	shl.b32 	%r15, %r14, 16;
	mov.b32 	%r60, -1;
$L__BB5_4:
	setp.gt.s32 	%p5, %r14, 255;
	add.s32 	%r17, %r60, %r8;
	or.b32  	%r52, %r14, %r17;
	setp.gt.s32 	%p6, %r9, 256;
	setp.lt.s32 	%p7, %r9, 1;
	setp.lt.s32 	%p1, %r52, 0;
	setp.gt.s32 	%p8, %r17, 255;
	shl.b32 	%r53, %r17, 8;
	add.s32 	%r18, %r53, %r15;
	or.pred  	%p9, %p1, %p7;
	or.pred  	%p10, %p5, %p9;
	or.pred  	%p11, %p10, %p8;
	or.pred  	%p12, %p11, %p6;
	@%p12 bra 	$L__BB5_14;
	add.s32 	%r19, %r18, %r10;
	mul.wide.u32 	%rd13, %r19, 4;
	add.s64 	%rd14, %rd2, %rd13;
	ld.global.u32 	%r63, [%rd14];
	setp.eq.s32 	%p13, %r63, -1;
	setp.ge.s32 	%p14, %r63, %r43;
	or.pred  	%p15, %p13, %p14;
	@%p15 bra 	$L__BB5_14;
	add.s32 	%r62, %r3, %r63;
	add.s32 	%r61, %r12, %r63;
$L__BB5_7:
	mul.wide.s32 	%rd15, %r63, 4;
	add.s64 	%rd16, %rd1, %rd15;
	ld.global.u32 	%r54, [%rd16];
	setp.ne.s32 	%p16, %r54, %r19;
	@%p16 bra 	$L__BB5_14;
	setp.eq.s32 	%p17, %r61, 0;
	@%p17 bra 	$L__BB5_13;
	mul.wide.s32 	%rd17, %r63, 16;
	add.s64 	%rd18, %rd4, %rd17;
	.pragma "used_bytes_mask 4095";
	ld.global.v4.f32 	{%f51, %f52, %f53, %f54}, [%rd18];
	sub.f32 	%f55, %f51, %f1;
	sub.f32 	%f56, %f52, %f2;
	sub.f32 	%f57, %f53, %f3;
	mul.f32 	%f58, %f56, %f56;
	fma.rn.f32 	%f59, %f55, %f55, %f58;
	fma.rn.f32 	%f11, %f57, %f57, %f59;
	setp.geu.f32 	%p18, %f11, 0f41100000;
	@%p18 bra 	$L__BB5_13;
	sqrt.rn.f32 	%f61, %f11;
	div.rn.f32 	%f12, %f61, 0f3FC00000;
	setp.ge.f32 	%p19, %f12, 0f40000000;
	mov.f32 	%f109, 0f00000000;
	@%p19 bra 	$L__BB5_12;
	mul.f32 	%f62, %f12, 0f3E800000;
	mul.f32 	%f63, %f12, %f62;
	sub.f32 	%f64, %f63, %f12;
	add.f32 	%f65, %f64, 0f3F800000;
	mul.f32 	%f109, %f65, 0f3DB5153D;
$L__BB5_12:
	add.f32 	%f119, %f119, %f109;
	mul.wide.s32 	%rd19, %r63, 16;
	add.s64 	%rd20, %rd3, %rd19;
	ld.global.f32 	%f66, [%rd20+12];
	div.rn.f32 	%f67, %f109, %f66;
	add.f32 	%f120, %f120, %f67;
$L__BB5_13:
	add.s32 	%r63, %r63, 1;
	add.s32 	%r62, %r62, 1;
	setp.ne.s32 	%p20, %r62, 0;
	add.s32 	%r61, %r61, 1;
	@%p20 bra 	$L__BB5_7;
$L__BB5_14:
	setp.gt.s32 	%p23, %r9, 255;
	setp.lt.s32 	%p24, %r9, 0;
	or.pred  	%p25, %p1, %p24;
	or.pred  	%p26, %p5, %p25;
	or.pred  	%p27, %p26, %p8;
	or.pred  	%p28, %p27, %p23;
	@%p28 bra 	$L__BB5_23;
	add.s32 	%r29, %r18, %r9;
	mul.wide.u32 	%rd21, %r29, 4;
	add.s64 	%rd22, %rd2, %rd21;
	ld.global.u32 	%r64, [%rd22];
	setp.eq.s32 	%p29, %r64, -1;
	setp.ge.s32 	%p30, %r64, %r43;
	or.pred  	%p31, %p29, %p30;
	@%p31 bra 	$L__BB5_23;
$L__BB5_16:
	mul.wide.s32 	%rd23, %r64, 4;
	add.s64 	%rd24, %rd1, %rd23;
	ld.global.u32 	%r55, [%rd24];
	setp.ne.s32 	%p32, %r55, %r29;
	@%p32 bra 	$L__BB5_23;
	setp.eq.s32 	%p33, %r64, %r58;
	@%p33 bra 	$L__BB5_22;
	mul.wide.s32 	%rd25, %r64, 16;
	add.s64 	%rd26, %rd4, %rd25;
	.pragma "used_bytes_mask 4095";
	ld.global.v4.f32 	{%f68, %f69, %f70, %f71}, [%rd26];
	sub.f32 	%f72, %f68, %f1;
	sub.f32 	%f73, %f69, %f2;
	sub.f32 	%f74, %f70, %f3;
	mul.f32 	%f75, %f73, %f73;
	fma.rn.f32 	%f76, %f72, %f72, %f75;
	fma.rn.f32 	%f23, %f74, %f74, %f76;
	setp.geu.f32 	%p34, %f23, 0f41100000;
	@%p34 bra 	$L__BB5_22;
	sqrt.rn.f32 	%f78, %f23;
	div.rn.f32 	%f24, %f78, 0f3FC00000;
	setp.ge.f32 	%p35, %f24, 0f40000000;
	mov.f32 	%f116, 0f00000000;
	@%p35 bra 	$L__BB5_21;
	mul.f32 	%f79, %f24, 0f3E800000;
	mul.f32 	%f80, %f24, %f79;
	sub.f32 	%f81, %f80, %f24;
	add.f32 	%f82, %f81, 0f3F800000;
	mul.f32 	%f116, %f82, 0f3DB5153D;
$L__BB5_21:
	add.f32 	%f119, %f119, %f116;
	mul.wide.s32 	%rd27, %r64, 16;
	add.s64 	%rd28, %rd3, %rd27;
	ld.global.f32 	%f83, [%rd28+12];
	div.rn.f32 	%f84, %f116, %f83;
	add.f32 	%f120, %f120, %f84;
$L__BB5_22:
	add.s32 	%r64, %r64, 1;
	setp.ne.s32 	%p36, %r64, %r43;
	@%p36 bra 	$L__BB5_16;
$L__BB5_23:
	setp.gt.s32 	%p37, %r17, 255;
	setp.gt.s32 	%p38, %r14, 255;
	setp.gt.s32 	%p39, %r9, 254;
	setp.lt.s32 	%p40, %r9, -1;
	or.pred  	%p41, %p1, %p40;
	or.pred  	%p42, %p38, %p41;
	or.pred  	%p43, %p42, %p37;
	or.pred  	%p44, %p43, %p39;
	@%p44 bra 	$L__BB5_32;
	add.s32 	%r33, %r18, %r11;
	mul.wide.u32 	%rd29, %r33, 4;
	add.s64 	%rd30, %rd2, %rd29;
	ld.global.u32 	%r65, [%rd30];
	setp.eq.s32 	%p45, %r65, -1;
	setp.ge.s32 	%p46, %r65, %r43;
	or.pred  	%p47, %p45, %p46;
	@%p47 bra 	$L__BB5_32;
$L__BB5_25:
	mul.wide.s32 	%rd31, %r65, 4;
	add.s64 	%rd32, %rd1, %rd31;
	ld.global.u32 	%r56, [%rd32];
	setp.ne.s32 	%p48, %r56, %r33;
	@%p48 bra 	$L__BB5_32;
	setp.eq.s32 	%p49, %r65, %r58;
	@%p49 bra 	$L__BB5_31;
	mul.wide.s32 	%rd33, %r65, 16;
	add.s64 	%rd34, %rd4, %rd33;
	.pragma "used_bytes_mask 4095";
	ld.global.v4.f32 	{%f85, %f86, %f87, %f88}, [%rd34];
	sub.f32 	%f89, %f85, %f1;
	sub.f32 	%f90, %f86, %f2;
	sub.f32 	%f91, %f87, %f3;
	mul.f32 	%f92, %f90, %f90;
	fma.rn.f32 	%f93, %f89, %f89, %f92;
	fma.rn.f32 	%f35, %f91, %f91, %f93;
	setp.geu.f32 	%p50, %f35, 0f41100000;
	@%p50 bra 	$L__BB5_31;
	sqrt.rn.f32 	%f95, %f35;
	div.rn.f32 	%f36, %f95, 0f3FC00000;
	setp.ge.f32 	%p51, %f36, 0f40000000;
	mov.f32 	%f123, 0f00000000;
	@%p51 bra 	$L__BB5_30;
	mul.f32 	%f96, %f36, 0f3E800000;
	mul.f32 	%f97, %f36, %f96;
	sub.f32 	%f98, %f97, %f36;
	add.f32 	%f99, %f98, 0f3F800000;
	mul.f32 	%f123, %f99, 0f3DB5153D;
$L__BB5_30:
	add.f32 	%f119, %f119, %f123;
	mul.wide.s32 	%rd35, %r65, 16;
	add.s64 	%rd36, %rd3, %rd35;
	ld.global.f32 	%f100, [%rd36+12];
	div.rn.f32 	%f101, %f123, %f100;
	add.f32 	%f120, %f120, %f101;
$L__BB5_31:
	add.s32 	%r65, %r65, 1;
	setp.ne.s32 	%p52, %r65, %r43;
	@%p52 bra 	$L__BB5_25;
$L__BB5_32:
	add.s32 	%r60, %r60, 1;
	setp.ne.s32 	%p53, %r60, 2;
	@%p53 bra 	$L__BB5_4;
	add.s32 	%r59, %r59, 1;
	setp.ne.s32 	%p54, %r59, 2;
	@%p54 bra 	$L__BB5_3;
	ld.param.u64 	%rd40, [_Z13ShepardFilterP6float4S0_PfPjPiii_param_2];
	div.rn.f32 	%f102, %f119, %f120;
	cvta.to.global.u64 	%rd37, %rd40;
	mul.wide.s32 	%rd38, %r58, 4;
	add.s64 	%rd39, %rd37, %rd38;
	st.global.f32 	[%rd39], %f102;
	add.s32 	%r58, %r58, %r4;
	add.s32 	%r57, %r57, 1;
	setp.lt.s32 	%p55, %r57, %r42;
	setp.lt.s32 	%p56, %r58, %r43;
	and.pred  	%p57, %p55, %p56;
	@%p57 bra 	$L__BB5_2;
$L__BB5_35:
	ret;

}
	// .globl	_Z13UpdateDensityP6float4Pfii
.visible .entry _Z13UpdateDensityP6float4Pfii(
	.param .u64 .ptr .align 1 _Z13UpdateDensityP6float4Pfii_param_0,
	.param .u64 .ptr .align 1 _Z13UpdateDensityP6float4Pfii_param_1,
	.param .u32 _Z13UpdateDensityP6float4Pfii_param_2,
	.param .u32 _Z13UpdateDensityP6float4Pfii_param_3
)
{
	.reg .pred 	%p<7>;
	.reg .b32 	%r<19>;
	.reg .b32 	%f<2>;
	.reg .b64 	%rd<9>;

	ld.param.u64 	%rd3, [_Z13UpdateDensityP6float4Pfii_param_0];
	ld.param.u64 	%rd4, [_Z13UpdateDensityP6float4Pfii_param_1];
	ld.param.u32 	%r10, [_Z13UpdateDensityP6float4Pfii_param_2];
	ld.param.u32 	%r9, [_Z13UpdateDensityP6float4Pfii_param_3];
	mov.u32 	%r1, %ntid.x;
	mov.u32 	%r11, %ctaid.x;
	mov.u32 	%r12, %tid.x;
	mul.lo.s32 	%r13, %r11, %r1;
	mad.lo.s32 	%r18, %r13, %r9, %r12;
	setp.lt.s32 	%p1, %r9, 1;
	setp.ge.s32 	%p2, %r18, %r10;
	or.pred  	%p3, %p1, %p2;
	@%p3 bra 	$L__BB6_3;
	mov.u32 	%r16, %nctaid.x;
	mul.lo.s32 	%r3, %r1, %r16;
	cvta.to.global.u64 	%rd1, %rd4;
	cvta.to.global.u64 	%rd2, %rd3;
	mov.b32 	%r17, 0;
$L__BB6_2:
	mul.wide.s32 	%rd5, %r18, 4;
	add.s64 	%rd6, %rd1, %rd5;
	ld.global.f32 	%f1, [%rd6];
	mul.wide.s32 	%rd7, %r18, 16;
	add.s64 	%rd8, %rd2, %rd7;
	st.global.f32 	[%rd8+12], %f1;
	add.s32 	%r18, %r18, %r3;
	add.s32 	%r17, %r17, 1;
	setp.lt.s32 	%p4, %r17, %r9;
	setp.lt.s32 	%p5, %r18, %r10;
	and.pred  	%p6, %p4, %p5;
	@%p6 bra 	$L__BB6_2;
$L__BB6_3:
	ret;

}
	// .globl	_Z14ParticleForcesP6float4S0_S0_PfPiPjS2_iiS3_
.visible .entry _Z14ParticleForcesP6float4S0_S0_PfPiPjS2_iiS3_(
	.param .u64 .ptr .align 1 _Z14ParticleForcesP6float4S0_S0_PfPiPjS2_iiS3__param_0,
	.param .u64 .ptr .align 1 _Z14ParticleForcesP6float4S0_S0_PfPiPjS2_iiS3__param_1,
	.param .u64 .ptr .align 1 _Z14ParticleForcesP6float4S0_S0_PfPiPjS2_iiS3__param_2,
	.param .u64 .ptr .align 1 _Z14ParticleForcesP6float4S0_S0_PfPiPjS2_iiS3__param_3,
	.param .u64 .ptr .align 1 _Z14ParticleForcesP6float4S0_S0_PfPiPjS2_iiS3__param_4,
	.param .u64 .ptr .align 1 _Z14ParticleForcesP6float4S0_S0_PfPiPjS2_iiS3__param_5,
	.param .u64 .ptr .align 1 _Z14ParticleForcesP6float4S0_S0_PfPiPjS2_iiS3__param_6,
	.param .u32 _Z14ParticleForcesP6float4S0_S0_PfPiPjS2_iiS3__param_7,
	.param .u32 _Z14ParticleForcesP6float4S0_S0_PfPiPjS2_iiS3__param_8,
	.param .u64 .ptr .align 1 _Z14ParticleForcesP6float4S0_S0_PfPiPjS2_iiS3__param_9
)
{
	.reg .pred 	%p<30>;
	.reg .b32 	%r<64>;
	.reg .b32 	%f<212>;
	.reg .b64 	%rd<35>;

	ld.param.u64 	%rd13, [_Z14ParticleForcesP6float4S0_S0_PfPiPjS2_iiS3__param_0];
	ld.param.u64 	%rd14, [_Z14ParticleForcesP6float4S0_S0_PfPiPjS2_iiS3__param_1];
	ld.param.u64 	%rd9, [_Z14ParticleForcesP6float4S0_S0_PfPiPjS2_iiS3__param_3];
	ld.param.u64 	%rd11, [_Z14ParticleForcesP6float4S0_S0_PfPiPjS2_iiS3__param_5];
	ld.param.u64 	%rd12, [_Z14ParticleForcesP6float4S0_S0_PfPiPjS2_iiS3__param_6];
	ld.param.u32 	%r39, [_Z14ParticleForcesP6float4S0_S0_PfPiPjS2_iiS3__param_7];
	ld.param.u32 	%r38, [_Z14ParticleForcesP6float4S0_S0_PfPiPjS2_iiS3__param_8];
	cvta.to.global.u64 	%rd1, %rd14;
	cvta.to.global.u64 	%rd2, %rd13;
	mov.u32 	%r1, %ntid.x;
	mov.u32 	%r40, %ctaid.x;
	mov.u32 	%r41, %tid.x;
	mul.lo.s32 	%r42, %r40, %r1;
	mad.lo.s32 	%r56, %r42, %r38, %r41;
	setp.lt.s32 	%p2, %r38, 1;
	setp.ge.s32 	%p3, %r56, %r39;
	or.pred  	%p4, %p2, %p3;
	@%p4 bra 	$L__BB7_23;
	neg.s32 	%r3, %r39;
	mov.u32 	%r45, %nctaid.x;
	mul.lo.s32 	%r4, %r1, %r45;
	cvta.to.global.u64 	%rd3, %rd9;
	cvta.to.global.u64 	%rd4, %rd12;
	cvta.to.global.u64 	%rd5, %rd11;
	mov.b32 	%r55, 0;
$L__BB7_2:
	mul.wide.s32 	%rd15, %r56, 16;
	add.s64 	%rd16, %rd2, %rd15;
	ld.global.v4.f32 	{%f1, %f2, %f3, %f4}, [%rd16];
	div.rn.f32 	%f85, %f1, 0f40400000;
	cvt.rzi.s32.f32 	%r7, %f85;
	div.rn.f32 	%f86, %f2, 0f40400000;
	cvt.rzi.s32.f32 	%r8, %f86;
	div.rn.f32 	%f87, %f3, 0f40400000;
	cvt.rzi.s32.f32 	%r9, %f87;
	add.s64 	%rd17, %rd1, %rd15;
	ld.global.v4.f32 	{%f5, %f6, %f7, %f8}, [%rd17];
	rcp.rn.f32 	%f88, %f8;
	mul.f32 	%f89, %f8, %f8;
	rcp.rn.f32 	%f90, %f89;
	sub.f32 	%f9, %f88, %f90;
	neg.s32 	%r10, %r56;
	mov.f32 	%f211, 0f00000000;
	mov.b32 	%r57, -1;
	mov.f32 	%f210, %f211;
	mov.f32 	%f209, %f211;
	mov.f32 	%f208, %f211;
	mov.f32 	%f207, %f211;
	mov.f32 	%f206, %f211;
	mov.f32 	%f205, %f211;
	mov.f32 	%f204, %f211;
$L__BB7_3:
	add.s32 	%r12, %r57, %r7;
	shl.b32 	%r13, %r12, 16;
	mov.b32 	%r58, -1;
$L__BB7_4:
	add.s32 	%r15, %r58, %r8;
	or.b32  	%r49, %r12, %r15;
	setp.lt.s32 	%p1, %r49, 0;
	shl.b32 	%r50, %r15, 8;
	add.s32 	%r16, %r50, %r13;
	mov.b32 	%r59, -1;
$L__BB7_5:
	setp.gt.s32 	%p5, %r15, 255;
	setp.gt.s32 	%p6, %r12, 255;
	add.s32 	%r18, %r59, %r9;
	setp.lt.s32 	%p7, %r18, 0;
	or.pred  	%p8, %p1, %p7;
	or.pred  	%p9, %p6, %p8;
	or.pred  	%p10, %p9, %p5;
	setp.gt.s32 	%p11, %r18, 255;
	or.pred  	%p12, %p10, %p11;
	@%p12 bra 	$L__BB7_17;
	add.s32 	%r19, %r16, %r18;
	mul.wide.u32 	%rd18, %r19, 4;
	add.s64 	%rd19, %rd4, %rd18;
	ld.global.u32 	%r62, [%rd19];
	setp.eq.s32 	%p13, %r62, -1;
	setp.ge.s32 	%p14, %r62, %r39;
	or.pred  	%p15, %p13, %p14;
	@%p15 bra 	$L__BB7_17;
	add.s32 	%r61, %r3, %r62;
	add.s32 	%r60, %r10, %r62;
$L__BB7_8:
	mul.wide.s32 	%rd20, %r62, 4;
	add.s64 	%rd21, %rd5, %rd20;
	ld.global.u32 	%r51, [%rd21];
	setp.ne.s32 	%p16, %r51, %r19;
	@%p16 bra 	$L__BB7_17;
	setp.eq.s32 	%p17, %r60, 0;
	@%p17 bra 	$L__BB7_16;
	mul.wide.s32 	%rd22, %r62, 16;
	add.s64 	%rd23, %rd2, %rd22;
	ld.global.v4.f32 	{%f91, %f92, %f93, %f94}, [%rd23];
	mov.b32 	%r52, %f94;
	mov.b64 	%rd24, {%r53, %r52};
	sub.f32 	%f42, %f1, %f91;
	sub.f32 	%f43, %f2, %f92;
	sub.f32 	%f44, %f3, %f93;
	mul.f32 	%f95, %f43, %f43;
	fma.rn.f32 	%f96, %f42, %f42, %f95;
	fma.rn.f32 	%f45, %f44, %f44, %f96;
	setp.geu.f32 	%p18, %f45, 0f41100000;
	{ .reg .b32 tmp; mov.b64 {tmp, %r26}, %rd24; }
	@%p18 bra 	$L__BB7_16;
	mul.wide.s32 	%rd25, %r62, 16;
	add.s64 	%rd26, %rd1, %rd25;
	add.s64 	%rd6, %rd26, 12;
	ld.global.f32 	%f46, [%rd26+12];
	sqrt.rn.f32 	%f47, %f45;
	div.rn.f32 	%f48, %f47, 0f3FC00000;
	setp.ge.f32 	%p19, %f48, 0f40000000;
	mov.f32 	%f192, 0f00000000;
	mov.f32 	%f193, %f192;
	mov.f32 	%f194, %f192;
	@%p19 bra 	$L__BB7_13;
	fma.rn.f32 	%f100, %f48, 0f3F000000, 0fBF800000;
	mul.f32 	%f101, %f100, 0f3DB5153D;
	mul.f32 	%f102, %f47, 0f3FC00000;
	div.rn.f32 	%f103, %f101, %f102;
	mul.f32 	%f192, %f42, %f103;
	mul.f32 	%f193, %f43, %f103;
	mul.f32 	%f194, %f44, %f103;
$L__BB7_13:
	mov.f32 	%f195, 0f00000000;
	@%p19 bra 	$L__BB7_15;
	mul.f32 	%f105, %f48, 0f3E800000;
	mul.f32 	%f106, %f48, %f105;
	sub.f32 	%f107, %f106, %f48;
	add.f32 	%f108, %f107, 0f3F800000;
	mul.f32 	%f195, %f108, 0f3DB5153D;
$L__BB7_15:
	.pragma "used_bytes_mask 4095";
	ld.global.v4.f32 	{%f109, %f110, %f111, %f112}, [%rd6+-12];
	sub.f32 	%f113, %f5, %f109;
	sub.f32 	%f114, %f6, %f110;
	sub.f32 	%f115, %f7, %f111;
	mov.b32 	%f116, %r26;
	add.f32 	%f117, %f4, %f116;
	mul.f32 	%f118, %f8, %f46;
	mul.f32 	%f119, %f45, %f118;
	div.rn.f32 	%f120, %f117, %f119;
	mul.f32 	%f121, %f43, %f193;
	fma.rn.f32 	%f122, %f42, %f192, %f121;
	fma.rn.f32 	%f123, %f44, %f194, %f122;
	mul.f32 	%f124, %f123, %f120;
	fma.rn.f32 	%f125, %f113, %f124, %f207;
	fma.rn.f32 	%f126, %f114, %f124, %f208;
	fma.rn.f32 	%f127, %f115, %f124, %f209;
	rcp.rn.f32 	%f128, %f46;
	add.f32 	%f129, %f9, %f128;
	mul.f32 	%f130, %f46, %f46;
	rcp.rn.f32 	%f131, %f130;
	sub.f32 	%f132, %f129, %f131;
	mul.f32 	%f133, %f132, %f192;
	sub.f32 	%f207, %f125, %f133;
	mul.f32 	%f134, %f132, %f193;
	sub.f32 	%f208, %f126, %f134;
	mul.f32 	%f135, %f132, %f194;
	sub.f32 	%f209, %f127, %f135;
	mul.f32 	%f136, %f193, %f114;
	fma.rn.f32 	%f137, %f192, %f113, %f136;
	fma.rn.f32 	%f138, %f194, %f115, %f137;
	add.f32 	%f210, %f210, %f138;
	fma.rn.f32 	%f204, %f42, %f195, %f204;
	fma.rn.f32 	%f205, %f43, %f195, %f205;
	fma.rn.f32 	%f206, %f44, %f195, %f206;
	add.f32 	%f211, %f211, %f195;
$L__BB7_16:
	add.s32 	%r62, %r62, 1;
	add.s32 	%r61, %r61, 1;
	setp.ne.s32 	%p21, %r61, 0;
	add.s32 	%r60, %r60, 1;
	@%p21 bra 	$L__BB7_8;
$L__BB7_17:
	add.s32 	%r59, %r59, 1;
	setp.ne.s32 	%p22, %r59, 2;
	@%p22 bra 	$L__BB7_5;
	add.s32 	%r58, %r58, 1;
	setp.ne.s32 	%p23, %r58, 2;
	@%p23 bra 	$L__BB7_4;
	add.s32 	%r57, %r57, 1;
	setp.ne.s32 	%p24, %r57, 2;
	@%p24 bra 	$L__BB7_3;
	ld.param.u64 	%rd33, [_Z14ParticleForcesP6float4S0_S0_PfPiPjS2_iiS3__param_2];
	cvta.to.global.u64 	%rd27, %rd33;
	mul.wide.s32 	%rd28, %r56, 16;
	add.s64 	%rd7, %rd27, %rd28;
	ld.global.v4.f32 	{%f139, %f140, %f141, %f142}, [%rd7];
	add.f32 	%f143, %f207, %f139;
	add.f32 	%f144, %f208, %f140;
	add.f32 	%f145, %f209, %f141;
	add.f32 	%f146, %f210, %f142;
	st.global.v4.f32 	[%rd7], {%f143, %f144, %f145, %f146};
	setp.lt.f32 	%p25, %f211, 0f3727C5AC;
	mov.b32 	%r63, 1;
	@%p25 bra 	$L__BB7_22;
	mul.f32 	%f147, %f205, %f205;
	fma.rn.f32 	%f148, %f204, %f204, %f147;
	fma.rn.f32 	%f149, %f206, %f206, %f148;
	sqrt.rn.f32 	%f150, %f149;
	div.rn.f32 	%f151, %f150, %f211;
	setp.gt.f32 	%p26, %f151, 0f3E4CCCCD;
	selp.u32 	%r63, 1, 0, %p26;
$L__BB7_22:
	ld.param.u64 	%rd34, [_Z14ParticleForcesP6float4S0_S0_PfPiPjS2_iiS3__param_4];
	cvta.to.global.u64 	%rd29, %rd34;
	mul.wide.s32 	%rd30, %r56, 4;
	add.s64 	%rd31, %rd29, %rd30;
	st.global.u32 	[%rd31], %r63;
	.pragma "used_bytes_mask 4095";
	ld.global.v4.f32 	{%f152, %f153, %f154, %f155}, [%rd7];
	mul.f32 	%f156, %f153, %f153;
	fma.rn.f32 	%f157, %f152, %f152, %f156;
	fma.rn.f32 	%f158, %f154, %f154, %f157;
	sqrt.rn.f32 	%f159, %f158;
	add.s64 	%rd32, %rd3, %rd30;
	st.global.f32 	[%rd32], %f159;
	add.s32 	%r56, %r56, %r4;
	add.s32 	%r55, %r55, 1;
	setp.lt.s32 	%p27, %r55, %r38;
	setp.lt.s32 	%p28, %r56, %r39;
	and.pred  	%p29, %p27, %p28;
	@%p29 bra 	$L__BB7_2;
$L__BB7_23:
	ret;

}
	// .globl	_ZN6thrust24THRUST_300001_SM_1000_NS8cuda_cub4core6detail13_kernel_agentINS1_8__reduce11ReduceAgentINS0_12zip_iteratorIN4cuda3std3__45tupleIJNS0_10device_ptrIfEENS0_17counting_iteratorIlNS0_11use_defaultESF_SF_EEEEEEEPNSB_IJflEEESJ_iNS1_9__extrema9arg_max_fIflNSA_4lessIfEEEEEEJSI_SK_iSP_EEEvDpT0_
.visible .entry _ZN6thrust24THRUST_300001_SM_1000_NS8cuda_cub4core6detail13_kernel_agentINS1_8__reduce11ReduceAgentINS0_12zip_iteratorIN4cuda3std3__45tupleIJNS0_10device_ptrIfEENS0_17counting_iteratorIlNS0_11use_defaultESF_SF_EEEEEEEPNSB_IJflEEESJ_iNS1_9__extrema9arg_max_fIflNSA_4lessIfEEEEEEJSI_SK_iSP_EEEvDpT0_(
	.param .align 8 .b8 _ZN6thrust24THRUST_300001_SM_1000_NS8cuda_cub4core6detail13_kernel_agentINS1_8__reduce11ReduceAgentINS0_12zip_iteratorIN4cuda3std3__45tupleIJNS0_10device_ptrIfEENS0_17counting_iteratorIlNS0_11use_defaultESF_SF_EEEEEEEPNSB_IJflEEESJ_iNS1_9__extrema9arg_max_fIflNSA_4lessIfEEEEEEJSI_SK_iSP_EEEvDpT0__param_0[16],
	.param .u64 .ptr .align 1 _ZN6thrust24THRUST_300001_SM_1000_NS8cuda_cub4core6detail13_kernel_agentINS1_8__reduce11ReduceAgentINS0_12zip_iteratorIN4cuda3std3__45tupleIJNS0_10device_ptrIfEENS0_17counting_iteratorIlNS0_11use_defaultESF_SF_EEEEEEEPNSB_IJflEEESJ_iNS1_9__extrema9arg_max_fIflNSA_4lessIfEEEEEEJSI_SK_iSP_EEEvDpT0__param_1,
	.param .u32 _ZN6thrust24THRUST_300001_SM_1000_NS8cuda_cub4core6detail13_kernel_agentINS1_8__reduce11ReduceAgentINS0_12zip_iteratorIN4cuda3std3__45tupleIJNS0_10device_ptrIfEENS0_17counting_iteratorIlNS0_11use_defaultESF_SF_EEEEEEEPNSB_IJflEEESJ_iNS1_9__extrema9arg_max_fIflNSA_4lessIfEEEEEEJSI_SK_iSP_EEEvDpT0__param_2,
	.param .align 1 .b8 _ZN6thrust24THRUST_300001_SM_1000_NS8cuda_cub4core6detail13_kernel_agentINS1_8__reduce11ReduceAgentINS0_12zip_iteratorIN4cuda3std3__45tupleIJNS0_10device_ptrIfEENS0_17counting_iteratorIlNS0_11use_defaultESF_SF_EEEEEEEPNSB_IJflEEESJ_iNS1_9__extrema9arg_max_fIflNSA_4lessIfEEEEEEJSI_SK_iSP_EEEvDpT0__param_3[1]
)
.maxntid 256
{
	.reg .pred 	%p<213>;
	.reg .b32 	%r<400>;
	.reg .b32 	%f<242>;
	.reg .b64 	%rd<305>;

	ld.param.u64 	%rd195, [_ZN6thrust24THRUST_300001_SM_1000_NS8cuda_cub4core6detail13_kernel_agentINS1_8__reduce11ReduceAgentINS0_12zip_iteratorIN4cuda3std3__45tupleIJNS0_10device_ptrIfEENS0_17counting_iteratorIlNS0_11use_defaultESF_SF_EEEEEEEPNSB_IJflEEESJ_iNS1_9__extrema9arg_max_fIflNSA_4lessIfEEEEEEJSI_SK_iSP_EEEvDpT0__param_0+8];
	ld.param.u64 	%rd194, [_ZN6thrust24THRUST_300001_SM_1000_NS8cuda_cub4core6detail13_kernel_agentINS1_8__reduce11ReduceAgentINS0_12zip_iteratorIN4cuda3std3__45tupleIJNS0_10device_ptrIfEENS0_17counting_iteratorIlNS0_11use_defaultESF_SF_EEEEEEEPNSB_IJflEEESJ_iNS1_9__extrema9arg_max_fIflNSA_4lessIfEEEEEEJSI_SK_iSP_EEEvDpT0__param_0];
	ld.param.u32 	%r36, [_ZN6thrust24THRUST_300001_SM_1000_NS8cuda_cub4core6detail13_kernel_agentINS1_8__reduce11ReduceAgentINS0_12zip_iteratorIN4cuda3std3__45tupleIJNS0_10device_ptrIfEENS0_17counting_iteratorIlNS0_11use_defaultESF_SF_EEEEEEEPNSB_IJflEEESJ_iNS1_9__extrema9arg_max_fIflNSA_4lessIfEEEEEEJSI_SK_iSP_EEEvDpT0__param_2];
	setp.eq.s32 	%p1, %r36, 0;
	@%p1 bra 	$L__BB8_206;
	cvta.to.global.u64 	%rd1, %rd194;
	setp.gt.s32 	%p2, %r36, 1279;
	@%p2 bra 	$L__BB8_122;
	mov.u32 	%r1, %tid.x;
	setp.ge.s32 	%p96, %r1, %r36;
	mov.f32 	%f188, 0f00000000;
	mov.b64 	%rd246, 0;
	mov.u32 	%r391, %r1;
	@%p96 bra 	$L__BB8_4;
	cvt.u64.u32 	%rd222, %r1;
	mul.wide.u32 	%rd223, %r1, 4;
	add.s64 	%rd224, %rd1, %rd223;
	add.s64 	%rd246, %rd195, %rd222;
	ld.global.f32 	%f188, [%rd224];
	add.s32 	%r391, %r1, 256;
$L__BB8_4:
	setp.ge.s32 	%p97, %r391, %r36;
	@%p97 bra 	$L__BB8_26;
	not.b32 	%r160, %r391;
	add.s32 	%r4, %r36, %r160;
	and.b32  	%r161, %r4, 768;
	setp.eq.s32 	%p98, %r161, 768;
	@%p98 bra 	$L__BB8_11;
	cvt.u64.u32 	%rd226, %r391;
	add.s64 	%rd237, %rd195, %rd226;
	mul.wide.u32 	%rd227, %r391, 4;
	add.s64 	%rd236, %rd1, %rd227;
	shr.u32 	%r162, %r4, 8;
	add.s32 	%r163, %r162, 1;
	and.b32  	%r164, %r163, 3;
	neg.s32 	%r389, %r164;
$L__BB8_7:
	.pragma "nounroll";
	mov.u64 	%rd9, %rd246;
	mov.f32 	%f3, %f188;
	ld.global.f32 	%f4, [%rd236];
	setp.lt.f32 	%p99, %f3, %f4;
	mov.u64 	%rd246, %rd237;
	mov.f32 	%f188, %f4;
	@%p99 bra 	$L__BB8_10;
	setp.lt.f32 	%p100, %f4, %f3;
	mov.u64 	%rd246, %rd9;
	mov.f32 	%f188, %f3;
	@%p100 bra 	$L__BB8_10;
	setp.lt.s64 	%p101, %rd9, %rd237;
	min.s64 	%rd246, %rd9, %rd237;
	selp.f32 	%f188, %f3, %f4, %p101;
$L__BB8_10:
	add.s32 	%r391, %r391, 256;
	add.s64 	%rd237, %rd237, 256;
	add.s64 	%rd236, %rd236, 1024;
	add.s32 	%r389, %r389, 1;
	setp.ne.s32 	%p102, %r389, 0;
	@%p102 bra 	$L__BB8_7;
$L__BB8_11:
	setp.lt.u32 	%p103, %r4, 768;
	@%p103 bra 	$L__BB8_26;
	add.s32 	%r392, %r391, 512;
$L__BB8_13:
	mov.u32 	%r12, %r392;
	add.s32 	%r165, %r12, -512;
	cvt.s64.s32 	%rd228, %r165;
	mul.wide.s32 	%rd229, %r165, 4;
	add.s64 	%rd17, %rd1, %rd229;
	add.s64 	%rd18, %rd195, %rd228;
	ld.global.f32 	%f10, [%rd17];
	setp.lt.f32 	%p104, %f188, %f10;
	mov.u64 	%rd243, %rd18;
	mov.f32 	%f185, %f10;
	@%p104 bra 	$L__BB8_16;
	setp.lt.f32 	%p105, %f10, %f188;
	mov.u64 	%rd243, %rd246;
	mov.f32 	%f185, %f188;
	@%p105 bra 	$L__BB8_16;
	setp.lt.s64 	%p106, %rd246, %rd18;
	min.s64 	%rd243, %rd246, %rd18;
	selp.f32 	%f185, %f188, %f10, %p106;
$L__BB8_16:
	add.s32 	%r166, %r12, -256;
	cvt.s64.s32 	%rd230, %r166;
	add.s64 	%rd21, %rd195, %rd230;
	ld.global.f32 	%f13, [%rd17+1024];
	setp.lt.f32 	%p107, %f185, %f13;
	mov.u64 	%rd244, %rd21;
	mov.f32 	%f186, %f13;
	@%p107 bra 	$L__BB8_19;
	setp.lt.f32 	%p108, %f13, %f185;
	mov.u64 	%rd244, %rd243;
	mov.f32 	%f186, %f185;
	@%p108 bra 	$L__BB8_19;
	setp.lt.s64 	%p109, %rd243, %rd21;
	min.s64 	%rd244, %rd243, %rd21;
	selp.f32 	%f186, %f185, %f13, %p109;
$L__BB8_19:
	cvt.s64.s32 	%rd231, %r12;
	add.s64 	%rd24, %rd195, %rd231;
	ld.global.f32 	%f16, [%rd17+2048];
	setp.lt.f32 	%p110, %f186, %f16;
	mov.u64 	%rd245, %rd24;
	mov.f32 	%f187, %f16;
	@%p110 bra 	$L__BB8_22;
	setp.lt.f32 	%p111, %f16, %f186;
	mov.u64 	%rd245, %rd244;
	mov.f32 	%f187, %f186;
	@%p111 bra 	$L__BB8_22;
	setp.lt.s64 	%p112, %rd244, %rd24;
	min.s64 	%rd245, %rd244, %rd24;
	selp.f32 	%f187, %f186, %f16, %p112;
$L__BB8_22:
	add.s32 	%r167, %r12, 256;
	cvt.s64.s32 	%rd232, %r167;
	add.s64 	%rd27, %rd195, %rd232;
	ld.global.f32 	%f19, [%rd17+3072];
	setp.lt.f32 	%p113, %f187, %f19;
	mov.u64 	%rd246, %rd27;
	mov.f32 	%f188, %f19;
	@%p113 bra 	$L__BB8_25;
	setp.lt.f32 	%p114, %f19, %f187;
	mov.u64 	%rd246, %rd245;
	mov.f32 	%f188, %f187;
	@%p114 bra 	$L__BB8_25;
	setp.lt.s64 	%p115, %rd245, %rd27;
	min.s64 	%rd246, %rd245, %rd27;
	selp.f32 	%f188, %f187, %f19, %p115;
$L__BB8_25:
	add.s32 	%r392, %r12, 1024;
	add.s32 	%r168, %r12, 512;
	setp.lt.s32 	%p116, %r168, %r36;
	@%p116 bra 	$L__BB8_13;
$L__BB8_26:
	setp.lt.s32 	%p117, %r36, 256;
	@%p117 bra 	$L__BB8_71;
	// begin inline asm
	mov.u32 %r282, %laneid;
	// end inline asm
	mov.b32 	%r284, %f188;
	mov.b32 	%r300, 1;
	mov.b32 	%r301, 31;
	mov.b32 	%r302, -1;
	// begin inline asm
	shfl.sync.down.b32 %r283, %r284, %r300, %r301, %r302;
	// end inline asm
	mov.b32 	%f23, %r283;
	// begin inline asm
	shfl.sync.down.b32 %r288, %r289, %r300, %r301, %r302;
	// end inline asm
	mov.b64 	{%r294, %r299}, %rd246;
	// begin inline asm
	shfl.sync.down.b32 %r293, %r294, %r300, %r301, %r302;
	// end inline asm
	// begin inline asm
	shfl.sync.down.b32 %r298, %r299, %r300, %r301, %r302;
	// end inline asm
	mov.b64 	%rd31, {%r293, %r298};
	setp.gt.s32 	%p169, %r282, 30;
	mov.u64 	%rd248, %rd246;
	mov.f32 	%f190, %f188;
	@%p169 bra 	$L__BB8_31;
	setp.lt.f32 	%p170, %f188, %f23;
	mov.u64 	%rd248, %rd31;
	mov.f32 	%f190, %f23;
	@%p170 bra 	$L__BB8_31;
	setp.gt.f32 	%p171, %f188, %f23;
	mov.u64 	%rd248, %rd246;
	mov.f32 	%f190, %f188;
	@%p171 bra 	$L__BB8_31;
	setp.lt.s64 	%p172, %rd246, %rd31;
	min.s64 	%rd248, %rd246, %rd31;
	selp.f32 	%f190, %f188, %f23, %p172;
$L__BB8_31:
	mov.b32 	%r304, %f190;
	mov.b32 	%r320, 2;
	mov.b32 	%r321, 31;
	mov.b32 	%r322, -1;
	// begin inline asm
	shfl.sync.down.b32 %r303, %r304, %r320, %r321, %r322;
	// end inline asm
	mov.b32 	%f26, %r303;
	// begin inline asm
	shfl.sync.down.b32 %r308, %r309, %r320, %r321, %r322;
	// end inline asm
	mov.b64 	{%r314, %r319}, %rd248;
	// begin inline asm
	shfl.sync.down.b32 %r313, %r314, %r320, %r321, %r322;
	// end inline asm
	// begin inline asm
	shfl.sync.down.b32 %r318, %r319, %r320, %r321, %r322;
	// end inline asm
	mov.b64 	%rd34, {%r313, %r318};
	setp.gt.s32 	%p173, %r282, 29;
	mov.u64 	%rd249, %rd248;
	mov.f32 	%f191, %f190;
	@%p173 bra 	$L__BB8_35;
	setp.lt.f32 	%p174, %f190, %f26;
	mov.u64 	%rd249, %rd34;
	mov.f32 	%f191, %f26;
	@%p174 bra 	$L__BB8_35;
	setp.gt.f32 	%p175, %f190, %f26;
	mov.u64 	%rd249, %rd248;
	mov.f32 	%f191, %f190;
	@%p175 bra 	$L__BB8_35;
	setp.lt.s64 	%p176, %rd248, %rd34;
	min.s64 	%rd249, %rd248, %rd34;
	selp.f32 	%f191, %f190, %f26, %p176;
$L__BB8_35:
	mov.b32 	%r324, %f191;
	mov.b32 	%r340, 4;
	mov.b32 	%r341, 31;
	mov.b32 	%r342, -1;
	// begin inline asm
	shfl.sync.down.b32 %r323, %r324, %r340, %r341, %r342;
	// end inline asm
	mov.b32 	%f29, %r323;
	// begin inline asm
	shfl.sync.down.b32 %r328, %r329, %r340, %r341, %r342;
	// end inline asm
	mov.b64 	{%r334, %r339}, %rd249;
	// begin inline asm
	shfl.sync.down.b32 %r333, %r334, %r340, %r341, %r342;
	// end inline asm
	// begin inline asm
	shfl.sync.down.b32 %r338, %r339, %r340, %r341, %r342;
	// end inline asm
	mov.b64 	%rd37, {%r333, %r338};
	setp.gt.s32 	%p177, %r282, 27;
	mov.u64 	%rd250, %rd249;
	mov.f32 	%f192, %f191;
	@%p177 bra 	$L__BB8_39;
	setp.lt.f32 	%p178, %f191, %f29;
	mov.u64 	%rd250, %rd37;
	mov.f32 	%f192, %f29;
	@%p178 bra 	$L__BB8_39;
	setp.gt.f32 	%p179, %f191, %f29;
	mov.u64 	%rd250, %rd249;
	mov.f32 	%f192, %f191;
	@%p179 bra 	$L__BB8_39;
	setp.lt.s64 	%p180, %rd249, %rd37;
	min.s64 	%rd250, %rd249, %rd37;
	selp.f32 	%f192, %f191, %f29, %p180;
$L__BB8_39:
	mov.b32 	%r344, %f192;
	mov.b32 	%r360, 8;
	mov.b32 	%r361, 31;
	mov.b32 	%r362, -1;
	// begin inline asm
	shfl.sync.down.b32 %r343, %r344, %r360, %r361, %r362;
	// end inline asm
	mov.b32 	%f32, %r343;
	// begin inline asm
	shfl.sync.down.b32 %r348, %r349, %r360, %r361, %r362;
	// end inline asm
	mov.b64 	{%r354, %r359}, %rd250;
	// begin inline asm
	shfl.sync.down.b32 %r353, %r354, %r360, %r361, %r362;
	// end inline asm
	// begin inline asm
	shfl.sync.down.b32 %r358, %r359, %r360, %r361, %r362;
	// end inline asm
	mov.b64 	%rd40, {%r353, %r358};
	setp.gt.s32 	%p181, %r282, 23;
	mov.u64 	%rd251, %rd250;
	mov.f32 	%f193, %f192;
	@%p181 bra 	$L__BB8_43;
	setp.lt.f32 	%p182, %f192, %f32;
	mov.u64 	%rd251, %rd40;
	mov.f32 	%f193, %f32;
	@%p182 bra 	$L__BB8_43;
	setp.gt.f32 	%p183, %f192, %f32;
	mov.u64 	%rd251, %rd250;
	mov.f32 	%f193, %f192;
	@%p183 bra 	$L__BB8_43;
	setp.lt.s64 	%p184, %rd250, %rd40;
	min.s64 	%rd251, %rd250, %rd40;
	selp.f32 	%f193, %f192, %f32, %p184;
$L__BB8_43:
	mov.b32 	%r364, %f193;
	mov.b32 	%r380, 16;
	mov.b32 	%r381, 31;
	mov.b32 	%r382, -1;
	// begin inline asm
	shfl.sync.down.b32 %r363, %r364, %r380, %r381, %r382;
	// end inline asm
	mov.b32 	%f35, %r363;
	// begin inline asm
	shfl.sync.down.b32 %r368, %r369, %r380, %r381, %r382;
	// end inline asm
	mov.b64 	{%r374, %r379}, %rd251;
	// begin inline asm
	shfl.sync.down.b32 %r373, %r374, %r380, %r381, %r382;
	// end inline asm
	// begin inline asm
	shfl.sync.down.b32 %r378, %r379, %r380, %r381, %r382;
	// end inline asm
	mov.b64 	%rd43, {%r373, %r378};
	setp.gt.s32 	%p185, %r282, 15;
	mov.u64 	%rd304, %rd251;
	mov.f32 	%f241, %f193;
	@%p185 bra 	$L__BB8_47;
	setp.lt.f32 	%p186, %f193, %f35;
	mov.u64 	%rd304, %rd43;
	mov.f32 	%f241, %f35;
	@%p186 bra 	$L__BB8_47;
	setp.gt.f32 	%p187, %f193, %f35;
	mov.u64 	%rd304, %rd251;
	mov.f32 	%f241, %f193;
	@%p187 bra 	$L__BB8_47;
	setp.lt.s64 	%p188, %rd251, %rd43;
	min.s64 	%rd304, %rd251, %rd43;
	selp.f32 	%f241, %f193, %f35, %p188;
$L__BB8_47:
	setp.ne.s32 	%p189, %r282, 0;
	@%p189 bra 	$L__BB8_49;
	shr.u32 	%r383, %r1, 1;
	and.b32  	%r384, %r383, 496;
	mov.u32 	%r385, _ZN6thrust24THRUST_300001_SM_1000_NS8cuda_cub4core6detail5shmemE;
	add.s32 	%r386, %r385, %r384;
	st.shared.f32 	[%r386+8], %f241;
	st.shared.u64 	[%r386+16], %rd304;
$L__BB8_49:
	bar.sync 	0;
	setp.ne.s32 	%p190, %r1, 0;
	@%p190 bra 	$L__BB8_204;
	ld.shared.f32 	%f38, [_ZN6thrust24THRUST_300001_SM_1000_NS8cuda_cub4core6detail5shmemE+24];
	ld.shared.u64 	%rd46, [_ZN6thrust24THRUST_300001_SM_1000_NS8cuda_cub4core6detail5shmemE+32];
	setp.lt.f32 	%p191, %f241, %f38;
	mov.u64 	%rd253, %rd46;
	mov.f32 	%f195, %f38;
	@%p191 bra 	$L__BB8_53;
	setp.lt.f32 	%p192, %f38, %f241;
	mov.u64 	%rd253, %rd304;
	mov.f32 	%f195, %f241;
	@%p192 bra 	$L__BB8_53;
	setp.lt.s64 	%p193, %rd304, %rd46;
	min.s64 	%rd253, %rd304, %rd46;
	selp.f32 	%f195, %f241, %f38, %p193;
$L__BB8_53:
	ld.shared.f32 	%f41, [_ZN6thrust24THRUST_300001_SM_1000_NS8cuda_cub4core6detail5shmemE+40];
	ld.shared.u64 	%rd49, [_ZN6thrust24THRUST_300001_SM_1000_NS8cuda_cub4core6detail5shmemE+48];
	setp.lt.f32 	%p194, %f195, %f41;
	mov.u64 	%rd254, %rd49;
	mov.f32 	%f196, %f41;
	@%p194 bra 	$L__BB8_56;
	setp.lt.f32 	%p195, %f41, %f195;
	mov.u64 	%rd254, %rd253;
	mov.f32 	%f196, %f195;
	@%p195 bra 	$L__BB8_56;
	setp.lt.s64 	%p196, %rd253, %rd49;
	min.s64 	%rd254, %rd253, %rd49;
	selp.f32 	%f196, %f195, %f41, %p196;
$L__BB8_56:
	ld.shared.f32 	%f44, [_ZN6thrust24THRUST_300001_SM_1000_NS8cuda_cub4core6detail5shmemE+56];
	ld.shared.u64 	%rd52, [_ZN6thrust24THRUST_300001_SM_1000_NS8cuda_cub4core6detail5shmemE+64];
	setp.lt.f32 	%p197, %f196, %f44;
	mov.u64 	%rd255, %rd52;
	mov.f32 	%f197, %f44;
	@%p197 bra 	$L__BB8_59;
	setp.lt.f32 	%p198, %f44, %f196;
	mov.u64 	%rd255, %rd254;
	mov.f32 	%f197, %f196;
	@%p198 bra 	$L__BB8_59;
	setp.lt.s64 	%p199, %rd254, %rd52;
	min.s64 	%rd255, %rd254, %rd52;
	selp.f32 	%f197, %f196, %f44, %p199;
$L__BB8_59:
	ld.shared.f32 	%f47, [_ZN6thrust24THRUST_300001_SM_1000_NS8cuda_cub4core6detail5shmemE+72];
	ld.shared.u64 	%rd55, [_ZN6thrust24THRUST_300001_SM_1000_NS8cuda_cub4core6detail5shmemE+80];
	setp.lt.f32 	%p200, %f197, %f47;
	mov.u64 	%rd256, %rd55;
	mov.f32 	%f198, %f47;
	@%p200 bra 	$L__BB8_62;
	setp.lt.f32 	%p201, %f47, %f197;
	mov.u64 	%rd256, %rd255;
	mov.f32 	%f198, %f197;
	@%p201 bra 	$L__BB8_62;
	setp.lt.s64 	%p202, %rd255, %rd55;
	min.s64 	%rd256, %rd255, %rd55;
	selp.f32 	%f198, %f197, %f47, %p202;
$L__BB8_62:
	ld.shared.f32 	%f50, [_ZN6thrust24THRUST_300001_SM_1000_NS8cuda_cub4core6detail5shmemE+88];
	ld.shared.u64 	%rd58, [_ZN6thrust24THRUST_300001_SM_1000_NS8cuda_cub4core6detail5shmemE+96];
	setp.lt.f32 	%p203, %f198, %f50;
	mov.u64 	%rd257, %rd58;
	mov.f32 	%f199, %f50;
	@%p203 bra 	$L__BB8_65;
	setp.lt.f32 	%p204, %f50, %f198;
	mov.u64 	%rd257, %rd256;
	mov.f32 	%f199, %f198;
	@%p204 bra 	$L__BB8_65;
	setp.lt.s64 	%p205, %rd256, %rd58;
	min.s64 	%rd257, %rd256, %rd58;
	selp.f32 	%f199, %f198, %f50, %p205;
$L__BB8_65:
	ld.shared.f32 	%f53, [_ZN6thrust24THRUST_300001_SM_1000_NS8cuda_cub4core6detail5shmemE+104];
	ld.shared.u64 	%rd61, [_ZN6thrust24THRUST_300001_SM_1000_NS8cuda_cub4core6detail5shmemE+112];
	setp.lt.f32 	%p206, %f199, %f53;
	mov.u64 	%rd258, %rd61;
	mov.f32 	%f200, %f53;
	@%p206 bra 	$L__BB8_68;
	setp.lt.f32 	%p207, %f53, %f199;
	mov.u64 	%rd258, %rd257;
	mov.f32 	%f200, %f199;
	@%p207 bra 	$L__BB8_68;
	setp.lt.s64 	%p208, %rd257, %rd61;
	min.s64 	%rd258, %rd257, %rd61;
	selp.f32 	%f200, %f199, %f53, %p208;
$L__BB8_68:
	ld.shared.f32 	%f56, [_ZN6thrust24THRUST_300001_SM_1000_NS8cuda_cub4core6detail5shmemE+120];
	ld.shared.u64 	%rd64, [_ZN6thrust24THRUST_300001_SM_1000_NS8cuda_cub4core6detail5shmemE+128];
	setp.lt.f32 	%p209, %f200, %f56;
	mov.f32 	%f241, %f56;
	mov.u64 	%rd304, %rd64;
	@%p209 bra 	$L__BB8_204;
	setp.lt.f32 	%p210, %f56, %f200;
	mov.f32 	%f241, %f200;
	mov.u64 	%rd304, %rd258;
	@%p210 bra 	$L__BB8_204;
	setp.lt.s64 	%p211, %rd258, %rd64;
	min.s64 	%rd304, %rd258, %rd64;
	selp.f32 	%f241, %f200, %f56, %p211;
	bra.uni 	$L__BB8_204;
$L__BB8_71:
	// begin inline asm
	mov.u32 %r169, %laneid;
	// end inline asm
	and.b32  	%r190, %r1, 992;
	add.s32 	%r191, %r190, 32;
	setp.gt.s32 	%p118, %r191, %r36;
	not.b32 	%r192, %r190;
	add.s32 	%r193, %r36, %r192;
	selp.b32 	%r188, %r193, 31, %p118;
	mov.b32 	%r171, %f188;
	mov.b32 	%r187, 1;
	mov.b32 	%r189, -1;
	// begin inline asm
	shfl.sync.down.b32 %r170, %r171, %r187, %r188, %r189;
	// end inline asm
	mov.b32 	%f58, %r170;
	// begin inline asm
	shfl.sync.down.b32 %r175, %r176, %r187, %r188, %r189;
	// end inline asm
	mov.b64 	{%r181, %r186}, %rd246;
	// begin inline asm
	shfl.sync.down.b32 %r180, %r181, %r187, %r188, %r189;
	// end inline asm
	// begin inline asm
	shfl.sync.down.b32 %r185, %r186, %r187, %r188, %r189;
	// end inline asm
	mov.b64 	%rd66, {%r180, %r185};
	setp.ge.s32 	%p119, %r169, %r188;
	mov.f32 	%f201, %f188;
	mov.u64 	%rd259, %rd246;
	@%p119 bra 	$L__BB8_75;
	setp.lt.f32 	%p120, %f188, %f58;
	mov.f32 	%f201, %f58;
	mov.u64 	%rd259, %rd66;
	@%p120 bra 	$L__BB8_75;
	setp.gt.f32 	%p121, %f188, %f58;
	mov.f32 	%f201, %f188;
	mov.u64 	%rd259, %rd246;
	@%p121 bra 	$L__BB8_75;
	setp.lt.s64 	%p122, %rd246, %rd66;
	selp.f32 	%f201, %f188, %f58, %p122;
	min.s64 	%rd259, %rd246, %rd66;
$L__BB8_75:
	mov.b32 	%r195, %f201;
	mov.b32 	%r211, 2;
	mov.b32 	%r213, -1;
	// begin inline asm
	shfl.sync.down.b32 %r194, %r195, %r211, %r188, %r213;
	// end inline asm
	mov.b32 	%f61, %r194;
	// begin inline asm
	shfl.sync.down.b32 %r199, %r200, %r211, %r188, %r213;
	// end inline asm
	mov.b64 	{%r205, %r210}, %rd259;
	// begin inline asm
	shfl.sync.down.b32 %r204, %r205, %r211, %r188, %r213;
	// end inline asm
	// begin inline asm
	shfl.sync.down.b32 %r209, %r210, %r211, %r188, %r213;
	// end inline asm
	mov.b64 	%rd69, {%r204, %r209};
	add.s32 	%r214, %r169, 2;
	setp.gt.s32 	%p123, %r214, %r188;
	mov.f32 	%f202, %f201;
	mov.u64 	%rd260, %rd259;
	@%p123 bra 	$L__BB8_79;
	setp.lt.f32 	%p124, %f201, %f61;
	mov.f32 	%f202, %f61;
	mov.u64 	%rd260, %rd69;
	@%p124 bra 	$L__BB8_79;
	setp.gt.f32 	%p125, %f201, %f61;
	mov.f32 	%f202, %f201;
	mov.u64 	%rd260, %rd259;
	@%p125 bra 	$L__BB8_79;
	setp.lt.s64 	%p126, %rd259, %rd69;
	selp.f32 	%f202, %f201, %f61, %p126;
	min.s64 	%rd260, %rd259, %rd69;
$L__BB8_79:
	mov.b32 	%r216, %f202;
	mov.b32 	%r232, 4;
	mov.b32 	%r234, -1;
	// begin inline asm
	shfl.sync.down.b32 %r215, %r216, %r232, %r188, %r234;
	// end inline asm
	mov.b32 	%f64, %r215;
	// begin inline asm
	shfl.sync.down.b32 %r220, %r221, %r232, %r188, %r234;
	// end inline asm
	mov.b64 	{%r226, %r231}, %rd260;
	// begin inline asm
	shfl.sync.down.b32 %r225, %r226, %r232, %r188, %r234;
	// end inline asm
	// begin inline asm
	shfl.sync.down.b32 %r230, %r231, %r232, %r188, %r234;
	// end inline asm
	mov.b64 	%rd72, {%r225, %r230};
	add.s32 	%r235, %r169, 4;
	setp.gt.s32 	%p127, %r235, %r188;
	mov.f32 	%f203, %f202;
	mov.u64 	%rd261, %rd260;
	@%p127 bra 	$L__BB8_83;
	setp.lt.f32 	%p128, %f202, %f64;
	mov.f32 	%f203, %f64;
	mov.u64 	%rd261, %rd72;
	@%p128 bra 	$L__BB8_83;
	setp.gt.f32 	%p129, %f202, %f64;
	mov.f32 	%f203, %f202;
	mov.u64 	%rd261, %rd260;
	@%p129 bra 	$L__BB8_83;
	setp.lt.s64 	%p130, %rd260, %rd72;
	selp.f32 	%f203, %f202, %f64, %p130;
	min.s64 	%rd261, %rd260, %rd72;
$L__BB8_83:
	mov.b32 	%r237, %f203;
	mov.b32 	%r253, 8;
	mov.b32 	%r255, -1;
	// begin inline asm
	shfl.sync.down.b32 %r236, %r237, %r253, %r188, %r255;
	// end inline asm
	mov.b32 	%f67, %r236;
	// begin inline asm
	shfl.sync.down.b32 %r241, %r242, %r253, %r188, %r255;
	// end inline asm
	mov.b64 	{%r247, %r252}, %rd261;
	// begin inline asm
	shfl.sync.down.b32 %r246, %r247, %r253, %r188, %r255;
	// end inline asm
	// begin inline asm
	shfl.sync.down.b32 %r251, %r252, %r253, %r188, %r255;
	// end inline asm
	mov.b64 	%rd75, {%r246, %r251};
	add.s32 	%r256, %r169, 8;
	setp.gt.s32 	%p131, %r256, %r188;
	mov.f32 	%f204, %f203;
	mov.u64 	%rd262, %rd261;
	@%p131 bra 	$L__BB8_87;
	setp.lt.f32 	%p132, %f203, %f67;
	mov.f32 	%f204, %f67;
	mov.u64 	%rd262, %rd75;
	@%p132 bra 	$L__BB8_87;
	setp.gt.f32 	%p133, %f203, %f67;
	mov.f32 	%f204, %f203;
	mov.u64 	%rd262, %rd261;
	@%p133 bra 	$L__BB8_87;
	setp.lt.s64 	%p134, %rd261, %rd75;
	selp.f32 	%f204, %f203, %f67, %p134;
	min.s64 	%rd262, %rd261, %rd75;
$L__BB8_87:
	mov.b32 	%r258, %f204;
	mov.b32 	%r274, 16;
	mov.b32 	%r276, -1;
	// begin inline asm
	shfl.sync.down.b32 %r257, %r258, %r274, %r188, %r276;
	// end inline asm
	mov.b32 	%f70, %r257;
	// begin inline asm
	shfl.sync.down.b32 %r262, %r263, %r274, %r188, %r276;
	// end inline asm
	mov.b64 	{%r268, %r273}, %rd262;
	// begin inline asm
	shfl.sync.down.b32 %r267, %r268, %r274, %r188, %r276;
	// end inline asm
	// begin inline asm
	shfl.sync.down.b32 %r272, %r273, %r274, %r188, %r276;
	// end inline asm
	mov.b64 	%rd78, {%r267, %r272};
	add.s32 	%r277, %r169, 16;
	setp.gt.s32 	%p135, %r277, %r188;
	mov.f32 	%f241, %f204;
	mov.u64 	%rd304, %rd262;
	@%p135 bra 	$L__BB8_91;
	setp.lt.f32 	%p136, %f204, %f70;
	mov.f32 	%f241, %f70;
	mov.u64 	%rd304, %rd78;
	@%p136 bra 	$L__BB8_91;
	setp.gt.f32 	%p137, %f204, %f70;
	mov.f32 	%f241, %f204;
	mov.u64 	%rd304, %rd262;
	@%p137 bra 	$L__BB8_91;
	setp.lt.s64 	%p138, %rd262, %rd78;
	selp.f32 	%f241, %f204, %f70, %p138;
	min.s64 	%rd304, %rd262, %rd78;
$L__BB8_91:
	setp.ne.s32 	%p139, %r169, 0;
	@%p139 bra 	$L__BB8_93;
	shr.u32 	%r278, %r1, 1;
	and.b32  	%r279, %r278, 496;
	mov.u32 	%r280, _ZN6thrust24THRUST_300001_SM_1000_NS8cuda_cub4core6detail5shmemE;
	add.s32 	%r281, %r280, %r279;
	st.shared.f32 	[%r281+8], %f241;
	st.shared.u64 	[%r281+16], %rd304;
$L__BB8_93:
	bar.sync 	0;
	setp.ne.s32 	%p140, %r1, 0;
	@%p140 bra 	$L__BB8_204;
	setp.lt.s32 	%p141, %r36, 33;
	mov.f32 	%f206, %f241;
	mov.u64 	%rd264, %rd304;
	@%p141 bra 	$L__BB8_98;
	ld.shared.f32 	%f73, [_ZN6thrust24THRUST_300001_SM_1000_NS8cuda_cub4core6detail5shmemE+24];
	ld.shared.u64 	%rd81, [_ZN6thrust24THRUST_300001_SM_1000_NS8cuda_cub4core6detail5shmemE+32];
	setp.lt.f32 	%p142, %f241, %f73;
	mov.f32 	%f206, %f73;
	mov.u64 	%rd264, %rd81;
	@%p142 bra 	$L__BB8_98;
	setp.lt.f32 	%p143, %f73, %f241;
	mov.f32 	%f206, %f241;
	mov.u64 	%rd264, %rd304;
	@%p143 bra 	$L__BB8_98;
	setp.lt.s64 	%p144, %rd304, %rd81;
	selp.f32 	%f206, %f241, %f73, %p144;
	min.s64 	%rd264, %rd304, %rd81;
$L__BB8_98:
	setp.lt.s32 	%p145, %r36, 65;
	mov.f32 	%f207, %f206;
	mov.u64 	%rd265, %rd264;
	@%p145 bra 	$L__BB8_102;
	ld.shared.f32 	%f76, [_ZN6thrust24THRUST_300001_SM_1000_NS8cuda_cub4core6detail5shmemE+40];
	ld.shared.u64 	%rd84, [_ZN6thrust24THRUST_300001_SM_1000_NS8cuda_cub4core6detail5shmemE+48];
	setp.lt.f32 	%p146, %f206, %f76;
	mov.f32 	%f207, %f76;
	mov.u64 	%rd265, %rd84;
	@%p146 bra 	$L__BB8_102;
	setp.lt.f32 	%p147, %f76, %f206;
	mov.f32 	%f207, %f206;
	mov.u64 	%rd265, %rd264;
	@%p147 bra 	$L__BB8_102;
	setp.lt.s64 	%p148, %rd264, %rd84;
	selp.f32 	%f207, %f206, %f76, %p148;
	min.s64 	%rd265, %rd264, %rd84;
$L__BB8_102:
	setp.lt.s32 	%p149, %r36, 97;
	mov.f32 	%f208, %f207;
	mov.u64 	%rd266, %rd265;
	@%p149 bra 	$L__BB8_106;
	ld.shared.f32 	%f79, [_ZN6thrust24THRUST_300001_SM_1000_NS8cuda_cub4core6detail5shmemE+56];
	ld.shared.u64 	%rd87, [_ZN6thrust24THRUST_300001_SM_1000_NS8cuda_cub4core6detail5shmemE+64];
	setp.lt.f32 	%p150, %f207, %f79;
	mov.f32 	%f208, %f79;
	mov.u64 	%rd266, %rd87;
	@%p150 bra 	$L__BB8_106;
	setp.lt.f32 	%p151, %f79, %f207;
	mov.f32 	%f208, %f207;
	mov.u64 	%rd266, %rd265;
	@%p151 bra 	$L__BB8_106;
	setp.lt.s64 	%p152, %rd265, %rd87;
	selp.f32 	%f208, %f207, %f79, %p152;
	min.s64 	%rd266, %rd265, %rd87;
$L__BB8_106:
	setp.lt.s32 	%p153, %r36, 129;
	mov.f32 	%f209, %f208;
	mov.u64 	%rd267, %rd266;
	@%p153 bra 	$L__BB8_110;
	ld.shared.f32 	%f82, [_ZN6thrust24THRUST_300001_SM_1000_NS8cuda_cub4core6detail5shmemE+72];
	ld.shared.u64 	%rd90, [_ZN6thrust24THRUST_300001_SM_1000_NS8cuda_cub4core6detail5shmemE+80];
	setp.lt.f32 	%p154, %f208, %f82;
	mov.f32 	%f209, %f82;
	mov.u64 	%rd267, %rd90;
	@%p154 bra 	$L__BB8_110;
	setp.lt.f32 	%p155, %f82, %f208;
	mov.f32 	%f209, %f208;
	mov.u64 	%rd267, %rd266;
	@%p155 bra 	$L__BB8_110;
	setp.lt.s64 	%p156, %rd266, %rd90;
	selp.f32 	%f209, %f208, %f82, %p156;
	min.s64 	%rd267, %rd266, %rd90;
$L__BB8_110:
	setp.lt.s32 	%p157, %r36, 161;
	mov.f32 	%f210, %f209;
	mov.u64 	%rd268, %rd267;
	@%p157 bra 	$L__BB8_114;
	ld.shared.f32 	%f85, [_ZN6thrust24THRUST_300001_SM_1000_NS8cuda_cub4core6detail5shmemE+88];
	ld.shared.u64 	%rd93, [_ZN6thrust24THRUST_300001_SM_1000_NS8cuda_cub4core6detail5shmemE+96];
	setp.lt.f32 	%p158, %f209, %f85;
	mov.f32 	%f210, %f85;
	mov.u64 	%rd268, %rd93;
	@%p158 bra 	$L__BB8_114;
	setp.lt.f32 	%p159, %f85, %f209;
	mov.f32 	%f210, %f209;
	mov.u64 	%rd268, %rd267;
	@%p159 bra 	$L__BB8_114;
	setp.lt.s64 	%p160, %rd267, %rd93;
	selp.f32 	%f210, %f209, %f85, %p160;
	min.s64 	%rd268, %rd267, %rd93;
$L__BB8_114:
	setp.lt.s32 	%p161, %r36, 193;
	mov.f32 	%f211, %f210;
	mov.u64 	%rd269, %rd268;
	@%p161 bra 	$L__BB8_118;
	ld.shared.f32 	%f88, [_ZN6thrust24THRUST_300001_SM_1000_NS8cuda_cub4core6detail5shmemE+104];
	ld.shared.u64 	%rd96, [_ZN6thrust24THRUST_300001_SM_1000_NS8cuda_cub4core6detail5shmemE+112];
	setp.lt.f32 	%p162, %f210, %f88;
	mov.f32 	%f211, %f88;
	mov.u64 	%rd269, %rd96;
	@%p162 bra 	$L__BB8_118;
	setp.lt.f32 	%p163, %f88, %f210;
	mov.f32 	%f211, %f210;
	mov.u64 	%rd269, %rd268;
	@%p163 bra 	$L__BB8_118;
	setp.lt.s64 	%p164, %rd268, %rd96;
	selp.f32 	%f211, %f210, %f88, %p164;
	min.s64 	%rd269, %rd268, %rd96;
$L__BB8_118:
	setp.lt.s32 	%p165, %r36, 225;
	mov.f32 	%f241, %f211;
	mov.u64 	%rd304, %rd269;
	@%p165 bra 	$L__BB8_204;
	ld.shared.f32 	%f91, [_ZN6thrust24THRUST_300001_SM_1000_NS8cuda_cub4core6detail5shmemE+120];
	ld.shared.u64 	%rd99, [_ZN6thrust24THRUST_300001_SM_1000_NS8cuda_cub4core6detail5shmemE+128];
	setp.lt.f32 	%p166, %f211, %f91;
	mov.f32 	%f241, %f91;
	mov.u64 	%rd304, %rd99;
	@%p166 bra 	$L__BB8_204;
	setp.lt.f32 	%p167, %f91, %f211;
	mov.f32 	%f241, %f211;
	mov.u64 	%rd304, %rd269;
	@%p167 bra 	$L__BB8_204;
	setp.lt.s64 	%p168, %rd269, %rd99;
	selp.f32 	%f241, %f211, %f91, %p168;
	min.s64 	%rd304, %rd269, %rd99;
	bra.uni 	$L__BB8_204;
$L__BB8_122:
	mov.u32 	%r17, %tid.x;
	cvt.u64.u32 	%rd101, %r17;
	mul.wide.u32 	%rd197, %r17, 4;
	add.s64 	%rd102, %rd1, %rd197;
	ld.global.f32 	%f170, [%rd102];
	add.s32 	%r37, %r17, 256;
	cvt.u64.u32 	%rd198, %r37;
	ld.global.f32 	%f171, [%rd102+1024];
	add.s32 	%r38, %r17, 512;
	cvt.u64.u32 	%rd199, %r38;
	ld.global.f32 	%f172, [%rd102+2048];
	add.s32 	%r39, %r17, 768;
	cvt.u64.u32 	%rd200, %r39;
	ld.global.f32 	%f173, [%rd102+3072];
	or.b32  	%r40, %r17, 1024;
	cvt.u64.u32 	%rd103, %r40;
	add.s64 	%rd291, %rd195, %rd103;
	ld.global.f32 	%f228, [%rd102+4096];
	setp.geu.f32 	%p3, %f170, %f171;
	selp.f32 	%f174, %f170, %f171, %p3;
	selp.b64 	%rd201, %rd101, %rd198, %p3;
	setp.geu.f32 	%p4, %f174, %f172;
	selp.f32 	%f175, %f174, %f172, %p4;
	selp.b64 	%rd202, %rd201, %rd199, %p4;
	setp.geu.f32 	%p5, %f175, %f173;
	selp.f32 	%f94, %f175, %f173, %p5;
	selp.b64 	%rd105, %rd202, %rd200, %p5;
	setp.lt.f32 	%p6, %f94, %f228;
	@%p6 bra 	$L__BB8_124;
	setp.lt.f32 	%p7, %f228, %f94;
	setp.lt.u64 	%p8, %rd105, %rd103;
	or.pred  	%p9, %p7, %p8;
	selp.f32 	%f228, %f94, %f228, %p9;
	add.s64 	%rd203, %rd195, %rd105;
	selp.b64 	%rd291, %rd203, %rd291, %p9;
$L__BB8_124:
	setp.lt.u32 	%p10, %r36, 2560;
	mov.b32 	%r394, 1280;
	@%p10 bra 	$L__BB8_137;
	mov.b32 	%r393, 1280;
	mov.f32 	%f213, %f228;
	mov.u64 	%rd271, %rd291;
$L__BB8_126:
	cvt.u64.u32 	%rd204, %r393;
	add.s64 	%rd205, %rd101, %rd204;
	mul.wide.u32 	%rd206, %r393, 4;
	add.s64 	%rd207, %rd102, %rd206;
	add.s64 	%rd272, %rd205, %rd195;
	ld.global.f32 	%f214, [%rd207];
	add.s64 	%rd273, %rd272, 256;
	ld.global.f32 	%f215, [%rd207+1024];
	add.s64 	%rd274, %rd272, 512;
	ld.global.f32 	%f216, [%rd207+2048];
	add.s64 	%rd275, %rd272, 768;
	ld.global.f32 	%f217, [%rd207+3072];
	add.s64 	%rd291, %rd272, 1024;
	ld.global.f32 	%f228, [%rd207+4096];
	setp.lt.f32 	%p11, %f213, %f214;
	@%p11 bra 	$L__BB8_128;
	setp.lt.f32 	%p12, %f214, %f213;
	setp.lt.s64 	%p13, %rd271, %rd272;
	or.pred  	%p14, %p12, %p13;
	selp.f32 	%f214, %f213, %f214, %p14;
	selp.b64 	%rd272, %rd271, %rd272, %p14;
$L__BB8_128:
	setp.lt.f32 	%p15, %f214, %f215;
	@%p15 bra 	$L__BB8_130;
	setp.lt.f32 	%p16, %f215, %f214;
	setp.lt.s64 	%p17, %rd272, %rd273;
	or.pred  	%p18, %p16, %p17;
	selp.f32 	%f215, %f214, %f215, %p18;
	selp.b64 	%rd273, %rd272, %rd273, %p18;
$L__BB8_130:
	setp.lt.f32 	%p19, %f215, %f216;
	@%p19 bra 	$L__BB8_132;
	setp.lt.f32 	%p20, %f216, %f215;
	setp.lt.s64 	%p21, %rd273, %rd274;
	or.pred  	%p22, %p20, %p21;
	selp.f32 	%f216, %f215, %f216, %p22;
	selp.b64 	%rd274, %rd273, %rd274, %p22;
$L__BB8_132:
	setp.lt.f32 	%p23, %f216, %f217;
	@%p23 bra 	$L__BB8_134;
	setp.lt.f32 	%p24, %f217, %f216;
	setp.lt.s64 	%p25, %rd274, %rd275;
	or.pred  	%p26, %p24, %p25;
	selp.f32 	%f217, %f216, %f217, %p26;
	selp.b64 	%rd275, %rd274, %rd275, %p26;
$L__BB8_134:
	setp.lt.f32 	%p27, %f217, %f228;
	@%p27 bra 	$L__BB8_136;
	setp.lt.f32 	%p28, %f228, %f217;
	setp.lt.s64 	%p29, %rd275, %rd291;
	or.pred  	%p30, %p28, %p29;
	selp.f32 	%f228, %f217, %f228, %p30;
	selp.b64 	%rd291, %rd275, %rd291, %p30;
$L__BB8_136:
	add.s32 	%r394, %r393, 1280;
	add.s32 	%r43, %r393, 2560;
	setp.le.s32 	%p31, %r43, %r36;
	mov.u32 	%r393, %r394;
	mov.f32 	%f213, %f228;
	mov.u64 	%rd271, %rd291;
	@%p31 bra 	$L__BB8_126;
$L__BB8_137:
	setp.le.s32 	%p32, %r36, %r394;
	@%p32 bra 	$L__BB8_160;
	sub.s32 	%r21, %r36, %r394;
	setp.ge.s32 	%p33, %r17, %r21;
	@%p33 bra 	$L__BB8_160;
	not.b32 	%r44, %r17;
	add.s32 	%r45, %r36, %r44;
	sub.s32 	%r22, %r45, %r394;
	and.b32  	%r46, %r22, 768;
	setp.eq.s32 	%p34, %r46, 768;
	mov.u32 	%r397, %r17;
	@%p34 bra 	$L__BB8_145;
	add.s32 	%r47, %r17, %r394;
	cvt.u64.u32 	%rd209, %r47;
	add.s64 	%rd279, %rd195, %rd209;
	mul.wide.u32 	%rd210, %r47, 4;
	add.s64 	%rd278, %rd1, %rd210;
	shr.u32 	%r48, %r22, 8;
	add.s32 	%r49, %r48, 1;
	and.b32  	%r50, %r49, 3;
	neg.s32 	%r395, %r50;
	mov.u32 	%r397, %r17;
$L__BB8_141:
	.pragma "nounroll";
	mov.u64 	%rd129, %rd291;
	mov.f32 	%f114, %f228;
	ld.global.f32 	%f115, [%rd278];
	setp.lt.f32 	%p35, %f114, %f115;
	mov.f32 	%f228, %f115;
	mov.u64 	%rd291, %rd279;
	@%p35 bra 	$L__BB8_144;
	setp.lt.f32 	%p36, %f115, %f114;
	mov.f32 	%f228, %f114;
	mov.u64 	%rd291, %rd129;
	@%p36 bra 	$L__BB8_144;
	setp.lt.s64 	%p37, %rd129, %rd279;
	selp.f32 	%f228, %f114, %f115, %p37;
	min.s64 	%rd291, %rd129, %rd279;
$L__BB8_144:
	add.s32 	%r397, %r397, 256;
	add.s64 	%rd279, %rd279, 256;
	add.s64 	%rd278, %rd278, 1024;
	add.s32 	%r395, %r395, 1;
	setp.ne.s32 	%p38, %r395, 0;
	@%p38 bra 	$L__BB8_141;
$L__BB8_145:
	setp.lt.u32 	%p39, %r22, 768;
	@%p39 bra 	$L__BB8_160;
	add.s32 	%r398, %r397, %r394;
	cvt.u64.u32 	%rd211, %r398;
	add.s64 	%rd286, %rd195, %rd211;
	cvt.u64.u32 	%rd212, %r397;
	cvt.u64.u32 	%rd213, %r394;
	add.s64 	%rd214, %rd212, %rd213;
	shl.b64 	%rd215, %rd214, 2;
	add.s64 	%rd216, %rd215, %rd1;
	add.s64 	%rd285, %rd216, 3072;
	mul.wide.u32 	%rd217, %r398, 4;
	add.s64 	%rd284, %rd1, %rd217;
	add.s32 	%r399, %r397, 512;
$L__BB8_147:
	mov.u32 	%r32, %r399;
	ld.global.f32 	%f121, [%rd284];
	setp.lt.f32 	%p40, %f228, %f121;
	mov.f32 	%f225, %f121;
	mov.u64 	%rd288, %rd286;
	@%p40 bra 	$L__BB8_150;
	setp.lt.f32 	%p41, %f121, %f228;
	mov.f32 	%f225, %f228;
	mov.u64 	%rd288, %rd291;
	@%p41 bra 	$L__BB8_150;
	setp.lt.s64 	%p42, %rd291, %rd286;
	selp.f32 	%f225, %f228, %f121, %p42;
	min.s64 	%rd288, %rd291, %rd286;
$L__BB8_150:
	add.s32 	%r51, %r398, 256;
	cvt.u64.u32 	%rd218, %r51;
	add.s64 	%rd145, %rd195, %rd218;
	ld.global.f32 	%f124, [%rd285+-2048];
	setp.lt.f32 	%p43, %f225, %f124;
	mov.f32 	%f226, %f124;
	mov.u64 	%rd289, %rd145;
	@%p43 bra 	$L__BB8_153;
	setp.lt.f32 	%p44, %f124, %f225;
	mov.f32 	%f226, %f225;
	mov.u64 	%rd289, %rd288;
	@%p44 bra 	$L__BB8_153;
	setp.lt.s64 	%p45, %rd288, %rd145;
	selp.f32 	%f226, %f225, %f124, %p45;
	min.s64 	%rd289, %rd288, %rd145;
$L__BB8_153:
	add.s32 	%r52, %r398, 512;
	cvt.u64.u32 	%rd219, %r52;
	add.s64 	%rd148, %rd195, %rd219;
	ld.global.f32 	%f127, [%rd285+-1024];
	setp.lt.f32 	%p46, %f226, %f127;
	mov.f32 	%f227, %f127;
	mov.u64 	%rd290, %rd148;
	@%p46 bra 	$L__BB8_156;
	setp.lt.f32 	%p47, %f127, %f226;
	mov.f32 	%f227, %f226;
	mov.u64 	%rd290, %rd289;
	@%p47 bra 	$L__BB8_156;
	setp.lt.s64 	%p48, %rd289, %rd148;
	selp.f32 	%f227, %f226, %f127, %p48;
	min.s64 	%rd290, %rd289, %rd148;
$L__BB8_156:
	add.s32 	%r53, %r398, 768;
	cvt.u64.u32 	%rd220, %r53;
	add.s64 	%rd151, %rd195, %rd220;
	ld.global.f32 	%f130, [%rd285];
	setp.lt.f32 	%p49, %f227, %f130;
	mov.f32 	%f228, %f130;
	mov.u64 	%rd291, %rd151;
	@%p49 bra 	$L__BB8_159;
	setp.lt.f32 	%p50, %f130, %f227;
	mov.f32 	%f228, %f227;
	mov.u64 	%rd291, %rd290;
	@%p50 bra 	$L__BB8_159;
	setp.lt.s64 	%p51, %rd290, %rd151;
	selp.f32 	%f228, %f227, %f130, %p51;
	min.s64 	%rd291, %rd290, %rd151;
$L__BB8_159:
	add.s64 	%rd286, %rd286, 1024;
	add.s64 	%rd285, %rd285, 4096;
	add.s64 	%rd284, %rd284, 4096;
	add.s32 	%r399, %r32, 1024;
	add.s32 	%r54, %r32, 512;
	add.s32 	%r398, %r398, 1024;
	setp.lt.s32 	%p52, %r54, %r21;
	@%p52 bra 	$L__BB8_147;
$L__BB8_160:
	// begin inline asm
	mov.u32 %r55, %laneid;
	// end inline asm
	mov.b32 	%r57, %f228;
	mov.b32 	%r73, 1;
	mov.b32 	%r74, 31;
	mov.b32 	%r75, -1;
	// begin inline asm
	shfl.sync.down.b32 %r56, %r57, %r73, %r74, %r75;
	// end inline asm
	mov.b32 	%f134, %r56;
	// begin inline asm
	shfl.sync.down.b32 %r61, %r62, %r73, %r74, %r75;
	// end inline asm
	mov.b64 	{%r67, %r72}, %rd291;
	// begin inline asm
	shfl.sync.down.b32 %r66, %r67, %r73, %r74, %r75;
	// end inline asm
	// begin inline asm
	shfl.sync.down.b32 %r71, %r72, %r73, %r74, %r75;
	// end inline asm
	mov.b64 	%rd158, {%r66, %r71};
	setp.gt.s32 	%p53, %r55, 30;
	mov.f32 	%f230, %f228;
	mov.u64 	%rd293, %rd291;
	@%p53 bra 	$L__BB8_164;
	setp.lt.f32 	%p54, %f228, %f134;
	mov.f32 	%f230, %f134;
	mov.u64 	%rd293, %rd158;
	@%p54 bra 	$L__BB8_164;
	setp.gt.f32 	%p55, %f228, %f134;
	mov.f32 	%f230, %f228;
	mov.u64 	%rd293, %rd291;
	@%p55 bra 	$L__BB8_164;
	setp.lt.s64 	%p56, %rd291, %rd158;
	selp.f32 	%f230, %f228, %f134, %p56;
	min.s64 	%rd293, %rd291, %rd158;
$L__BB8_164:
	mov.b32 	%r77, %f230;
	mov.b32 	%r93, 2;
	mov.b32 	%r94, 31;
	mov.b32 	%r95, -1;
	// begin inline asm
	shfl.sync.down.b32 %r76, %r77, %r93, %r94, %r95;
	// end inline asm
	mov.b32 	%f137, %r76;
	// begin inline asm
	shfl.sync.down.b32 %r81, %r82, %r93, %r94, %r95;
	// end inline asm
	mov.b64 	{%r87, %r92}, %rd293;
	// begin inline asm
	shfl.sync.down.b32 %r86, %r87, %r93, %r94, %r95;
	// end inline asm
	// begin inline asm
	shfl.sync.down.b32 %r91, %r92, %r93, %r94, %r95;
	// end inline asm
	mov.b64 	%rd161, {%r86, %r91};
	setp.gt.s32 	%p57, %r55, 29;
	mov.f32 	%f231, %f230;
	mov.u64 	%rd294, %rd293;
	@%p57 bra 	$L__BB8_168;
	setp.lt.f32 	%p58, %f230, %f137;
	mov.f32 	%f231, %f137;
	mov.u64 	%rd294, %rd161;
	@%p58 bra 	$L__BB8_168;
	setp.gt.f32 	%p59, %f230, %f137;
	mov.f32 	%f231, %f230;
	mov.u64 	%rd294, %rd293;
	@%p59 bra 	$L__BB8_168;
	setp.lt.s64 	%p60, %rd293, %rd161;
	selp.f32 	%f231, %f230, %f137, %p60;
	min.s64 	%rd294, %rd293, %rd161;
$L__BB8_168:
	mov.b32 	%r97, %f231;
	mov.b32 	%r113, 4;
	mov.b32 	%r114, 31;
	mov.b32 	%r115, -1;
	// begin inline asm
	shfl.sync.down.b32 %r96, %r97, %r113, %r114, %r115;
	// end inline asm
	mov.b32 	%f140, %r96;
	// begin inline asm
	shfl.sync.down.b32 %r101, %r102, %r113, %r114, %r115;
	// end inline asm
	mov.b64 	{%r107, %r112}, %rd294;
	// begin inline asm
	shfl.sync.down.b32 %r106, %r107, %r113, %r114, %r115;
	// end inline asm
	// begin inline asm
	shfl.sync.down.b32 %r111, %r112, %r113, %r114, %r115;
	// end inline asm
	mov.b64 	%rd164, {%r106, %r111};
	setp.gt.s32 	%p61, %r55, 27;
	mov.f32 	%f232, %f231;
	mov.u64 	%rd295, %rd294;
	@%p61 bra 	$L__BB8_172;
	setp.lt.f32 	%p62, %f231, %f140;
	mov.f32 	%f232, %f140;
	mov.u64 	%rd295, %rd164;
	@%p62 bra 	$L__BB8_172;
	setp.gt.f32 	%p63, %f231, %f140;
	mov.f32 	%f232, %f231;
	mov.u64 	%rd295, %rd294;
	@%p63 bra 	$L__BB8_172;
	setp.lt.s64 	%p64, %rd294, %rd164;
	selp.f32 	%f232, %f231, %f140, %p64;
	min.s64 	%rd295, %rd294, %rd164;
$L__BB8_172:
	mov.b32 	%r117, %f232;
	mov.b32 	%r133, 8;
	mov.b32 	%r134, 31;
	mov.b32 	%r135, -1;
	// begin inline asm
	shfl.sync.down.b32 %r116, %r117, %r133, %r134, %r135;
	// end inline asm
	mov.b32 	%f143, %r116;
	// begin inline asm
	shfl.sync.down.b32 %r121, %r122, %r133, %r134, %r135;
	// end inline asm
	mov.b64 	{%r127, %r132}, %rd295;
	// begin inline asm
	shfl.sync.down.b32 %r126, %r127, %r133, %r134, %r135;
	// end inline asm
	// begin inline asm
	shfl.sync.down.b32 %r131, %r132, %r133, %r134, %r135;
	// end inline asm
	mov.b64 	%rd167, {%r126, %r131};
	setp.gt.s32 	%p65, %r55, 23;
	mov.f32 	%f233, %f232;
	mov.u64 	%rd296, %rd295;
	@%p65 bra 	$L__BB8_176;
	setp.lt.f32 	%p66, %f232, %f143;
	mov.f32 	%f233, %f143;
	mov.u64 	%rd296, %rd167;
	@%p66 bra 	$L__BB8_176;
	setp.gt.f32 	%p67, %f232, %f143;
	mov.f32 	%f233, %f232;
	mov.u64 	%rd296, %rd295;
	@%p67 bra 	$L__BB8_176;
	setp.lt.s64 	%p68, %rd295, %rd167;
	selp.f32 	%f233, %f232, %f143, %p68;
	min.s64 	%rd296, %rd295, %rd167;
$L__BB8_176:
	mov.b32 	%r137, %f233;
	mov.b32 	%r153, 16;
	mov.b32 	%r154, 31;
	mov.b32 	%r155, -1;
	// begin inline asm
	shfl.sync.down.b32 %r136, %r137, %r153, %r154, %r155;
	// end inline asm
	mov.b32 	%f146, %r136;
	// begin inline asm
	shfl.sync.down.b32 %r141, %r142, %r153, %r154, %r155;
	// end inline asm
	mov.b64 	{%r147, %r152}, %rd296;
	// begin inline asm
	shfl.sync.down.b32 %r146, %r147, %r153, %r154, %r155;
	// end inline asm
	// begin inline asm
	shfl.sync.down.b32 %r151, %r152, %r153, %r154, %r155;
	// end inline asm
	mov.b64 	%rd170, {%r146, %r151};
	setp.gt.s32 	%p69, %r55, 15;
	mov.f32 	%f241, %f233;
	mov.u64 	%rd304, %rd296;
	@%p69 bra 	$L__BB8_180;
	setp.lt.f32 	%p70, %f233, %f146;
	mov.f32 	%f241, %f146;
	mov.u64 	%rd304, %rd170;
	@%p70 bra 	$L__BB8_180;
	setp.gt.f32 	%p71, %f233, %f146;
	mov.f32 	%f241, %f233;
	mov.u64 	%rd304, %rd296;
	@%p71 bra 	$L__BB8_180;
	setp.lt.s64 	%p72, %rd296, %rd170;
	selp.f32 	%f241, %f233, %f146, %p72;
	min.s64 	%rd304, %rd296, %rd170;
$L__BB8_180:
	setp.ne.s32 	%p73, %r55, 0;
	@%p73 bra 	$L__BB8_182;
	shr.u32 	%r156, %r17, 1;
	and.b32  	%r157, %r156, 496;
	mov.u32 	%r158, _ZN6thrust24THRUST_300001_SM_1000_NS8cuda_cub4core6detail5shmemE;
	add.s32 	%r159, %r158, %r157;
	st.shared.f32 	[%r159+8], %f241;
	st.shared.u64 	[%r159+16], %rd304;
$L__BB8_182:
	bar.sync 	0;
	setp.ne.s32 	%p74, %r17, 0;
	@%p74 bra 	$L__BB8_204;
	ld.shared.f32 	%f149, [_ZN6thrust24THRUST_300001_SM_1000_NS8cuda_cub4core6detail5shmemE+24];
	ld.shared.u64 	%rd173, [_ZN6thrust24THRUST_300001_SM_1000_NS8cuda_cub4core6detail5shmemE+32];
	setp.lt.f32 	%p75, %f241, %f149;
	mov.f32 	%f235, %f149;
	mov.u64 	%rd298, %rd173;
	@%p75 bra 	$L__BB8_186;
	setp.lt.f32 	%p76, %f149, %f241;
	mov.f32 	%f235, %f241;
	mov.u64 	%rd298, %rd304;
	@%p76 bra 	$L__BB8_186;
	setp.lt.s64 	%p77, %rd304, %rd173;
	selp.f32 	%f235, %f241, %f149, %p77;
	min.s64 	%rd298, %rd304, %rd173;
$L__BB8_186:
	ld.shared.f32 	%f152, [_ZN6thrust24THRUST_300001_SM_1000_NS8cuda_cub4core6detail5shmemE+40];
	ld.shared.u64 	%rd176, [_ZN6thrust24THRUST_300001_SM_1000_NS8cuda_cub4core6detail5shmemE+48];
	setp.lt.f32 	%p78, %f235, %f152;
	mov.f32 	%f236, %f152;
	mov.u64 	%rd299, %rd176;
	@%p78 bra 	$L__BB8_189;
	setp.lt.f32 	%p79, %f152, %f235;
	mov.f32 	%f236, %f235;
	mov.u64 	%rd299, %rd298;
	@%p79 bra 	$L__BB8_189;
	setp.lt.s64 	%p80, %rd298, %rd176;
	selp.f32 	%f236, %f235, %f152, %p80;
	min.s64 	%rd299, %rd298, %rd176;
$L__BB8_189:
	ld.shared.f32 	%f155, [_ZN6thrust24THRUST_300001_SM_1000_NS8cuda_cub4core6detail5shmemE+56];
	ld.shared.u64 	%rd179, [_ZN6thrust24THRUST_300001_SM_1000_NS8cuda_cub4core6detail5shmemE+64];
	setp.lt.f32 	%p81, %f236, %f155;
	mov.f32 	%f237, %f155;
	mov.u64 	%rd300, %rd179;
	@%p81 bra 	$L__BB8_192;
	setp.lt.f32 	%p82, %f155, %f236;
	mov.f32 	%f237, %f236;
	mov.u64 	%rd300, %rd299;
	@%p82 bra 	$L__BB8_192;
	setp.lt.s64 	%p83, %rd299, %rd179;
	selp.f32 	%f237, %f236, %f155, %p83;
	min.s64 	%rd300, %rd299, %rd179;
$L__BB8_192:
	ld.shared.f32 	%f158, [_ZN6thrust24THRUST_300001_SM_1000_NS8cuda_cub4core6detail5shmemE+72];
	ld.shared.u64 	%rd182, [_ZN6thrust24THRUST_300001_SM_1000_NS8cuda_cub4core6detail5shmemE+80];
	setp.lt.f32 	%p84, %f237, %f158;
	mov.f32 	%f238, %f158;
	mov.u64 	%rd301, %rd182;
	@%p84 bra 	$L__BB8_195;
	setp.lt.f32 	%p85, %f158, %f237;
	mov.f32 	%f238, %f237;
	mov.u64 	%rd301, %rd300;
	@%p85 bra 	$L__BB8_195;
	setp.lt.s64 	%p86, %rd300, %rd182;
	selp.f32 	%f238, %f237, %f158, %p86;
	min.s64 	%rd301, %rd300, %rd182;
$L__BB8_195:
	ld.shared.f32 	%f161, [_ZN6thrust24THRUST_300001_SM_1000_NS8cuda_cub4core6detail5shmemE+88];
	ld.shared.u64 	%rd185, [_ZN6thrust24THRUST_300001_SM_1000_NS8cuda_cub4core6detail5shmemE+96];
	setp.lt.f32 	%p87, %f238, %f161;
	mov.f32 	%f239, %f161;
	mov.u64 	%rd302, %rd185;
	@%p87 bra 	$L__BB8_198;
	setp.lt.f32 	%p88, %f161, %f238;
	mov.f32 	%f239, %f238;
	mov.u64 	%rd302, %rd301;
	@%p88 bra 	$L__BB8_198;
	setp.lt.s64 	%p89, %rd301, %rd185;
	selp.f32 	%f239, %f238, %f161, %p89;
	min.s64 	%rd302, %rd301, %rd185;
$L__BB8_198:
	ld.shared.f32 	%f164, [_ZN6thrust24THRUST_300001_SM_1000_NS8cuda_cub4core6detail5shmemE+104];
	ld.shared.u64 	%rd188, [_ZN6thrust24THRUST_300001_SM_1000_NS8cuda_cub4core6detail5shmemE+112];
	setp.lt.f32 	%p90, %f239, %f164;
	mov.f32 	%f240, %f164;
	mov.u64 	%rd303, %rd188;
	@%p90 bra 	$L__BB8_201;
	setp.lt.f32 	%p91, %f164, %f239;
	mov.f32 	%f240, %f239;
	mov.u64 	%rd303, %rd302;
	@%p91 bra 	$L__BB8_201;
	setp.lt.s64 	%p92, %rd302, %rd188;
	selp.f32 	%f240, %f239, %f164, %p92;
	min.s64 	%rd303, %rd302, %rd188;
$L__BB8_201:
	ld.shared.f32 	%f167, [_ZN6thrust24THRUST_300001_SM_1000_NS8cuda_cub4core6detail5shmemE+120];
	ld.shared.u64 	%rd191, [_ZN6thrust24THRUST_300001_SM_1000_NS8cuda_cub4core6detail5shmemE+128];
	setp.lt.f32 	%p93, %f240, %f167;
	mov.f32 	%f241, %f167;
	mov.u64 	%rd304, %rd191;
	@%p93 bra 	$L__BB8_204;
	setp.lt.f32 	%p94, %f167, %f240;
	mov.f32 	%f241, %f240;
	mov.u64 	%rd304, %rd303;
	@%p94 bra 	$L__BB8_204;
	setp.lt.s64 	%p95, %rd303, %rd191;
	selp.f32 	%f241, %f240, %f167, %p95;
	min.s64 	%rd304, %rd303, %rd191;
$L__BB8_204:
	mov.u32 	%r387, %tid.x;
	setp.ne.s32 	%p212, %r387, 0;
	@%p212 bra 	$L__BB8_206;
	ld.param.u64 	%rd234, [_ZN6thrust24THRUST_300001_SM_1000_NS8cuda_cub4core6detail13_kernel_agentINS1_8__reduce11ReduceAgentINS0_12zip_iteratorIN4cuda3std3__45tupleIJNS0_10device_ptrIfEENS0_17counting_iteratorIlNS0_11use_defaultESF_SF_EEEEEEEPNSB_IJflEEESJ_iNS1_9__extrema9arg_max_fIflNSA_4lessIfEEEEEEJSI_SK_iSP_EEEvDpT0__param_1];
	cvta.to.global.u64 	%rd233, %rd234;
	st.global.f32 	[%rd233], %f241;
	st.global.u64 	[%rd233+8], %rd304;
$L__BB8_206:
	ret;

}
	// .globl	_ZN6thrust24THRUST_300001_SM_1000_NS8cuda_cub4core6detail13_kernel_agentINS1_8__reduce11ReduceAgentINS0_12zip_iteratorIN4cuda3std3__45tupleIJNS0_10device_ptrIfEENS0_17counting_iteratorIlNS0_11use_defaultESF_SF_EEEEEEEPNSB_IJflEEESJ_iNS1_9__extrema9arg_max_fIflNSA_4lessIfEEEEEEJSI_SK_iN3cub18CUB_300001_SM_100013GridEvenShareIiEENSS_9GridQueueIjEESP_EEEvDpT0_
.visible .entry _ZN6thrust24THRUST_300001_SM_1000_NS8cuda_cub4core6detail13_kernel_agentINS1_8__reduce11ReduceAgentINS0_12zip_iteratorIN4cuda3std3__45tupleIJNS0_10device_ptrIfEENS0_17counting_iteratorIlNS0_11use_defaultESF_SF_EEEEEEEPNSB_IJflEEESJ_iNS1_9__extrema9arg_max_fIflNSA_4lessIfEEEEEEJSI_SK_iN3cub18CUB_300001_SM_100013GridEvenShareIiEENSS_9GridQueueIjEESP_EEEvDpT0_(
	.param .align 8 .b8 _ZN6thrust24THRUST_300001_SM_1000_NS8cuda_cub4core6detail13_kernel_agentINS1_8__reduce11ReduceAgentINS0_12zip_iteratorIN4cuda3std3__45tupleIJNS0_10device_ptrIfEENS0_17counting_iteratorIlNS0_11use_defaultESF_SF_EEEEEEEPNSB_IJflEEESJ_iNS1_9__extrema9arg_max_fIflNSA_4lessIfEEEEEEJSI_SK_iN3cub18CUB_300001_SM_100013GridEvenShareIiEENSS_9GridQueueIjEESP_EEEvDpT0__param_0[16],
	.param .u64 .ptr .align 1 _ZN6thrust24THRUST_300001_SM_1000_NS8cuda_cub4core6detail13_kernel_agentINS1_8__reduce11ReduceAgentINS0_12zip_iteratorIN4cuda3std3__45tupleIJNS0_10device_ptrIfEENS0_17counting_iteratorIlNS0_11use_defaultESF_SF_EEEEEEEPNSB_IJflEEESJ_iNS1_9__extrema9arg_max_fIflNSA_4lessIfEEEEEEJSI_SK_iN3cub18CUB_300001_SM_100013GridEvenShareIiEENSS_9GridQueueIjEESP_EEEvDpT0__param_1,
	.param .u32 _ZN6thrust24THRUST_300001_SM_1000_NS8cuda_cub4core6detail13_kernel_agentINS1_8__reduce11ReduceAgentINS0_12zip_iteratorIN4cuda3std3__45tupleIJNS0_10device_ptrIfEENS0_17counting_iteratorIlNS0_11use_defaultESF_SF_EEEEEEEPNSB_IJflEEESJ_iNS1_9__extrema9arg_max_fIflNSA_4lessIfEEEEEEJSI_SK_iN3cub18CUB_300001_SM_100013GridEvenShareIiEENSS_9GridQueueIjEESP_EEEvDpT0__param_2,
	.param .align 4 .b8 _ZN6thrust24THRUST_300001_SM_1000_NS8cuda_cub4core6detail13_kernel_agentINS1_8__reduce11ReduceAgentINS0_12zip_iteratorIN4cuda3std3__45tupleIJNS0_10device_ptrIfEENS0_17counting_iteratorIlNS0_11use_defaultESF_SF_EEEEEEEPNSB_IJflEEESJ_iNS1_9__extrema9arg_max_fIflNSA_4lessIfEEEEEEJSI_SK_iN3cub18CUB_300001_SM_100013GridEvenShareIiEENSS_9GridQueueIjEESP_EEEvDpT0__param_3[40],
	.param .align 8 .b8 _ZN6thrust24THRUST_300001_SM_1000_NS8cuda_cub4core6detail13_kernel_agentINS1_8__reduce11ReduceAgentINS0_12zip_iteratorIN4cuda3std3__45tupleIJNS0_10device_ptrIfEENS0_17counting_iteratorIlNS0_11use_defaultESF_SF_EEEEEEEPNSB_IJflEEESJ_iNS1_9__extrema9arg_max_fIflNSA_4lessIfEEEEEEJSI_SK_iN3cub18CUB_300001_SM_100013GridEvenShareIiEENSS_9GridQueueIjEESP_EEEvDpT0__param_4[8],
	.param .align 1 .b8 _ZN6thrust24THRUST_300001_SM_1000_NS8cuda_cub4core6detail13_kernel_agentINS1_8__reduce11ReduceAgentINS0_12zip_iteratorIN4cuda3std3__45tupleIJNS0_10device_ptrIfEENS0_17counting_iteratorIlNS0_11use_defaultESF_SF_EEEEEEEPNSB_IJflEEESJ_iNS1_9__extrema9arg_max_fIflNSA_4lessIfEEEEEEJSI_SK_iN3cub18CUB_300001_SM_100013GridEvenShareIiEENSS_9GridQueueIjEESP_EEEvDpT0__param_5[1]
)
.maxntid 256
{
	.reg .pred 	%p<215>;
	.reg .b32 	%r<437>;
	.reg .b32 	%f<242>;
	.reg .b64 	%rd<286>;

	ld.param.u64 	%rd3, [_ZN6thrust24THRUST_300001_SM_1000_NS8cuda_cub4core6detail13_kernel_agentINS1_8__reduce11ReduceAgentINS0_12zip_iteratorIN4cuda3std3__45tupleIJNS0_10device_ptrIfEENS0_17counting_iteratorIlNS0_11use_defaultESF_SF_EEEEEEEPNSB_IJflEEESJ_iNS1_9__extrema9arg_max_fIflNSA_4lessIfEEEEEEJSI_SK_iN3cub18CUB_300001_SM_100013GridEvenShareIiEENSS_9GridQueueIjEESP_EEEvDpT0__param_0+8];
	ld.param.u64 	%rd181, [_ZN6thrust24THRUST_300001_SM_1000_NS8cuda_cub4core6detail13_kernel_agentINS1_8__reduce11ReduceAgentINS0_12zip_iteratorIN4cuda3std3__45tupleIJNS0_10device_ptrIfEENS0_17counting_iteratorIlNS0_11use_defaultESF_SF_EEEEEEEPNSB_IJflEEESJ_iNS1_9__extrema9arg_max_fIflNSA_4lessIfEEEEEEJSI_SK_iN3cub18CUB_300001_SM_100013GridEvenShareIiEENSS_9GridQueueIjEESP_EEEvDpT0__param_0];
	ld.param.u64 	%rd182, [_ZN6thrust24THRUST_300001_SM_1000_NS8cuda_cub4core6detail13_kernel_agentINS1_8__reduce11ReduceAgentINS0_12zip_iteratorIN4cuda3std3__45tupleIJNS0_10device_ptrIfEENS0_17counting_iteratorIlNS0_11use_defaultESF_SF_EEEEEEEPNSB_IJflEEESJ_iNS1_9__extrema9arg_max_fIflNSA_4lessIfEEEEEEJSI_SK_iN3cub18CUB_300001_SM_100013GridEvenShareIiEENSS_9GridQueueIjEESP_EEEvDpT0__param_4];
	ld.param.u32 	%r66, [_ZN6thrust24THRUST_300001_SM_1000_NS8cuda_cub4core6detail13_kernel_agentINS1_8__reduce11ReduceAgentINS0_12zip_iteratorIN4cuda3std3__45tupleIJNS0_10device_ptrIfEENS0_17counting_iteratorIlNS0_11use_defaultESF_SF_EEEEEEEPNSB_IJflEEESJ_iNS1_9__extrema9arg_max_fIflNSA_4lessIfEEEEEEJSI_SK_iN3cub18CUB_300001_SM_100013GridEvenShareIiEENSS_9GridQueueIjEESP_EEEvDpT0__param_2];
	cvta.to.global.u64 	%rd1, %rd182;
	cvta.to.global.u64 	%rd2, %rd181;
	mov.u32 	%r1, %ctaid.x;
	mul.lo.s32 	%r2, %r1, 1280;
	mov.u32 	%r67, %nctaid.x;
	mul.lo.s32 	%r3, %r67, 1280;
	add.s32 	%r68, %r2, 1280;
	setp.le.s32 	%p1, %r68, %r66;
	@%p1 bra 	$L__BB9_121;
	sub.s32 	%r4, %r66, %r2;
	mov.u32 	%r5, %tid.x;
	setp.ge.s32 	%p98, %r5, %r4;
	mov.f32 	%f188, 0f00000000;
	mov.b64 	%rd232, 0;
	mov.u32 	%r420, %r5;
	@%p98 bra 	$L__BB9_3;
	add.s32 	%r190, %r2, %r5;
	cvt.s64.s32 	%rd207, %r190;
	mul.wide.s32 	%rd208, %r190, 4;
	add.s64 	%rd209, %rd2, %rd208;
	add.s64 	%rd232, %rd3, %rd207;
	ld.global.f32 	%f188, [%rd209];
	add.s32 	%r420, %r5, 256;
$L__BB9_3:
	setp.ge.s32 	%p99, %r420, %r4;
	@%p99 bra 	$L__BB9_25;
	not.b32 	%r191, %r420;
	add.s32 	%r192, %r66, %r191;
	sub.s32 	%r8, %r192, %r2;
	and.b32  	%r193, %r8, 768;
	setp.eq.s32 	%p100, %r193, 768;
	@%p100 bra 	$L__BB9_10;
	add.s32 	%r418, %r420, %r2;
	shr.u32 	%r194, %r8, 8;
	add.s32 	%r195, %r194, 1;
	and.b32  	%r196, %r195, 3;
	neg.s32 	%r417, %r196;
$L__BB9_6:
	.pragma "nounroll";
	mov.u64 	%rd6, %rd232;
	mov.f32 	%f3, %f188;
	cvt.s64.s32 	%rd211, %r418;
	add.s64 	%rd7, %rd3, %rd211;
	mul.wide.s32 	%rd212, %r418, 4;
	add.s64 	%rd213, %rd2, %rd212;
	ld.global.f32 	%f4, [%rd213];
	setp.lt.f32 	%p101, %f3, %f4;
	mov.u64 	%rd232, %rd7;
	mov.f32 	%f188, %f4;
	@%p101 bra 	$L__BB9_9;
	setp.lt.f32 	%p102, %f4, %f3;
	mov.u64 	%rd232, %rd6;
	mov.f32 	%f188, %f3;
	@%p102 bra 	$L__BB9_9;
	setp.lt.s64 	%p103, %rd6, %rd7;
	min.s64 	%rd232, %rd6, %rd7;
	selp.f32 	%f188, %f3, %f4, %p103;
$L__BB9_9:
	add.s32 	%r420, %r420, 256;
	add.s32 	%r418, %r418, 256;
	add.s32 	%r417, %r417, 1;
	setp.ne.s32 	%p104, %r417, 0;
	@%p104 bra 	$L__BB9_6;
$L__BB9_10:
	setp.lt.u32 	%p105, %r8, 768;
	@%p105 bra 	$L__BB9_25;
	add.s32 	%r421, %r420, %r2;
	add.s32 	%r424, %r421, 256;
	add.s32 	%r423, %r421, 512;
	add.s32 	%r422, %r421, 768;
	add.s64 	%rd12, %rd2, 2048;
$L__BB9_12:
	cvt.s64.s32 	%rd214, %r424;
	add.s64 	%rd14, %rd3, %rd214;
	cvt.s64.s32 	%rd215, %r423;
	add.s64 	%rd15, %rd3, %rd215;
	cvt.s64.s32 	%rd216, %r422;
	add.s64 	%rd16, %rd3, %rd216;
	cvt.s64.s32 	%rd217, %r421;
	mul.wide.s32 	%rd218, %r421, 4;
	add.s64 	%rd17, %rd12, %rd218;
	add.s64 	%rd18, %rd3, %rd217;
	ld.global.f32 	%f10, [%rd17+-2048];
	setp.lt.f32 	%p106, %f188, %f10;
	mov.u64 	%rd229, %rd18;
	mov.f32 	%f185, %f10;
	@%p106 bra 	$L__BB9_15;
	setp.lt.f32 	%p107, %f10, %f188;
	mov.u64 	%rd229, %rd232;
	mov.f32 	%f185, %f188;
	@%p107 bra 	$L__BB9_15;
	setp.lt.s64 	%p108, %rd232, %rd18;
	min.s64 	%rd229, %rd232, %rd18;
	selp.f32 	%f185, %f188, %f10, %p108;
$L__BB9_15:
	ld.global.f32 	%f13, [%rd17+-1024];
	setp.lt.f32 	%p109, %f185, %f13;
	mov.u64 	%rd230, %rd14;
	mov.f32 	%f186, %f13;
	@%p109 bra 	$L__BB9_18;
	setp.lt.f32 	%p110, %f13, %f185;
	mov.u64 	%rd230, %rd229;
	mov.f32 	%f186, %f185;
	@%p110 bra 	$L__BB9_18;
	setp.lt.s64 	%p111, %rd229, %rd14;
	min.s64 	%rd230, %rd229, %rd14;
	selp.f32 	%f186, %f185, %f13, %p111;
$L__BB9_18:
	ld.global.f32 	%f16, [%rd17];
	setp.lt.f32 	%p112, %f186, %f16;
	mov.u64 	%rd231, %rd15;
	mov.f32 	%f187, %f16;
	@%p112 bra 	$L__BB9_21;
	setp.lt.f32 	%p113, %f16, %f186;
	mov.u64 	%rd231, %rd230;
	mov.f32 	%f187, %f186;
	@%p113 bra 	$L__BB9_21;
	setp.lt.s64 	%p114, %rd230, %rd15;
	min.s64 	%rd231, %rd230, %rd15;
	selp.f32 	%f187, %f186, %f16, %p114;
$L__BB9_21:
	ld.global.f32 	%f19, [%rd17+1024];
	setp.lt.f32 	%p115, %f187, %f19;
	mov.u64 	%rd232, %rd16;
	mov.f32 	%f188, %f19;
	@%p115 bra 	$L__BB9_24;
	setp.lt.f32 	%p116, %f19, %f187;
	mov.u64 	%rd232, %rd231;
	mov.f32 	%f188, %f187;
	@%p116 bra 	$L__BB9_24;
	setp.lt.s64 	%p117, %rd231, %rd16;
	min.s64 	%rd232, %rd231, %rd16;
	selp.f32 	%f188, %f187, %f19, %p117;
$L__BB9_24:
	add.s32 	%r420, %r420, 1024;
	add.s32 	%r424, %r424, 1024;
	add.s32 	%r423, %r423, 1024;
	add.s32 	%r422, %r422, 1024;
	add.s32 	%r421, %r421, 1024;
	setp.lt.s32 	%p118, %r420, %r4;
	@%p118 bra 	$L__BB9_12;
$L__BB9_25:
	setp.lt.s32 	%p119, %r4, 256;
	@%p119 bra 	$L__BB9_70;
	// begin inline asm
	mov.u32 %r310, %laneid;
	// end inline asm
	mov.b32 	%r312, %f188;
	mov.b32 	%r328, 1;
	mov.b32 	%r329, 31;
	mov.b32 	%r330, -1;
	// begin inline asm
	shfl.sync.down.b32 %r311, %r312, %r328, %r329, %r330;
	// end inline asm
	mov.b32 	%f23, %r311;
	// begin inline asm
	shfl.sync.down.b32 %r316, %r317, %r328, %r329, %r330;
	// end inline asm
	mov.b64 	{%r322, %r327}, %rd232;
	// begin inline asm
	shfl.sync.down.b32 %r321, %r322, %r328, %r329, %r330;
	// end inline asm
	// begin inline asm
	shfl.sync.down.b32 %r326, %r327, %r328, %r329, %r330;
	// end inline asm
	mov.b64 	%rd28, {%r321, %r326};
	setp.gt.s32 	%p171, %r310, 30;
	mov.u64 	%rd234, %rd232;
	mov.f32 	%f190, %f188;
	@%p171 bra 	$L__BB9_30;
	setp.lt.f32 	%p172, %f188, %f23;
	mov.u64 	%rd234, %rd28;
	mov.f32 	%f190, %f23;
	@%p172 bra 	$L__BB9_30;
	setp.gt.f32 	%p173, %f188, %f23;
	mov.u64 	%rd234, %rd232;
	mov.f32 	%f190, %f188;
	@%p173 bra 	$L__BB9_30;
	setp.lt.s64 	%p174, %rd232, %rd28;
	min.s64 	%rd234, %rd232, %rd28;
	selp.f32 	%f190, %f188, %f23, %p174;
$L__BB9_30:
	mov.b32 	%r332, %f190;
	mov.b32 	%r348, 2;
	mov.b32 	%r349, 31;
	mov.b32 	%r350, -1;
	// begin inline asm
	shfl.sync.down.b32 %r331, %r332, %r348, %r349, %r350;
	// end inline asm
	mov.b32 	%f26, %r331;
	// begin inline asm
	shfl.sync.down.b32 %r336, %r337, %r348, %r349, %r350;
	// end inline asm
	mov.b64 	{%r342, %r347}, %rd234;
	// begin inline asm
	shfl.sync.down.b32 %r341, %r342, %r348, %r349, %r350;
	// end inline asm
	// begin inline asm
	shfl.sync.down.b32 %r346, %r347, %r348, %r349, %r350;
	// end inline asm
	mov.b64 	%rd31, {%r341, %r346};
	setp.gt.s32 	%p175, %r310, 29;
	mov.u64 	%rd235, %rd234;
	mov.f32 	%f191, %f190;
	@%p175 bra 	$L__BB9_34;
	setp.lt.f32 	%p176, %f190, %f26;
	mov.u64 	%rd235, %rd31;
	mov.f32 	%f191, %f26;
	@%p176 bra 	$L__BB9_34;
	setp.gt.f32 	%p177, %f190, %f26;
	mov.u64 	%rd235, %rd234;
	mov.f32 	%f191, %f190;
	@%p177 bra 	$L__BB9_34;
	setp.lt.s64 	%p178, %rd234, %rd31;
	min.s64 	%rd235, %rd234, %rd31;
	selp.f32 	%f191, %f190, %f26, %p178;
$L__BB9_34:
	mov.b32 	%r352, %f191;
	mov.b32 	%r368, 4;
	mov.b32 	%r369, 31;
	mov.b32 	%r370, -1;
	// begin inline asm
	shfl.sync.down.b32 %r351, %r352, %r368, %r369, %r370;
	// end inline asm
	mov.b32 	%f29, %r351;
	// begin inline asm
	shfl.sync.down.b32 %r356, %r357, %r368, %r369, %r370;
	// end inline asm
	mov.b64 	{%r362, %r367}, %rd235;
	// begin inline asm
	shfl.sync.down.b32 %r361, %r362, %r368, %r369, %r370;
	// end inline asm
	// begin inline asm
	shfl.sync.down.b32 %r366, %r367, %r368, %r369, %r370;
	// end inline asm
	mov.b64 	%rd34, {%r361, %r366};
	setp.gt.s32 	%p179, %r310, 27;
	mov.u64 	%rd236, %rd235;
	mov.f32 	%f192, %f191;
	@%p179 bra 	$L__BB9_38;
	setp.lt.f32 	%p180, %f191, %f29;
	mov.u64 	%rd236, %rd34;
	mov.f32 	%f192, %f29;
	@%p180 bra 	$L__BB9_38;
	setp.gt.f32 	%p181, %f191, %f29;
	mov.u64 	%rd236, %rd235;
	mov.f32 	%f192, %f191;
	@%p181 bra 	$L__BB9_38;
	setp.lt.s64 	%p182, %rd235, %rd34;
	min.s64 	%rd236, %rd235, %rd34;
	selp.f32 	%f192, %f191, %f29, %p182;
$L__BB9_38:
	mov.b32 	%r372, %f192;
	mov.b32 	%r388, 8;
	mov.b32 	%r389, 31;
	mov.b32 	%r390, -1;
	// begin inline asm
	shfl.sync.down.b32 %r371, %r372, %r388, %r389, %r390;
	// end inline asm
	mov.b32 	%f32, %r371;
	// begin inline asm
	shfl.sync.down.b32 %r376, %r377, %r388, %r389, %r390;
	// end inline asm
	mov.b64 	{%r382, %r387}, %rd236;
	// begin inline asm
	shfl.sync.down.b32 %r381, %r382, %r388, %r389, %r390;
	// end inline asm
	// begin inline asm
	shfl.sync.down.b32 %r386, %r387, %r388, %r389, %r390;
	// end inline asm
	mov.b64 	%rd37, {%r381, %r386};
	setp.gt.s32 	%p183, %r310, 23;
	mov.u64 	%rd237, %rd236;
	mov.f32 	%f193, %f192;
	@%p183 bra 	$L__BB9_42;
	setp.lt.f32 	%p184, %f192, %f32;
	mov.u64 	%rd237, %rd37;
	mov.f32 	%f193, %f32;
	@%p184 bra 	$L__BB9_42;
	setp.gt.f32 	%p185, %f192, %f32;
	mov.u64 	%rd237, %rd236;
	mov.f32 	%f193, %f192;
	@%p185 bra 	$L__BB9_42;
	setp.lt.s64 	%p186, %rd236, %rd37;
	min.s64 	%rd237, %rd236, %rd37;
	selp.f32 	%f193, %f192, %f32, %p186;
$L__BB9_42:
	mov.b32 	%r392, %f193;
	mov.b32 	%r408, 16;
	mov.b32 	%r409, 31;
	mov.b32 	%r410, -1;
	// begin inline asm
	shfl.sync.down.b32 %r391, %r392, %r408, %r409, %r410;
	// end inline asm
	mov.b32 	%f35, %r391;
	// begin inline asm
	shfl.sync.down.b32 %r396, %r397, %r408, %r409, %r410;
	// end inline asm
	mov.b64 	{%r402, %r407}, %rd237;
	// begin inline asm
	shfl.sync.down.b32 %r401, %r402, %r408, %r409, %r410;
	// end inline asm
	// begin inline asm
	shfl.sync.down.b32 %r406, %r407, %r408, %r409, %r410;
	// end inline asm
	mov.b64 	%rd40, {%r401, %r406};
	setp.gt.s32 	%p187, %r310, 15;
	mov.u64 	%rd285, %rd237;
	mov.f32 	%f241, %f193;
	@%p187 bra 	$L__BB9_46;
	setp.lt.f32 	%p188, %f193, %f35;
	mov.u64 	%rd285, %rd40;
	mov.f32 	%f241, %f35;
	@%p188 bra 	$L__BB9_46;
	setp.gt.f32 	%p189, %f193, %f35;
	mov.u64 	%rd285, %rd237;
	mov.f32 	%f241, %f193;
	@%p189 bra 	$L__BB9_46;
	setp.lt.s64 	%p190, %rd237, %rd40;
	min.s64 	%rd285, %rd237, %rd40;
	selp.f32 	%f241, %f193, %f35, %p190;
$L__BB9_46:
	setp.ne.s32 	%p191, %r310, 0;
	@%p191 bra 	$L__BB9_48;
	shr.u32 	%r411, %r5, 1;
	and.b32  	%r412, %r411, 496;
	mov.u32 	%r413, _ZN6thrust24THRUST_300001_SM_1000_NS8cuda_cub4core6detail5shmemE;
	add.s32 	%r414, %r413, %r412;
	st.shared.f32 	[%r414+8], %f241;
	st.shared.u64 	[%r414+16], %rd285;
$L__BB9_48:
	bar.sync 	0;
	setp.ne.s32 	%p192, %r5, 0;
	@%p192 bra 	$L__BB9_208;
	ld.shared.f32 	%f38, [_ZN6thrust24THRUST_300001_SM_1000_NS8cuda_cub4core6detail5shmemE+24];
	ld.shared.u64 	%rd43, [_ZN6thrust24THRUST_300001_SM_1000_NS8cuda_cub4core6detail5shmemE+32];
	setp.lt.f32 	%p193, %f241, %f38;
	mov.u64 	%rd239, %rd43;
	mov.f32 	%f195, %f38;
	@%p193 bra 	$L__BB9_52;
	setp.lt.f32 	%p194, %f38, %f241;
	mov.u64 	%rd239, %rd285;
	mov.f32 	%f195, %f241;
	@%p194 bra 	$L__BB9_52;
	setp.lt.s64 	%p195, %rd285, %rd43;
	min.s64 	%rd239, %rd285, %rd43;
	selp.f32 	%f195, %f241, %f38, %p195;
$L__BB9_52:
	ld.shared.f32 	%f41, [_ZN6thrust24THRUST_300001_SM_1000_NS8cuda_cub4core6detail5shmemE+40];
	ld.shared.u64 	%rd46, [_ZN6thrust24THRUST_300001_SM_1000_NS8cuda_cub4core6detail5shmemE+48];
	setp.lt.f32 	%p196, %f195, %f41;
	mov.u64 	%rd240, %rd46;
	mov.f32 	%f196, %f41;
	@%p196 bra 	$L__BB9_55;
	setp.lt.f32 	%p197, %f41, %f195;
	mov.u64 	%rd240, %rd239;
	mov.f32 	%f196, %f195;
	@%p197 bra 	$L__BB9_55;
	setp.lt.s64 	%p198, %rd239, %rd46;
	min.s64 	%rd240, %rd239, %rd46;
	selp.f32 	%f196, %f195, %f41, %p198;
$L__BB9_55:
	ld.shared.f32 	%f44, [_ZN6thrust24THRUST_300001_SM_1000_NS8cuda_cub4core6detail5shmemE+56];
	ld.shared.u64 	%rd49, [_ZN6thrust24THRUST_300001_SM_1000_NS8cuda_cub4core6detail5shmemE+64];
	setp.lt.f32 	%p199, %f196, %f44;
	mov.u64 	%rd241, %rd49;
	mov.f32 	%f197, %f44;
	@%p199 bra 	$L__BB9_58;
	setp.lt.f32 	%p200, %f44, %f196;
	mov.u64 	%rd241, %rd240;
	mov.f32 	%f197, %f196;
	@%p200 bra 	$L__BB9_58;
	setp.lt.s64 	%p201, %rd240, %rd49;
	min.s64 	%rd241, %rd240, %rd49;
	selp.f32 	%f197, %f196, %f44, %p201;
$L__BB9_58:
	ld.shared.f32 	%f47, [_ZN6thrust24THRUST_300001_SM_1000_NS8cuda_cub4core6detail5shmemE+72];
	ld.shared.u64 	%rd52, [_ZN6thrust24THRUST_300001_SM_1000_NS8cuda_cub4core6detail5shmemE+80];
	setp.lt.f32 	%p202, %f197, %f47;
	mov.u64 	%rd242, %rd52;
	mov.f32 	%f198, %f47;
	@%p202 bra 	$L__BB9_61;
	setp.lt.f32 	%p203, %f47, %f197;
	mov.u64 	%rd242, %rd241;
	mov.f32 	%f198, %f197;
	@%p203 bra 	$L__BB9_61;
	setp.lt.s64 	%p204, %rd241, %rd52;
	min.s64 	%rd242, %rd241, %rd52;
	selp.f32 	%f198, %f197, %f47, %p204;
$L__BB9_61:
	ld.shared.f32 	%f50, [_ZN6thrust24THRUST_300001_SM_1000_NS8cuda_cub4core6detail5shmemE+88];
	ld.shared.u64 	%rd55, [_ZN6thrust24THRUST_300001_SM_1000_NS8cuda_cub4core6detail5shmemE+96];
	setp.lt.f32 	%p205, %f198, %f50;
	mov.f32 	%f199, %f50;
	mov.u64 	%rd243, %rd55;
	@%p205 bra 	$L__BB9_64;
	setp.lt.f32 	%p206, %f50, %f198;
	mov.f32 	%f199, %f198;
	mov.u64 	%rd243, %rd242;
	@%p206 bra 	$L__BB9_64;
	setp.lt.s64 	%p207, %rd242, %rd55;
	selp.f32 	%f199, %f198, %f50, %p207;
	min.s64 	%rd243, %rd242, %rd55;
$L__BB9_64:
	ld.shared.f32 	%f53, [_ZN6thrust24THRUST_300001_SM_1000_NS8cuda_cub4core6detail5shmemE+104];
	ld.shared.u64 	%rd58, [_ZN6thrust24THRUST_300001_SM_1000_NS8cuda_cub4core6detail5shmemE+112];
	setp.lt.f32 	%p208, %f199, %f53;
	mov.f32 	%f200, %f53;
	mov.u64 	%rd244, %rd58;
	@%p208 bra 	$L__BB9_67;
	setp.lt.f32 	%p209, %f53, %f199;
	mov.f32 	%f200, %f199;
	mov.u64 	%rd244, %rd243;
	@%p209 bra 	$L__BB9_67;
	setp.lt.s64 	%p210, %rd243, %rd58;
	selp.f32 	%f200, %f199, %f53, %p210;
	min.s64 	%rd244, %rd243, %rd58;
$L__BB9_67:
	ld.shared.f32 	%f56, [_ZN6thrust24THRUST_300001_SM_1000_NS8cuda_cub4core6detail5shmemE+120];
	ld.shared.u64 	%rd61, [_ZN6thrust24THRUST_300001_SM_1000_NS8cuda_cub4core6detail5shmemE+128];
	setp.lt.f32 	%p211, %f200, %f56;
	mov.f32 	%f241, %f56;
	mov.u64 	%rd285, %rd61;
	@%p211 bra 	$L__BB9_208;
	setp.lt.f32 	%p212, %f56, %f200;
	mov.f32 	%f241, %f200;
	mov.u64 	%rd285, %rd244;
	@%p212 bra 	$L__BB9_208;
	setp.lt.s64 	%p213, %rd244, %rd61;
	selp.f32 	%f241, %f200, %f56, %p213;
	min.s64 	%rd285, %rd244, %rd61;
	bra.uni 	$L__BB9_208;
$L__BB9_70:
	// begin inline asm
	mov.u32 %r197, %laneid;
	// end inline asm
	and.b32  	%r218, %r5, 992;
	add.s32 	%r219, %r218, 32;
	setp.gt.s32 	%p120, %r219, %r4;
	not.b32 	%r220, %r218;
	add.s32 	%r221, %r4, %r220;
	selp.b32 	%r216, %r221, 31, %p120;
	mov.b32 	%r199, %f188;
	mov.b32 	%r215, 1;
	mov.b32 	%r217, -1;
	// begin inline asm
	shfl.sync.down.b32 %r198, %r199, %r215, %r216, %r217;
	// end inline asm
	mov.b32 	%f58, %r198;
	// begin inline asm
	shfl.sync.down.b32 %r203, %r204, %r215, %r216, %r217;
	// end inline asm
	mov.b64 	{%r209, %r214}, %rd232;
	// begin inline asm
	shfl.sync.down.b32 %r208, %r209, %r215, %r216, %r217;
	// end inline asm
	// begin inline asm
	shfl.sync.down.b32 %r213, %r214, %r215, %r216, %r217;
	// end inline asm
	mov.b64 	%rd63, {%r208, %r213};
	setp.ge.s32 	%p121, %r197, %r216;
	mov.f32 	%f201, %f188;
	mov.u64 	%rd245, %rd232;
	@%p121 bra 	$L__BB9_74;
	setp.lt.f32 	%p122, %f188, %f58;
	mov.f32 	%f201, %f58;
	mov.u64 	%rd245, %rd63;
	@%p122 bra 	$L__BB9_74;
	setp.gt.f32 	%p123, %f188, %f58;
	mov.f32 	%f201, %f188;
	mov.u64 	%rd245, %rd232;
	@%p123 bra 	$L__BB9_74;
	setp.lt.s64 	%p124, %rd232, %rd63;
	selp.f32 	%f201, %f188, %f58, %p124;
	min.s64 	%rd245, %rd232, %rd63;
$L__BB9_74:
	mov.b32 	%r223, %f201;
	mov.b32 	%r239, 2;
	mov.b32 	%r241, -1;
	// begin inline asm
	shfl.sync.down.b32 %r222, %r223, %r239, %r216, %r241;
	// end inline asm
	mov.b32 	%f61, %r222;
	// begin inline asm
	shfl.sync.down.b32 %r227, %r228, %r239, %r216, %r241;
	// end inline asm
	mov.b64 	{%r233, %r238}, %rd245;
	// begin inline asm
	shfl.sync.down.b32 %r232, %r233, %r239, %r216, %r241;
	// end inline asm
	// begin inline asm
	shfl.sync.down.b32 %r237, %r238, %r239, %r216, %r241;
	// end inline asm
	mov.b64 	%rd66, {%r232, %r237};
	add.s32 	%r242, %r197, 2;
	setp.gt.s32 	%p125, %r242, %r216;
	mov.f32 	%f202, %f201;
	mov.u64 	%rd246, %rd245;
	@%p125 bra 	$L__BB9_78;
	setp.lt.f32 	%p126, %f201, %f61;
	mov.f32 	%f202, %f61;
	mov.u64 	%rd246, %rd66;
	@%p126 bra 	$L__BB9_78;
	setp.gt.f32 	%p127, %f201, %f61;
	mov.f32 	%f202, %f201;
	mov.u64 	%rd246, %rd245;
	@%p127 bra 	$L__BB9_78;
	setp.lt.s64 	%p128, %rd245, %rd66;
	selp.f32 	%f202, %f201, %f61, %p128;
	min.s64 	%rd246, %rd245, %rd66;
$L__BB9_78:
	mov.b32 	%r244, %f202;
	mov.b32 	%r260, 4;
	mov.b32 	%r262, -1;
	// begin inline asm
	shfl.sync.down.b32 %r243, %r244, %r260, %r216, %r262;
	// end inline asm
	mov.b32 	%f64, %r243;
	// begin inline asm
	shfl.sync.down.b32 %r248, %r249, %r260, %r216, %r262;
	// end inline asm
	mov.b64 	{%r254, %r259}, %rd246;
	// begin inline asm
	shfl.sync.down.b32 %r253, %r254, %r260, %r216, %r262;
	// end inline asm
	// begin inline asm
	shfl.sync.down.b32 %r258, %r259, %r260, %r216, %r262;
	// end inline asm
	mov.b64 	%rd69, {%r253, %r258};
	add.s32 	%r263, %r197, 4;
	setp.gt.s32 	%p129, %r263, %r216;
	mov.f32 	%f203, %f202;
	mov.u64 	%rd247, %rd246;
	@%p129 bra 	$L__BB9_82;
	setp.lt.f32 	%p130, %f202, %f64;
	mov.f32 	%f203, %f64;
	mov.u64 	%rd247, %rd69;
	@%p130 bra 	$L__BB9_82;
	setp.gt.f32 	%p131, %f202, %f64;
	mov.f32 	%f203, %f202;
	mov.u64 	%rd247, %rd246;
	@%p131 bra 	$L__BB9_82;
	setp.lt.s64 	%p132, %rd246, %rd69;
	selp.f32 	%f203, %f202, %f64, %p132;
	min.s64 	%rd247, %rd246, %rd69;
$L__BB9_82:
	mov.b32 	%r265, %f203;
	mov.b32 	%r281, 8;
	mov.b32 	%r283, -1;
	// begin inline asm
	shfl.sync.down.b32 %r264, %r265, %r281, %r216, %r283;
	// end inline asm
	mov.b32 	%f67, %r264;
	// begin inline asm
	shfl.sync.down.b32 %r269, %r270, %r281, %r216, %r283;
	// end inline asm
	mov.b64 	{%r275, %r280}, %rd247;
	// begin inline asm
	shfl.sync.down.b32 %r274, %r275, %r281, %r216, %r283;
	// end inline asm
	// begin inline asm
	shfl.sync.down.b32 %r279, %r280, %r281, %r216, %r283;
	// end inline asm
	mov.b64 	%rd72, {%r274, %r279};
	add.s32 	%r284, %r197, 8;
	setp.gt.s32 	%p133, %r284, %r216;
	mov.f32 	%f204, %f203;
	mov.u64 	%rd248, %rd247;
	@%p133 bra 	$L__BB9_86;
	setp.lt.f32 	%p134, %f203, %f67;
	mov.f32 	%f204, %f67;
	mov.u64 	%rd248, %rd72;
	@%p134 bra 	$L__BB9_86;
	setp.gt.f32 	%p135, %f203, %f67;
	mov.f32 	%f204, %f203;
	mov.u64 	%rd248, %rd247;
	@%p135 bra 	$L__BB9_86;
	setp.lt.s64 	%p136, %rd247, %rd72;
	selp.f32 	%f204, %f203, %f67, %p136;
	min.s64 	%rd248, %rd247, %rd72;
$L__BB9_86:
	mov.b32 	%r286, %f204;
	mov.b32 	%r302, 16;
	mov.b32 	%r304, -1;
	// begin inline asm
	shfl.sync.down.b32 %r285, %r286, %r302, %r216, %r304;
	// end inline asm
	mov.b32 	%f70, %r285;
	// begin inline asm
	shfl.sync.down.b32 %r290, %r291, %r302, %r216, %r304;
	// end inline asm
	mov.b64 	{%r296, %r301}, %rd248;
	// begin inline asm
	shfl.sync.down.b32 %r295, %r296, %r302, %r216, %r304;
	// end inline asm
	// begin inline asm
	shfl.sync.down.b32 %r300, %r301, %r302, %r216, %r304;
	// end inline asm
	mov.b64 	%rd75, {%r295, %r300};
	add.s32 	%r305, %r197, 16;
	setp.gt.s32 	%p137, %r305, %r216;
	mov.f32 	%f241, %f204;
	mov.u64 	%rd285, %rd248;
	@%p137 bra 	$L__BB9_90;
	setp.lt.f32 	%p138, %f204, %f70;
	mov.f32 	%f241, %f70;
	mov.u64 	%rd285, %rd75;
	@%p138 bra 	$L__BB9_90;
	setp.gt.f32 	%p139, %f204, %f70;
	mov.f32 	%f241, %f204;
	mov.u64 	%rd285, %rd248;
	@%p139 bra 	$L__BB9_90;
	setp.lt.s64 	%p140, %rd248, %rd75;
	selp.f32 	%f241, %f204, %f70, %p140;
	min.s64 	%rd285, %rd248, %rd75;
$L__BB9_90:
	setp.ne.s32 	%p141, %r197, 0;
	@%p141 bra 	$L__BB9_92;
	shr.u32 	%r306, %r5, 1;
	and.b32  	%r307, %r306, 496;
	mov.u32 	%r308, _ZN6thrust24THRUST_300001_SM_1000_NS8cuda_cub4core6detail5shmemE;
	add.s32 	%r309, %r308, %r307;
	st.shared.f32 	[%r309+8], %f241;
	st.shared.u64 	[%r309+16], %rd285;
$L__BB9_92:
	bar.sync 	0;
	setp.ne.s32 	%p142, %r5, 0;
	@%p142 bra 	$L__BB9_208;
	setp.lt.s32 	%p143, %r4, 33;
	mov.f32 	%f206, %f241;
	mov.u64 	%rd250, %rd285;
	@%p143 bra 	$L__BB9_97;
	ld.shared.f32 	%f73, [_ZN6thrust24THRUST_300001_SM_1000_NS8cuda_cub4core6detail5shmemE+24];
	ld.shared.u64 	%rd78, [_ZN6thrust24THRUST_300001_SM_1000_NS8cuda_cub4core6detail5shmemE+32];
	setp.lt.f32 	%p144, %f241, %f73;
	mov.f32 	%f206, %f73;
	mov.u64 	%rd250, %rd78;
	@%p144 bra 	$L__BB9_97;
	setp.lt.f32 	%p145, %f73, %f241;
	mov.f32 	%f206, %f241;
	mov.u64 	%rd250, %rd285;
	@%p145 bra 	$L__BB9_97;
	setp.lt.s64 	%p146, %rd285, %rd78;
	selp.f32 	%f206, %f241, %f73, %p146;
	min.s64 	%rd250, %rd285, %rd78;
$L__BB9_97:
	setp.lt.s32 	%p147, %r4, 65;
	mov.f32 	%f207, %f206;
	mov.u64 	%rd251, %rd250;
	@%p147 bra 	$L__BB9_101;
	ld.shared.f32 	%f76, [_ZN6thrust24THRUST_300001_SM_1000_NS8cuda_cub4core6detail5shmemE+40];
	ld.shared.u64 	%rd81, [_ZN6thrust24THRUST_300001_SM_1000_NS8cuda_cub4core6detail5shmemE+48];
	setp.lt.f32 	%p148, %f206, %f76;
	mov.f32 	%f207, %f76;
	mov.u64 	%rd251, %rd81;
	@%p148 bra 	$L__BB9_101;
	setp.lt.f32 	%p149, %f76, %f206;
	mov.f32 	%f207, %f206;
	mov.u64 	%rd251, %rd250;
	@%p149 bra 	$L__BB9_101;
	setp.lt.s64 	%p150, %rd250, %rd81;
	selp.f32 	%f207, %f206, %f76, %p150;
	min.s64 	%rd251, %rd250, %rd81;
$L__BB9_101:
	setp.lt.s32 	%p151, %r4, 97;
	mov.f32 	%f208, %f207;
	mov.u64 	%rd252, %rd251;
	@%p151 bra 	$L__BB9_105;
	ld.shared.f32 	%f79, [_ZN6thrust24THRUST_300001_SM_1000_NS8cuda_cub4core6detail5shmemE+56];
	ld.shared.u64 	%rd84, [_ZN6thrust24THRUST_300001_SM_1000_NS8cuda_cub4core6detail5shmemE+64];
	setp.lt.f32 	%p152, %f207, %f79;
	mov.f32 	%f208, %f79;
	mov.u64 	%rd252, %rd84;
	@%p152 bra 	$L__BB9_105;
	setp.lt.f32 	%p153, %f79, %f207;
	mov.f32 	%f208, %f207;
	mov.u64 	%rd252, %rd251;
	@%p153 bra 	$L__BB9_105;
	setp.lt.s64 	%p154, %rd251, %rd84;
	selp.f32 	%f208, %f207, %f79, %p154;
	min.s64 	%rd252, %rd251, %rd84;
$L__BB9_105:
	setp.lt.s32 	%p155, %r4, 129;
	mov.f32 	%f209, %f208;
	mov.u64 	%rd253, %rd252;
	@%p155 bra 	$L__BB9_109;
	ld.shared.f32 	%f82, [_ZN6thrust24THRUST_300001_SM_1000_NS8cuda_cub4core6detail5shmemE+72];
	ld.shared.u64 	%rd87, [_ZN6thrust24THRUST_300001_SM_1000_NS8cuda_cub4core6detail5shmemE+80];
	setp.lt.f32 	%p156, %f208, %f82;
	mov.f32 	%f209, %f82;
	mov.u64 	%rd253, %rd87;
	@%p156 bra 	$L__BB9_109;
	setp.lt.f32 	%p157, %f82, %f208;
	mov.f32 	%f209, %f208;
	mov.u64 	%rd253, %rd252;
	@%p157 bra 	$L__BB9_109;
	setp.lt.s64 	%p158, %rd252, %rd87;
	selp.f32 	%f209, %f208, %f82, %p158;
	min.s64 	%rd253, %rd252, %rd87;
$L__BB9_109:
	setp.lt.s32 	%p159, %r4, 161;
	mov.f32 	%f210, %f209;
	mov.u64 	%rd254, %rd253;
	@%p159 bra 	$L__BB9_113;
	ld.shared.f32 	%f85, [_ZN6thrust24THRUST_300001_SM_1000_NS8cuda_cub4core6detail5shmemE+88];
	ld.shared.u64 	%rd90, [_ZN6thrust24THRUST_300001_SM_1000_NS8cuda_cub4core6detail5shmemE+96];
	setp.lt.f32 	%p160, %f209, %f85;
	mov.f32 	%f210, %f85;
	mov.u64 	%rd254, %rd90;
	@%p160 bra 	$L__BB9_113;
	setp.lt.f32 	%p161, %f85, %f209;
	mov.f32 	%f210, %f209;
	mov.u64 	%rd254, %rd253;
	@%p161 bra 	$L__BB9_113;
	setp.lt.s64 	%p162, %rd253, %rd90;
	selp.f32 	%f210, %f209, %f85, %p162;
	min.s64 	%rd254, %rd253, %rd90;
$L__BB9_113:
	setp.lt.s32 	%p163, %r4, 193;
	mov.f32 	%f211, %f210;
	mov.u64 	%rd255, %rd254;
	@%p163 bra 	$L__BB9_117;
	ld.shared.f32 	%f88, [_ZN6thrust24THRUST_300001_SM_1000_NS8cuda_cub4core6detail5shmemE+104];
	ld.shared.u64 	%rd93, [_ZN6thrust24THRUST_300001_SM_1000_NS8cuda_cub4core6detail5shmemE+112];
	setp.lt.f32 	%p164, %f210, %f88;
	mov.f32 	%f211, %f88;
	mov.u64 	%rd255, %rd93;
	@%p164 bra 	$L__BB9_117;
	setp.lt.f32 	%p165, %f88, %f210;
	mov.f32 	%f211, %f210;
	mov.u64 	%rd255, %rd254;
	@%p165 bra 	$L__BB9_117;
	setp.lt.s64 	%p166, %rd254, %rd93;
	selp.f32 	%f211, %f210, %f88, %p166;
	min.s64 	%rd255, %rd254, %rd93;
$L__BB9_117:
	setp.lt.s32 	%p167, %r4, 225;
	mov.f32 	%f241, %f211;
	mov.u64 	%rd285, %rd255;
	@%p167 bra 	$L__BB9_208;
	ld.shared.f32 	%f91, [_ZN6thrust24THRUST_300001_SM_1000_NS8cuda_cub4core6detail5shmemE+120];
	ld.shared.u64 	%rd96, [_ZN6thrust24THRUST_300001_SM_1000_NS8cuda_cub4core6detail5shmemE+128];
	setp.lt.f32 	%p168, %f211, %f91;
	mov.f32 	%f241, %f91;
	mov.u64 	%rd285, %rd96;
	@%p168 bra 	$L__BB9_208;
	setp.lt.f32 	%p169, %f91, %f211;
	mov.f32 	%f241, %f211;
	mov.u64 	%rd285, %rd255;
	@%p169 bra 	$L__BB9_208;
	setp.lt.s64 	%p170, %rd255, %rd96;
	selp.f32 	%f241, %f211, %f91, %p170;
	min.s64 	%rd285, %rd255, %rd96;
	bra.uni 	$L__BB9_208;
$L__BB9_121:
	mov.u32 	%r35, %tid.x;
	cvt.s64.s32 	%rd183, %r2;
	add.s64 	%rd98, %rd3, %rd183;
	cvt.u64.u32 	%rd99, %r35;
	add.s64 	%rd184, %rd99, %rd183;
	shl.b64 	%rd185, %rd184, 2;
	add.s64 	%rd186, %rd2, %rd185;
	ld.global.f32 	%f170, [%rd186];
	add.s32 	%r69, %r35, 256;
	cvt.u64.u32 	%rd187, %r69;
	ld.global.f32 	%f171, [%rd186+1024];
	add.s32 	%r70, %r35, 512;
	cvt.u64.u32 	%rd188, %r70;
	ld.global.f32 	%f172, [%rd186+2048];
	add.s32 	%r71, %r35, 768;
	cvt.u64.u32 	%rd189, %r71;
	ld.global.f32 	%f173, [%rd186+3072];
	or.b32  	%r72, %r35, 1024;
	cvt.u64.u32 	%rd100, %r72;
	add.s64 	%rd273, %rd98, %rd100;
	ld.global.f32 	%f229, [%rd186+4096];
	setp.geu.f32 	%p2, %f170, %f171;
	selp.f32 	%f174, %f170, %f171, %p2;
	selp.b64 	%rd190, %rd99, %rd187, %p2;
	setp.geu.f32 	%p3, %f174, %f172;
	selp.f32 	%f175, %f174, %f172, %p3;
	selp.b64 	%rd191, %rd190, %rd188, %p3;
	setp.geu.f32 	%p4, %f175, %f173;
	selp.f32 	%f94, %f175, %f173, %p4;
	selp.b64 	%rd102, %rd191, %rd189, %p4;
	setp.lt.f32 	%p5, %f94, %f229;
	@%p5 bra 	$L__BB9_123;
	setp.lt.f32 	%p6, %f229, %f94;
	setp.lt.u64 	%p7, %rd102, %rd100;
	or.pred  	%p8, %p6, %p7;
	selp.f32 	%f229, %f94, %f229, %p8;
	add.s64 	%rd192, %rd98, %rd102;
	selp.b64 	%rd273, %rd192, %rd273, %p8;
$L__BB9_123:
	setp.le.s32 	%p9, %r66, %r3;
	@%p9 bra 	$L__BB9_164;
	setp.ne.s32 	%p10, %r35, 0;
	@%p10 bra 	$L__BB9_126;
	atom.global.add.u32 	%r73, [%rd1+4], 1280;
	add.s32 	%r74, %r73, %r3;
	st.shared.u32 	[_ZN6thrust24THRUST_300001_SM_1000_NS8cuda_cub4core6detail5shmemE+152], %r74;
$L__BB9_126:
	bar.sync 	0;
	ld.shared.u32 	%r427, [_ZN6thrust24THRUST_300001_SM_1000_NS8cuda_cub4core6detail5shmemE+152];
	add.s32 	%r75, %r427, 1280;
	setp.gt.s32 	%p11, %r75, %r66;
	@%p11 bra 	$L__BB9_141;
	mov.f32 	%f213, %f229;
	mov.u64 	%rd257, %rd273;
$L__BB9_128:
	cvt.s64.s32 	%rd193, %r427;
	add.s64 	%rd194, %rd99, %rd193;
	shl.b64 	%rd195, %rd194, 2;
	add.s64 	%rd196, %rd2, %rd195;
	add.s64 	%rd258, %rd194, %rd3;
	ld.global.f32 	%f214, [%rd196];
	add.s64 	%rd259, %rd258, 256;
	ld.global.f32 	%f215, [%rd196+1024];
	add.s64 	%rd260, %rd258, 512;
	ld.global.f32 	%f216, [%rd196+2048];
	add.s64 	%rd261, %rd258, 768;
	ld.global.f32 	%f217, [%rd196+3072];
	add.s64 	%rd273, %rd258, 1024;
	ld.global.f32 	%f229, [%rd196+4096];
	setp.lt.f32 	%p12, %f213, %f214;
	@%p12 bra 	$L__BB9_130;
	setp.lt.f32 	%p13, %f214, %f213;
	setp.lt.s64 	%p14, %rd257, %rd258;
	or.pred  	%p15, %p13, %p14;
	selp.f32 	%f214, %f213, %f214, %p15;
	selp.b64 	%rd258, %rd257, %rd258, %p15;
$L__BB9_130:
	setp.lt.f32 	%p16, %f214, %f215;
	@%p16 bra 	$L__BB9_132;
	setp.lt.f32 	%p17, %f215, %f214;
	setp.lt.s64 	%p18, %rd258, %rd259;
	or.pred  	%p19, %p17, %p18;
	selp.f32 	%f215, %f214, %f215, %p19;
	selp.b64 	%rd259, %rd258, %rd259, %p19;
$L__BB9_132:
	setp.lt.f32 	%p20, %f215, %f216;
	@%p20 bra 	$L__BB9_134;
	setp.lt.f32 	%p21, %f216, %f215;
	setp.lt.s64 	%p22, %rd259, %rd260;
	or.pred  	%p23, %p21, %p22;
	selp.f32 	%f216, %f215, %f216, %p23;
	selp.b64 	%rd260, %rd259, %rd260, %p23;
$L__BB9_134:
	setp.lt.f32 	%p24, %f216, %f217;
	@%p24 bra 	$L__BB9_136;
	setp.lt.f32 	%p25, %f217, %f216;
	setp.lt.s64 	%p26, %rd260, %rd261;
	or.pred  	%p27, %p25, %p26;
	selp.f32 	%f217, %f216, %f217, %p27;
	selp.b64 	%rd261, %rd260, %rd261, %p27;
$L__BB9_136:
	setp.lt.f32 	%p28, %f217, %f229;
	@%p28 bra 	$L__BB9_138;
	setp.lt.f32 	%p29, %f229, %f217;
	setp.lt.s64 	%p30, %rd261, %rd273;
	or.pred  	%p31, %p29, %p30;
	selp.f32 	%f229, %f217, %f229, %p31;
	selp.b64 	%rd273, %rd261, %rd273, %p31;
$L__BB9_138:
	setp.ne.s32 	%p32, %r35, 0;
	bar.sync 	0;
	@%p32 bra 	$L__BB9_140;
	atom.global.add.u32 	%r76, [%rd1+4], 1280;
	add.s32 	%r77, %r76, %r3;
	st.shared.u32 	[_ZN6thrust24THRUST_300001_SM_1000_NS8cuda_cub4core6detail5shmemE+152], %r77;
$L__BB9_140:
	bar.sync 	0;
	ld.shared.u32 	%r427, [_ZN6thrust24THRUST_300001_SM_1000_NS8cuda_cub4core6detail5shmemE+152];
	add.s32 	%r78, %r427, 1280;
	setp.le.s32 	%p33, %r78, %r66;
	mov.f32 	%f213, %f229;
	mov.u64 	%rd257, %rd273;
	@%p33 bra 	$L__BB9_128;
$L__BB9_141:
	setp.le.s32 	%p34, %r66, %r427;
	@%p34 bra 	$L__BB9_164;
	sub.s32 	%r40, %r66, %r427;
	setp.ge.s32 	%p35, %r35, %r40;
	@%p35 bra 	$L__BB9_164;
	not.b32 	%r79, %r35;
	add.s32 	%r80, %r66, %r79;
	sub.s32 	%r41, %r80, %r427;
	and.b32  	%r81, %r41, 768;
	setp.eq.s32 	%p36, %r81, 768;
	mov.u32 	%r431, %r35;
	@%p36 bra 	$L__BB9_149;
	add.s32 	%r429, %r35, %r427;
	shr.u32 	%r82, %r41, 8;
	add.s32 	%r83, %r82, 1;
	and.b32  	%r84, %r83, 3;
	neg.s32 	%r428, %r84;
	mov.u32 	%r431, %r35;
$L__BB9_145:
	.pragma "nounroll";
	mov.u64 	%rd122, %rd273;
	mov.f32 	%f114, %f229;
	cvt.s64.s32 	%rd198, %r429;
	add.s64 	%rd123, %rd3, %rd198;
	mul.wide.s32 	%rd199, %r429, 4;
	add.s64 	%rd200, %rd2, %rd199;
	ld.global.f32 	%f115, [%rd200];
	setp.lt.f32 	%p37, %f114, %f115;
	mov.f32 	%f229, %f115;
	mov.u64 	%rd273, %rd123;
	@%p37 bra 	$L__BB9_148;
	setp.lt.f32 	%p38, %f115, %f114;
	mov.f32 	%f229, %f114;
	mov.u64 	%rd273, %rd122;
	@%p38 bra 	$L__BB9_148;
	setp.lt.s64 	%p39, %rd122, %rd123;
	selp.f32 	%f229, %f114, %f115, %p39;
	min.s64 	%rd273, %rd122, %rd123;
$L__BB9_148:
	add.s32 	%r431, %r431, 256;
	add.s32 	%r429, %r429, 256;
	add.s32 	%r428, %r428, 1;
	setp.ne.s32 	%p40, %r428, 0;
	@%p40 bra 	$L__BB9_145;
$L__BB9_149:
	setp.lt.u32 	%p41, %r41, 768;
	@%p41 bra 	$L__BB9_164;
	add.s32 	%r432, %r431, %r427;
	add.s32 	%r435, %r432, 256;
	add.s32 	%r434, %r432, 512;
	add.s32 	%r433, %r432, 768;
	add.s64 	%rd128, %rd2, 2048;
$L__BB9_151:
	cvt.s64.s32 	%rd201, %r435;
	add.s64 	%rd130, %rd3, %rd201;
	cvt.s64.s32 	%rd202, %r434;
	add.s64 	%rd131, %rd3, %rd202;
	cvt.s64.s32 	%rd203, %r433;
	add.s64 	%rd132, %rd3, %rd203;
	cvt.s64.s32 	%rd204, %r432;
	mul.wide.s32 	%rd205, %r432, 4;
	add.s64 	%rd133, %rd128, %rd205;
	add.s64 	%rd134, %rd3, %rd204;
	ld.global.f32 	%f121, [%rd133+-2048];
	setp.lt.f32 	%p42, %f229, %f121;
	mov.f32 	%f225, %f121;
	mov.u64 	%rd269, %rd134;
	@%p42 bra 	$L__BB9_154;
	setp.lt.f32 	%p43, %f121, %f229;
	mov.f32 	%f225, %f229;
	mov.u64 	%rd269, %rd273;
	@%p43 bra 	$L__BB9_154;
	setp.lt.s64 	%p44, %rd273, %rd134;
	selp.f32 	%f225, %f229, %f121, %p44;
	min.s64 	%rd269, %rd273, %rd134;
$L__BB9_154:
	ld.global.f32 	%f124, [%rd133+-1024];
	setp.lt.f32 	%p45, %f225, %f124;
	mov.f32 	%f226, %f124;
	mov.u64 	%rd270, %rd130;
	@%p45 bra 	$L__BB9_157;
	setp.lt.f32 	%p46, %f124, %f225;
	mov.f32 	%f226, %f225;
	mov.u64 	%rd270, %rd269;
	@%p46 bra 	$L__BB9_157;
	setp.lt.s64 	%p47, %rd269, %rd130;
	selp.f32 	%f226, %f225, %f124, %p47;
	min.s64 	%rd270, %rd269, %rd130;
$L__BB9_157:
	ld.global.f32 	%f127, [%rd133];
	setp.lt.f32 	%p48, %f226, %f127;
	mov.f32 	%f227, %f127;
	mov.u64 	%rd271, %rd131;
	@%p48 bra 	$L__BB9_160;
	setp.lt.f32 	%p49, %f127, %f226;
	mov.f32 	%f227, %f226;
	mov.u64 	%rd271, %rd270;
	@%p49 bra 	$L__BB9_160;
	setp.lt.s64 	%p50, %rd270, %rd131;
	selp.f32 	%f227, %f226, %f127, %p50;
	min.s64 	%rd271, %rd270, %rd131;
$L__BB9_160:
	ld.global.f32 	%f130, [%rd133+1024];
	setp.lt.f32 	%p51, %f227, %f130;
	mov.f32 	%f229, %f130;
	mov.u64 	%rd273, %rd132;
	@%p51 bra 	$L__BB9_163;
	setp.lt.f32 	%p52, %f130, %f227;
	mov.f32 	%f229, %f227;
	mov.u64 	%rd273, %rd271;
	@%p52 bra 	$L__BB9_163;
	setp.lt.s64 	%p53, %rd271, %rd132;
	selp.f32 	%f229, %f227, %f130, %p53;
	min.s64 	%rd273, %rd271, %rd132;
$L__BB9_163:
	add.s32 	%r431, %r431, 1024;
	add.s32 	%r435, %r435, 1024;
	add.s32 	%r434, %r434, 1024;
	add.s32 	%r433, %r433, 1024;
	add.s32 	%r432, %r432, 1024;
	setp.lt.s32 	%p54, %r431, %r40;
	@%p54 bra 	$L__BB9_151;
$L__BB9_164:
	// begin inline asm
	mov.u32 %r85, %laneid;
	// end inline asm
	mov.b32 	%r87, %f229;
	mov.b32 	%r103, 1;
	mov.b32 	%r104, 31;
	mov.b32 	%r105, -1;
	// begin inline asm
	shfl.sync.down.b32 %r86, %r87, %r103, %r104, %r105;
	// end inline asm
	mov.b32 	%f134, %r86;
	// begin inline asm
	shfl.sync.down.b32 %r91, %r92, %r103, %r104, %r105;
	// end inline asm
	mov.b64 	{%r97, %r102}, %rd273;
	// begin inline asm
	shfl.sync.down.b32 %r96, %r97, %r103, %r104, %r105;
	// end inline asm
	// begin inline asm
	shfl.sync.down.b32 %r101, %r102, %r103, %r104, %r105;
	// end inline asm
	mov.b64 	%rd144, {%r96, %r101};
	setp.gt.s32 	%p55, %r85, 30;
	mov.f32 	%f230, %f229;
	mov.u64 	%rd274, %rd273;
	@%p55 bra 	$L__BB9_168;
	setp.lt.f32 	%p56, %f229, %f134;
	mov.f32 	%f230, %f134;
	mov.u64 	%rd274, %rd144;
	@%p56 bra 	$L__BB9_168;
	setp.gt.f32 	%p57, %f229, %f134;
	mov.f32 	%f230, %f229;
	mov.u64 	%rd274, %rd273;
	@%p57 bra 	$L__BB9_168;
	setp.lt.s64 	%p58, %rd273, %rd144;
	selp.f32 	%f230, %f229, %f134, %p58;
	min.s64 	%rd274, %rd273, %rd144;
$L__BB9_168:
	mov.b32 	%r107, %f230;
	mov.b32 	%r123, 2;
	mov.b32 	%r124, 31;
	mov.b32 	%r125, -1;
	// begin inline asm
	shfl.sync.down.b32 %r106, %r107, %r123, %r124, %r125;
	// end inline asm
	mov.b32 	%f137, %r106;
	// begin inline asm
	shfl.sync.down.b32 %r111, %r112, %r123, %r124, %r125;
	// end inline asm
	mov.b64 	{%r117, %r122}, %rd274;
	// begin inline asm
	shfl.sync.down.b32 %r116, %r117, %r123, %r124, %r125;
	// end inline asm
	// begin inline asm
	shfl.sync.down.b32 %r121, %r122, %r123, %r124, %r125;
	// end inline asm
	mov.b64 	%rd147, {%r116, %r121};
	setp.gt.s32 	%p59, %r85, 29;
	mov.f32 	%f231, %f230;
	mov.u64 	%rd275, %rd274;
	@%p59 bra 	$L__BB9_172;
	setp.lt.f32 	%p60, %f230, %f137;
	mov.f32 	%f231, %f137;
	mov.u64 	%rd275, %rd147;
	@%p60 bra 	$L__BB9_172;
	setp.gt.f32 	%p61, %f230, %f137;
	mov.f32 	%f231, %f230;
	mov.u64 	%rd275, %rd274;
	@%p61 bra 	$L__BB9_172;
	setp.lt.s64 	%p62, %rd274, %rd147;
	selp.f32 	%f231, %f230, %f137, %p62;
	min.s64 	%rd275, %rd274, %rd147;
$L__BB9_172:
	mov.b32 	%r127, %f231;
	mov.b32 	%r143, 4;
	mov.b32 	%r144, 31;
	mov.b32 	%r145, -1;
	// begin inline asm
	shfl.sync.down.b32 %r126, %r127, %r143, %r144, %r145;
	// end inline asm
	mov.b32 	%f140, %r126;
	// begin inline asm
	shfl.sync.down.b32 %r131, %r132, %r143, %r144, %r145;
	// end inline asm
	mov.b64 	{%r137, %r142}, %rd275;
	// begin inline asm
	shfl.sync.down.b32 %r136, %r137, %r143, %r144, %r145;
	// end inline asm
	// begin inline asm
	shfl.sync.down.b32 %r141, %r142, %r143, %r144, %r145;
	// end inline asm
	mov.b64 	%rd150, {%r136, %r141};
	setp.gt.s32 	%p63, %r85, 27;
	mov.f32 	%f232, %f231;
	mov.u64 	%rd276, %rd275;
	@%p63 bra 	$L__BB9_176;
	setp.lt.f32 	%p64, %f231, %f140;
	mov.f32 	%f232, %f140;
	mov.u64 	%rd276, %rd150;
	@%p64 bra 	$L__BB9_176;
	setp.gt.f32 	%p65, %f231, %f140;
	mov.f32 	%f232, %f231;
	mov.u64 	%rd276, %rd275;
	@%p65 bra 	$L__BB9_176;
	setp.lt.s64 	%p66, %rd275, %rd150;
	selp.f32 	%f232, %f231, %f140, %p66;
	min.s64 	%rd276, %rd275, %rd150;
$L__BB9_176:
	mov.b32 	%r147, %f232;
	mov.b32 	%r163, 8;
	mov.b32 	%r164, 31;
	mov.b32 	%r165, -1;
	// begin inline asm
	shfl.sync.down.b32 %r146, %r147, %r163, %r164, %r165;
	// end inline asm
	mov.b32 	%f143, %r146;
	// begin inline asm
	shfl.sync.down.b32 %r151, %r152, %r163, %r164, %r165;
	// end inline asm
	mov.b64 	{%r157, %r162}, %rd276;
	// begin inline asm
	shfl.sync.down.b32 %r156, %r157, %r163, %r164, %r165;
	// end inline asm
	// begin inline asm
	shfl.sync.down.b32 %r161, %r162, %r163, %r164, %r165;
	// end inline asm
	mov.b64 	%rd153, {%r156, %r161};
	setp.gt.s32 	%p67, %r85, 23;
	mov.f32 	%f233, %f232;
	mov.u64 	%rd277, %rd276;
	@%p67 bra 	$L__BB9_180;
	setp.lt.f32 	%p68, %f232, %f143;
	mov.f32 	%f233, %f143;
	mov.u64 	%rd277, %rd153;
	@%p68 bra 	$L__BB9_180;
	setp.gt.f32 	%p69, %f232, %f143;
	mov.f32 	%f233, %f232;
	mov.u64 	%rd277, %rd276;
	@%p69 bra 	$L__BB9_180;
	setp.lt.s64 	%p70, %rd276, %rd153;
	selp.f32 	%f233, %f232, %f143, %p70;
	min.s64 	%rd277, %rd276, %rd153;
$L__BB9_180:
	mov.b32 	%r167, %f233;
	mov.b32 	%r183, 16;
	mov.b32 	%r184, 31;
	mov.b32 	%r185, -1;
	// begin inline asm
	shfl.sync.down.b32 %r166, %r167, %r183, %r184, %r185;
	// end inline asm
	mov.b32 	%f146, %r166;
	// begin inline asm
	shfl.sync.down.b32 %r171, %r172, %r183, %r184, %r185;
	// end inline asm
	mov.b64 	{%r177, %r182}, %rd277;
	// begin inline asm
	shfl.sync.down.b32 %r176, %r177, %r183, %r184, %r185;
	// end inline asm
	// begin inline asm
	shfl.sync.down.b32 %r181, %r182, %r183, %r184, %r185;
	// end inline asm
	mov.b64 	%rd156, {%r176, %r181};
	setp.gt.s32 	%p71, %r85, 15;
	mov.f32 	%f241, %f233;
	mov.u64 	%rd285, %rd277;
	@%p71 bra 	$L__BB9_184;
	setp.lt.f32 	%p72, %f233, %f146;
	mov.f32 	%f241, %f146;
	mov.u64 	%rd285, %rd156;
	@%p72 bra 	$L__BB9_184;
	setp.gt.f32 	%p73, %f233, %f146;
	mov.f32 	%f241, %f233;
	mov.u64 	%rd285, %rd277;
	@%p73 bra 	$L__BB9_184;
	setp.lt.s64 	%p74, %rd277, %rd156;
	selp.f32 	%f241, %f233, %f146, %p74;
	min.s64 	%rd285, %rd277, %rd156;
$L__BB9_184:
	setp.ne.s32 	%p75, %r85, 0;
	@%p75 bra 	$L__BB9_186;
	shr.u32 	%r186, %r35, 1;
	and.b32  	%r187, %r186, 496;
	mov.u32 	%r188, _ZN6thrust24THRUST_300001_SM_1000_NS8cuda_cub4core6detail5shmemE;
	add.s32 	%r189, %r188, %r187;
	st.shared.f32 	[%r189+8], %f241;
	st.shared.u64 	[%r189+16], %rd285;
$L__BB9_186:
	bar.sync 	0;
	setp.ne.s32 	%p76, %r35, 0;
	@%p76 bra 	$L__BB9_208;
	ld.shared.f32 	%f149, [_ZN6thrust24THRUST_300001_SM_1000_NS8cuda_cub4core6detail5shmemE+24];
	ld.shared.u64 	%rd159, [_ZN6thrust24THRUST_300001_SM_1000_NS8cuda_cub4core6detail5shmemE+32];
	setp.lt.f32 	%p77, %f241, %f149;
	mov.f32 	%f235, %f149;
	mov.u64 	%rd279, %rd159;
	@%p77 bra 	$L__BB9_190;
	setp.lt.f32 	%p78, %f149, %f241;
	mov.f32 	%f235, %f241;
	mov.u64 	%rd279, %rd285;
	@%p78 bra 	$L__BB9_190;
	setp.lt.s64 	%p79, %rd285, %rd159;
	selp.f32 	%f235, %f241, %f149, %p79;
	min.s64 	%rd279, %rd285, %rd159;
$L__BB9_190:
	ld.shared.f32 	%f152, [_ZN6thrust24THRUST_300001_SM_1000_NS8cuda_cub4core6detail5shmemE+40];
	ld.shared.u64 	%rd162, [_ZN6thrust24THRUST_300001_SM_1000_NS8cuda_cub4core6detail5shmemE+48];
	setp.lt.f32 	%p80, %f235, %f152;
	mov.f32 	%f236, %f152;
	mov.u64 	%rd280, %rd162;
	@%p80 bra 	$L__BB9_193;
	setp.lt.f32 	%p81, %f152, %f235;
	mov.f32 	%f236, %f235;
	mov.u64 	%rd280, %rd279;
	@%p81 bra 	$L__BB9_193;
	setp.lt.s64 	%p82, %rd279, %rd162;
	selp.f32 	%f236, %f235, %f152, %p82;
	min.s64 	%rd280, %rd279, %rd162;
$L__BB9_193:
	ld.shared.f32 	%f155, [_ZN6thrust24THRUST_300001_SM_1000_NS8cuda_cub4core6detail5shmemE+56];
	ld.shared.u64 	%rd165, [_ZN6thrust24THRUST_300001_SM_1000_NS8cuda_cub4core6detail5shmemE+64];
	setp.lt.f32 	%p83, %f236, %f155;
	mov.f32 	%f237, %f155;
	mov.u64 	%rd281, %rd165;
	@%p83 bra 	$L__BB9_196;
	setp.lt.f32 	%p84, %f155, %f236;
	mov.f32 	%f237, %f236;
	mov.u64 	%rd281, %rd280;
	@%p84 bra 	$L__BB9_196;
	setp.lt.s64 	%p85, %rd280, %rd165;
	selp.f32 	%f237, %f236, %f155, %p85;
	min.s64 	%rd281, %rd280, %rd165;
$L__BB9_196:
	ld.shared.f32 	%f158, [_ZN6thrust24THRUST_300001_SM_1000_NS8cuda_cub4core6detail5shmemE+72];
	ld.shared.u64 	%rd168, [_ZN6thrust24THRUST_300001_SM_1000_NS8cuda_cub4core6detail5shmemE+80];
	setp.lt.f32 	%p86, %f237, %f158;
	mov.f32 	%f238, %f158;
	mov.u64 	%rd282, %rd168;
	@%p86 bra 	$L__BB9_199;
	setp.lt.f32 	%p87, %f158, %f237;
	mov.f32 	%f238, %f237;
	mov.u64 	%rd282, %rd281;
	@%p87 bra 	$L__BB9_199;
	setp.lt.s64 	%p88, %rd281, %rd168;
	selp.f32 	%f238, %f237, %f158, %p88;
	min.s64 	%rd282, %rd281, %rd168;
$L__BB9_199:
	ld.shared.f32 	%f161, [_ZN6thrust24THRUST_300001_SM_1000_NS8cuda_cub4core6detail5shmemE+88];
	ld.shared.u64 	%rd171, [_ZN6thrust24THRUST_300001_SM_1000_NS8cuda_cub4core6detail5shmemE+96];
	setp.lt.f32 	%p89, %f238, %f161;
	mov.f32 	%f239, %f161;
	mov.u64 	%rd283, %rd171;
	@%p89 bra 	$L__BB9_202;
	setp.lt.f32 	%p90, %f161, %f238;
	mov.f32 	%f239, %f238;
	mov.u64 	%rd283, %rd282;
	@%p90 bra 	$L__BB9_202;
	setp.lt.s64 	%p91, %rd282, %rd171;
	selp.f32 	%f239, %f238, %f161, %p91;
	min.s64 	%rd283, %rd282, %rd171;
$L__BB9_202:
	ld.shared.f32 	%f164, [_ZN6thrust24THRUST_300001_SM_1000_NS8cuda_cub4core6detail5shmemE+104];
	ld.shared.u64 	%rd174, [_ZN6thrust24THRUST_300001_SM_1000_NS8cuda_cub4core6detail5shmemE+112];
	setp.lt.f32 	%p92, %f239, %f164;
	mov.f32 	%f240, %f164;
	mov.u64 	%rd284, %rd174;
	@%p92 bra 	$L__BB9_205;
	setp.lt.f32 	%p93, %f164, %f239;
	mov.f32 	%f240, %f239;
	mov.u64 	%rd284, %rd283;
	@%p93 bra 	$L__BB9_205;
	setp.lt.s64 	%p94, %rd283, %rd174;
	selp.f32 	%f240, %f239, %f164, %p94;
	min.s64 	%rd284, %rd283, %rd174;
$L__BB9_205:
	ld.shared.f32 	%f167, [_ZN6thrust24THRUST_300001_SM_1000_NS8cuda_cub4core6detail5shmemE+120];
	ld.shared.u64 	%rd177, [_ZN6thrust24THRUST_300001_SM_1000_NS8cuda_cub4core6detail5shmemE+128];
	setp.lt.f32 	%p95, %f240, %f167;
	mov.f32 	%f241, %f167;
	mov.u64 	%rd285, %rd177;
	@%p95 bra 	$L__BB9_208;
	setp.lt.f32 	%p96, %f167, %f240;
	mov.f32 	%f241, %f240;
	mov.u64 	%rd285, %rd284;
	@%p96 bra 	$L__BB9_208;
	setp.lt.s64 	%p97, %rd284, %rd177;
	selp.f32 	%f241, %f240, %f167, %p97;
	min.s64 	%rd285, %rd284, %rd177;
$L__BB9_208:
	mov.u32 	%r415, %tid.x;
	setp.ne.s32 	%p214, %r415, 0;
	@%p214 bra 	$L__BB9_210;
	ld.param.u64 	%rd222, [_ZN6thrust24THRUST_300001_SM_1000_NS8cuda_cub4core6detail13_kernel_agentINS1_8__reduce11ReduceAgentINS0_12zip_iteratorIN4cuda3std3__45tupleIJNS0_10device_ptrIfEENS0_17counting_iteratorIlNS0_11use_defaultESF_SF_EEEEEEEPNSB_IJflEEESJ_iNS1_9__extrema9arg_max_fIflNSA_4lessIfEEEEEEJSI_SK_iN3cub18CUB_300001_SM_100013GridEvenShareIiEENSS_9GridQueueIjEESP_EEEvDpT0__param_1];
	cvta.to.global.u64 	%rd219, %rd222;
	mul.wide.u32 	%rd220, %r1, 16;
	add.s64 	%rd221, %rd219, %rd220;
	st.global.f32 	[%rd221], %f241;
	st.global.u64 	[%rd221+8], %rd285;
$L__BB9_210:
	ret;

}
	// .globl	_ZN6thrust24THRUST_300001_SM_1000_NS8cuda_cub4core6detail13_kernel_agentINS1_8__reduce10DrainAgentIiEEJN3cub18CUB_300001_SM_10009GridQueueIjEEiEEEvDpT0_
.visible .entry _ZN6thrust24THRUST_300001_SM_1000_NS8cuda_cub4core6detail13_kernel_agentINS1_8__reduce10DrainAgentIiEEJN3cub18CUB_300001_SM_10009GridQueueIjEEiEEEvDpT0_(
	.param .align 8 .b8 _ZN6thrust24THRUST_300001_SM_1000_NS8cuda_cub4core6detail13_kernel_agentINS1_8__reduce10DrainAgentIiEEJN3cub18CUB_300001_SM_10009GridQueueIjEEiEEEvDpT0__param_0[8],
	.param .u32 _ZN6thrust24THRUST_300001_SM_1000_NS8cuda_cub4core6detail13_kernel_agentINS1_8__reduce10DrainAgentIiEEJN3cub18CUB_300001_SM_10009GridQueueIjEEiEEEvDpT0__param_1
)
.maxntid 1
{
	.reg .b32 	%r<3>;
	.reg .b64 	%rd<3>;

	ld.param.u64 	%rd1, [_ZN6thrust24THRUST_300001_SM_1000_NS8cuda_cub4core6detail13_kernel_agentINS1_8__reduce10DrainAgentIiEEJN3cub18CUB_300001_SM_10009GridQueueIjEEiEEEvDpT0__param_0];
	ld.param.u32 	%r1, [_ZN6thrust24THRUST_300001_SM_1000_NS8cuda_cub4core6detail13_kernel_agentINS1_8__reduce10DrainAgentIiEEJN3cub18CUB_300001_SM_10009GridQueueIjEEiEEEvDpT0__param_1];
	cvta.to.global.u64 	%rd2, %rd1;
	st.global.u32 	[%rd2], %r1;
	mov.b32 	%r2, 0;
	st.global.u32 	[%rd2+4], %r2;
	ret;

}
	// .globl	_ZN6thrust24THRUST_300001_SM_1000_NS8cuda_cub4core6detail13_kernel_agentINS1_8__reduce11ReduceAgentIPN4cuda3std3__45tupleIJflEEESC_SB_iNS1_9__extrema9arg_max_fIflNS9_4lessIfEEEEEEJSC_SC_iSH_EEEvDpT0_
.visible .entry _ZN6thrust24THRUST_300001_SM_1000_NS8cuda_cub4core6detail13_kernel_agentINS1_8__reduce11ReduceAgentIPN4cuda3std3__45tupleIJflEEESC_SB_iNS1_9__extrema9arg_max_fIflNS9_4lessIfEEEEEEJSC_SC_iSH_EEEvDpT0_(
	.param .u64 .ptr .align 1 _ZN6thrust24THRUST_300001_SM_1000_NS8cuda_cub4core6detail13_kernel_agentINS1_8__reduce11ReduceAgentIPN4cuda3std3__45tupleIJflEEESC_SB_iNS1_9__extrema9arg_max_fIflNS9_4lessIfEEEEEEJSC_SC_iSH_EEEvDpT0__param_0,
	.param .u64 .ptr .align 1 _ZN6thrust24THRUST_300001_SM_1000_NS8cuda_cub4core6detail13_kernel_agentINS1_8__reduce11ReduceAgentIPN4cuda3std3__45tupleIJflEEESC_SB_iNS1_9__extrema9arg_max_fIflNS9_4lessIfEEEEEEJSC_SC_iSH_EEEvDpT0__param_1,
	.param .u32 _ZN6thrust24THRUST_300001_SM_1000_NS8cuda_cub4core6detail13_kernel_agentINS1_8__reduce11ReduceAgentIPN4cuda3std3__45tupleIJflEEESC_SB_iNS1_9__extrema9arg_max_fIflNS9_4lessIfEEEEEEJSC_SC_iSH_EEEvDpT0__param_2,
	.param .align 1 .b8 _ZN6thrust24THRUST_300001_SM_1000_NS8cuda_cub4core6detail13_kernel_agentINS1_8__reduce11ReduceAgentIPN4cuda3std3__45tupleIJflEEESC_SB_iNS1_9__extrema9arg_max_fIflNS9_4lessIfEEEEEEJSC_SC_iSH_EEEvDpT0__param_3[1]
)
.maxntid 256
{
	.reg .pred 	%p<222>;
	.reg .b32 	%r<432>;
	.reg .b32 	%f<248>;
	.reg .b64 	%rd<356>;

	ld.param.u64 	%rd186, [_ZN6thrust24THRUST_300001_SM_1000_NS8cuda_cub4core6detail13_kernel_agentINS1_8__reduce11ReduceAgentIPN4cuda3std3__45tupleIJflEEESC_SB_iNS1_9__extrema9arg_max_fIflNS9_4lessIfEEEEEEJSC_SC_iSH_EEEvDpT0__param_0];
	ld.param.u64 	%rd187, [_ZN6thrust24THRUST_300001_SM_1000_NS8cuda_cub4core6detail13_kernel_agentINS1_8__reduce11ReduceAgentIPN4cuda3std3__45tupleIJflEEESC_SB_iNS1_9__extrema9arg_max_fIflNS9_4lessIfEEEEEEJSC_SC_iSH_EEEvDpT0__param_1];
	ld.param.u32 	%r37, [_ZN6thrust24THRUST_300001_SM_1000_NS8cuda_cub4core6detail13_kernel_agentINS1_8__reduce11ReduceAgentIPN4cuda3std3__45tupleIJflEEESC_SB_iNS1_9__extrema9arg_max_fIflNS9_4lessIfEEEEEEJSC_SC_iSH_EEEvDpT0__param_2];
	setp.eq.s32 	%p1, %r37, 0;
	@%p1 bra 	$L__BB11_211;
	setp.gt.s32 	%p2, %r37, 1279;
	@%p2 bra 	$L__BB11_121;
	mov.u32 	%r1, %tid.x;
	setp.ge.s32 	%p105, %r1, %r37;
	mov.f32 	%f191, 0f00000000;
	mov.b64 	%rd298, 0;
	mov.u32 	%r422, %r1;
	@%p105 bra 	$L__BB11_4;
	mul.wide.u32 	%rd263, %r1, 16;
	add.s64 	%rd260, %rd186, %rd263;
	// begin inline asm
	ld.global.nc.u64 %rd259, [%rd260];
	// end inline asm
	mov.b64 	{%r183, %r184}, %rd259;
	mov.b32 	%f191, %r183;
	add.s64 	%rd262, %rd260, 8;
	// begin inline asm
	ld.global.nc.u64 %rd298, [%rd262];
	// end inline asm
	add.s32 	%r422, %r1, 256;
$L__BB11_4:
	setp.ge.s32 	%p106, %r422, %r37;
	@%p106 bra 	$L__BB11_25;
	not.b32 	%r185, %r422;
	add.s32 	%r4, %r37, %r185;
	and.b32  	%r186, %r4, 768;
	setp.eq.s32 	%p107, %r186, 768;
	@%p107 bra 	$L__BB11_11;
	mul.wide.u32 	%rd265, %r422, 16;
	add.s64 	%rd289, %rd186, %rd265;
	shr.u32 	%r187, %r4, 8;
	add.s32 	%r188, %r187, 1;
	and.b32  	%r189, %r188, 3;
	neg.s32 	%r420, %r189;
$L__BB11_7:
	.pragma "nounroll";
	mov.u64 	%rd5, %rd298;
	mov.f32 	%f3, %f191;
	// begin inline asm
	ld.global.nc.u64 %rd266, [%rd289];
	// end inline asm
	mov.b64 	{%r190, %r191}, %rd266;
	mov.b32 	%f4, %r190;
	add.s64 	%rd269, %rd289, 8;
	// begin inline asm
	ld.global.nc.u64 %rd268, [%rd269];
	// end inline asm
	setp.lt.f32 	%p108, %f3, %f4;
	mov.u64 	%rd298, %rd268;
	mov.f32 	%f191, %f4;
	@%p108 bra 	$L__BB11_10;
	setp.lt.f32 	%p109, %f4, %f3;
	mov.u64 	%rd298, %rd5;
	mov.f32 	%f191, %f3;
	@%p109 bra 	$L__BB11_10;
	setp.lt.s64 	%p110, %rd5, %rd268;
	min.s64 	%rd298, %rd5, %rd268;
	selp.f32 	%f191, %f3, %f4, %p110;
$L__BB11_10:
	add.s32 	%r422, %r422, 256;
	add.s64 	%rd289, %rd289, 4096;
	add.s32 	%r420, %r420, 1;
	setp.ne.s32 	%p111, %r420, 0;
	@%p111 bra 	$L__BB11_7;
$L__BB11_11:
	setp.lt.u32 	%p112, %r4, 768;
	@%p112 bra 	$L__BB11_25;
$L__BB11_12:
	mul.wide.s32 	%rd274, %r422, 16;
	add.s64 	%rd271, %rd186, %rd274;
	// begin inline asm
	ld.global.nc.u64 %rd270, [%rd271];
	// end inline asm
	mov.b64 	{%r192, %r193}, %rd270;
	mov.b32 	%f10, %r192;
	add.s64 	%rd273, %rd271, 8;
	// begin inline asm
	ld.global.nc.u64 %rd272, [%rd273];
	// end inline asm
	setp.lt.f32 	%p113, %f191, %f10;
	mov.u64 	%rd295, %rd272;
	mov.f32 	%f188, %f10;
	@%p113 bra 	$L__BB11_15;
	setp.lt.f32 	%p114, %f10, %f191;
	mov.u64 	%rd295, %rd298;
	mov.f32 	%f188, %f191;
	@%p114 bra 	$L__BB11_15;
	setp.lt.s64 	%p115, %rd298, %rd272;
	min.s64 	%rd295, %rd298, %rd272;
	selp.f32 	%f188, %f191, %f10, %p115;
$L__BB11_15:
	add.s64 	%rd276, %rd271, 4096;
	// begin inline asm
	ld.global.nc.u64 %rd275, [%rd276];
	// end inline asm
	mov.b64 	{%r194, %r195}, %rd275;
	mov.b32 	%f13, %r194;
	add.s64 	%rd278, %rd271, 4104;
	// begin inline asm
	ld.global.nc.u64 %rd277, [%rd278];
	// end inline asm
	setp.lt.f32 	%p116, %f188, %f13;
	mov.u64 	%rd296, %rd277;
	mov.f32 	%f189, %f13;
	@%p116 bra 	$L__BB11_18;
	setp.lt.f32 	%p117, %f13, %f188;
	mov.u64 	%rd296, %rd295;
	mov.f32 	%f189, %f188;
	@%p117 bra 	$L__BB11_18;
	setp.lt.s64 	%p118, %rd295, %rd277;
	min.s64 	%rd296, %rd295, %rd277;
	selp.f32 	%f189, %f188, %f13, %p118;
$L__BB11_18:
	add.s64 	%rd280, %rd271, 8192;
	// begin inline asm
	ld.global.nc.u64 %rd279, [%rd280];
	// end inline asm
	mov.b64 	{%r196, %r197}, %rd279;
	mov.b32 	%f16, %r196;
	add.s64 	%rd282, %rd271, 8200;
	// begin inline asm
	ld.global.nc.u64 %rd281, [%rd282];
	// end inline asm
	setp.lt.f32 	%p119, %f189, %f16;
	mov.u64 	%rd297, %rd281;
	mov.f32 	%f190, %f16;
	@%p119 bra 	$L__BB11_21;
	setp.lt.f32 	%p120, %f16, %f189;
	mov.u64 	%rd297, %rd296;
	mov.f32 	%f190, %f189;
	@%p120 bra 	$L__BB11_21;
	setp.lt.s64 	%p121, %rd296, %rd281;
	min.s64 	%rd297, %rd296, %rd281;
	selp.f32 	%f190, %f189, %f16, %p121;
$L__BB11_21:
	add.s64 	%rd284, %rd271, 12288;
	// begin inline asm
	ld.global.nc.u64 %rd283, [%rd284];
	// end inline asm
	mov.b64 	{%r198, %r199}, %rd283;
	mov.b32 	%f19, %r198;
	add.s64 	%rd286, %rd271, 12296;
	// begin inline asm
	ld.global.nc.u64 %rd285, [%rd286];
	// end inline asm
	setp.lt.f32 	%p122, %f190, %f19;
	mov.u64 	%rd298, %rd285;
	mov.f32 	%f191, %f19;
	@%p122 bra 	$L__BB11_24;
	setp.lt.f32 	%p123, %f19, %f190;
	mov.u64 	%rd298, %rd297;
	mov.f32 	%f191, %f190;
	@%p123 bra 	$L__BB11_24;
	setp.lt.s64 	%p124, %rd297, %rd285;
	min.s64 	%rd298, %rd297, %rd285;
	selp.f32 	%f191, %f190, %f19, %p124;
$L__BB11_24:
	add.s32 	%r422, %r422, 1024;
	setp.lt.s32 	%p125, %r422, %r37;
	@%p125 bra 	$L__BB11_12;
$L__BB11_25:
	setp.lt.s32 	%p126, %r37, 256;
	@%p126 bra 	$L__BB11_70;
	// begin inline asm
	mov.u32 %r313, %laneid;
	// end inline asm
	mov.b32 	%r315, %f191;
	mov.b32 	%r331, 1;
	mov.b32 	%r332, 31;
	mov.b32 	%r333, -1;
	// begin inline asm
	shfl.sync.down.b32 %r314, %r315, %r331, %r332, %r333;
	// end inline asm
	mov.b32 	%f23, %r314;
	// begin inline asm
	shfl.sync.down.b32 %r319, %r320, %r331, %r332, %r333;
	// end inline asm
	mov.b64 	{%r325, %r330}, %rd298;
	// begin inline asm
	shfl.sync.down.b32 %r324, %r325, %r331, %r332, %r333;
	// end inline asm
	// begin inline asm
	shfl.sync.down.b32 %r329, %r330, %r331, %r332, %r333;
	// end inline asm
	mov.b64 	%rd27, {%r324, %r329};
	setp.gt.s32 	%p178, %r313, 30;
	mov.u64 	%rd300, %rd298;
	mov.f32 	%f193, %f191;
	@%p178 bra 	$L__BB11_30;
	setp.lt.f32 	%p179, %f191, %f23;
	mov.u64 	%rd300, %rd27;
	mov.f32 	%f193, %f23;
	@%p179 bra 	$L__BB11_30;
	setp.gt.f32 	%p180, %f191, %f23;
	mov.u64 	%rd300, %rd298;
	mov.f32 	%f193, %f191;
	@%p180 bra 	$L__BB11_30;
	setp.lt.s64 	%p181, %rd298, %rd27;
	min.s64 	%rd300, %rd298, %rd27;
	selp.f32 	%f193, %f191, %f23, %p181;
$L__BB11_30:
	mov.b32 	%r335, %f193;
	mov.b32 	%r351, 2;
	mov.b32 	%r352, 31;
	mov.b32 	%r353, -1;
	// begin inline asm
	shfl.sync.down.b32 %r334, %r335, %r351, %r352, %r353;
	// end inline asm
	mov.b32 	%f26, %r334;
	// begin inline asm
	shfl.sync.down.b32 %r339, %r340, %r351, %r352, %r353;
	// end inline asm
	mov.b64 	{%r345, %r350}, %rd300;
	// begin inline asm
	shfl.sync.down.b32 %r344, %r345, %r351, %r352, %r353;
	// end inline asm
	// begin inline asm
	shfl.sync.down.b32 %r349, %r350, %r351, %r352, %r353;
	// end inline asm
	mov.b64 	%rd30, {%r344, %r349};
	setp.gt.s32 	%p182, %r313, 29;
	mov.u64 	%rd301, %rd300;
	mov.f32 	%f194, %f193;
	@%p182 bra 	$L__BB11_34;
	setp.lt.f32 	%p183, %f193, %f26;
	mov.u64 	%rd301, %rd30;
	mov.f32 	%f194, %f26;
	@%p183 bra 	$L__BB11_34;
	setp.gt.f32 	%p184, %f193, %f26;
	mov.u64 	%rd301, %rd300;
	mov.f32 	%f194, %f193;
	@%p184 bra 	$L__BB11_34;
	setp.lt.s64 	%p185, %rd300, %rd30;
	min.s64 	%rd301, %rd300, %rd30;
	selp.f32 	%f194, %f193, %f26, %p185;
$L__BB11_34:
	mov.b32 	%r355, %f194;
	mov.b32 	%r371, 4;
	mov.b32 	%r372, 31;
	mov.b32 	%r373, -1;
	// begin inline asm
	shfl.sync.down.b32 %r354, %r355, %r371, %r372, %r373;
	// end inline asm
	mov.b32 	%f29, %r354;
	// begin inline asm
	shfl.sync.down.b32 %r359, %r360, %r371, %r372, %r373;
	// end inline asm
	mov.b64 	{%r365, %r370}, %rd301;
	// begin inline asm
	shfl.sync.down.b32 %r364, %r365, %r371, %r372, %r373;
	// end inline asm
	// begin inline asm
	shfl.sync.down.b32 %r369, %r370, %r371, %r372, %r373;
	// end inline asm
	mov.b64 	%rd33, {%r364, %r369};
	setp.gt.s32 	%p186, %r313, 27;
	mov.u64 	%rd302, %rd301;
	mov.f32 	%f195, %f194;
	@%p186 bra 	$L__BB11_38;
	setp.lt.f32 	%p187, %f194, %f29;
	mov.u64 	%rd302, %rd33;
	mov.f32 	%f195, %f29;
	@%p187 bra 	$L__BB11_38;
	setp.gt.f32 	%p188, %f194, %f29;
	mov.u64 	%rd302, %rd301;
	mov.f32 	%f195, %f194;
	@%p188 bra 	$L__BB11_38;
	setp.lt.s64 	%p189, %rd301, %rd33;
	min.s64 	%rd302, %rd301, %rd33;
	selp.f32 	%f195, %f194, %f29, %p189;
$L__BB11_38:
	mov.b32 	%r375, %f195;
	mov.b32 	%r391, 8;
	mov.b32 	%r392, 31;
	mov.b32 	%r393, -1;
	// begin inline asm
	shfl.sync.down.b32 %r374, %r375, %r391, %r392, %r393;
	// end inline asm
	mov.b32 	%f32, %r374;
	// begin inline asm
	shfl.sync.down.b32 %r379, %r380, %r391, %r392, %r393;
	// end inline asm
	mov.b64 	{%r385, %r390}, %rd302;
	// begin inline asm
	shfl.sync.down.b32 %r384, %r385, %r391, %r392, %r393;
	// end inline asm
	// begin inline asm
	shfl.sync.down.b32 %r389, %r390, %r391, %r392, %r393;
	// end inline asm
	mov.b64 	%rd36, {%r384, %r389};
	setp.gt.s32 	%p190, %r313, 23;
	mov.u64 	%rd303, %rd302;
	mov.f32 	%f196, %f195;
	@%p190 bra 	$L__BB11_42;
	setp.lt.f32 	%p191, %f195, %f32;
	mov.u64 	%rd303, %rd36;
	mov.f32 	%f196, %f32;
	@%p191 bra 	$L__BB11_42;
	setp.gt.f32 	%p192, %f195, %f32;
	mov.u64 	%rd303, %rd302;
	mov.f32 	%f196, %f195;
	@%p192 bra 	$L__BB11_42;
	setp.lt.s64 	%p193, %rd302, %rd36;
	min.s64 	%rd303, %rd302, %rd36;
	selp.f32 	%f196, %f195, %f32, %p193;
$L__BB11_42:
	mov.b32 	%r395, %f196;
	mov.b32 	%r411, 16;
	mov.b32 	%r412, 31;
	mov.b32 	%r413, -1;
	// begin inline asm
	shfl.sync.down.b32 %r394, %r395, %r411, %r412, %r413;
	// end inline asm
	mov.b32 	%f35, %r394;
	// begin inline asm
	shfl.sync.down.b32 %r399, %r400, %r411, %r412, %r413;
	// end inline asm
	mov.b64 	{%r405, %r410}, %rd303;
	// begin inline asm
	shfl.sync.down.b32 %r404, %r405, %r411, %r412, %r413;
	// end inline asm
	// begin inline asm
	shfl.sync.down.b32 %r409, %r410, %r411, %r412, %r413;
	// end inline asm
	mov.b64 	%rd39, {%r404, %r409};
	setp.gt.s32 	%p194, %r313, 15;
	mov.u64 	%rd355, %rd303;
	mov.f32 	%f247, %f196;
	@%p194 bra 	$L__BB11_46;
	setp.lt.f32 	%p195, %f196, %f35;
	mov.u64 	%rd355, %rd39;
	mov.f32 	%f247, %f35;
	@%p195 bra 	$L__BB11_46;
	setp.gt.f32 	%p196, %f196, %f35;
	mov.u64 	%rd355, %rd303;
	mov.f32 	%f247, %f196;
	@%p196 bra 	$L__BB11_46;
	setp.lt.s64 	%p197, %rd303, %rd39;
	min.s64 	%rd355, %rd303, %rd39;
	selp.f32 	%f247, %f196, %f35, %p197;
$L__BB11_46:
	setp.ne.s32 	%p198, %r313, 0;
	@%p198 bra 	$L__BB11_48;
	shr.u32 	%r414, %r1, 1;
	and.b32  	%r415, %r414, 496;
	mov.u32 	%r416, _ZN6thrust24THRUST_300001_SM_1000_NS8cuda_cub4core6detail5shmemE;
	add.s32 	%r417, %r416, %r415;
	st.shared.f32 	[%r417+8], %f247;
	st.shared.u64 	[%r417+16], %rd355;
$L__BB11_48:
	bar.sync 	0;
	setp.ne.s32 	%p199, %r1, 0;
	@%p199 bra 	$L__BB11_209;
	ld.shared.f32 	%f38, [_ZN6thrust24THRUST_300001_SM_1000_NS8cuda_cub4core6detail5shmemE+24];
	ld.shared.u64 	%rd42, [_ZN6thrust24THRUST_300001_SM_1000_NS8cuda_cub4core6detail5shmemE+32];
	setp.lt.f32 	%p200, %f247, %f38;
	mov.u64 	%rd305, %rd42;
	mov.f32 	%f198, %f38;
	@%p200 bra 	$L__BB11_52;
	setp.lt.f32 	%p201, %f38, %f247;
	mov.u64 	%rd305, %rd355;
	mov.f32 	%f198, %f247;
	@%p201 bra 	$L__BB11_52;
	setp.lt.s64 	%p202, %rd355, %rd42;
	min.s64 	%rd305, %rd355, %rd42;
	selp.f32 	%f198, %f247, %f38, %p202;
$L__BB11_52:
	ld.shared.f32 	%f41, [_ZN6thrust24THRUST_300001_SM_1000_NS8cuda_cub4core6detail5shmemE+40];
	ld.shared.u64 	%rd45, [_ZN6thrust24THRUST_300001_SM_1000_NS8cuda_cub4core6detail5shmemE+48];
	setp.lt.f32 	%p203, %f198, %f41;
	mov.u64 	%rd306, %rd45;
	mov.f32 	%f199, %f41;
	@%p203 bra 	$L__BB11_55;
	setp.lt.f32 	%p204, %f41, %f198;
	mov.u64 	%rd306, %rd305;
	mov.f32 	%f199, %f198;
	@%p204 bra 	$L__BB11_55;
	setp.lt.s64 	%p205, %rd305, %rd45;
	min.s64 	%rd306, %rd305, %rd45;
	selp.f32 	%f199, %f198, %f41, %p205;
$L__BB11_55:
	ld.shared.f32 	%f44, [_ZN6thrust24THRUST_300001_SM_1000_NS8cuda_cub4core6detail5shmemE+56];
	ld.shared.u64 	%rd48, [_ZN6thrust24THRUST_300001_SM_1000_NS8cuda_cub4core6detail5shmemE+64];
	setp.lt.f32 	%p206, %f199, %f44;
	mov.u64 	%rd307, %rd48;
	mov.f32 	%f200, %f44;
	@%p206 bra 	$L__BB11_58;
	setp.lt.f32 	%p207, %f44, %f199;
	mov.u64 	%rd307, %rd306;
	mov.f32 	%f200, %f199;
	@%p207 bra 	$L__BB11_58;
	setp.lt.s64 	%p208, %rd306, %rd48;
	min.s64 	%rd307, %rd306, %rd48;
	selp.f32 	%f200, %f199, %f44, %p208;
$L__BB11_58:
	ld.shared.f32 	%f47, [_ZN6thrust24THRUST_300001_SM_1000_NS8cuda_cub4core6detail5shmemE+72];
	ld.shared.u64 	%rd51, [_ZN6thrust24THRUST_300001_SM_1000_NS8cuda_cub4core6detail5shmemE+80];
	setp.lt.f32 	%p209, %f200, %f47;
	mov.u64 	%rd308, %rd51;
	mov.f32 	%f201, %f47;
	@%p209 bra 	$L__BB11_61;
	setp.lt.f32 	%p210, %f47, %f200;
	mov.u64 	%rd308, %rd307;
	mov.f32 	%f201, %f200;
	@%p210 bra 	$L__BB11_61;
	setp.lt.s64 	%p211, %rd307, %rd51;
	min.s64 	%rd308, %rd307, %rd51;
	selp.f32 	%f201, %f200, %f47, %p211;
$L__BB11_61:
	ld.shared.f32 	%f50, [_ZN6thrust24THRUST_300001_SM_1000_NS8cuda_cub4core6detail5shmemE+88];
	ld.shared.u64 	%rd54, [_ZN6thrust24THRUST_300001_SM_1000_NS8cuda_cub4core6detail5shmemE+96];
	setp.lt.f32 	%p212, %f201, %f50;
	mov.u64 	%rd309, %rd54;
	mov.f32 	%f202, %f50;
	@%p212 bra 	$L__BB11_64;
	setp.lt.f32 	%p213, %f50, %f201;
	mov.u64 	%rd309, %rd308;
	mov.f32 	%f202, %f201;
	@%p213 bra 	$L__BB11_64;
	setp.lt.s64 	%p214, %rd308, %rd54;
	min.s64 	%rd309, %rd308, %rd54;
	selp.f32 	%f202, %f201, %f50, %p214;
$L__BB11_64:
	ld.shared.f32 	%f53, [_ZN6thrust24THRUST_300001_SM_1000_NS8cuda_cub4core6detail5shmemE+104];
	ld.shared.u64 	%rd57, [_ZN6thrust24THRUST_300001_SM_1000_NS8cuda_cub4core6detail5shmemE+112];
	setp.lt.f32 	%p215, %f202, %f53;
	mov.u64 	%rd310, %rd57;
	mov.f32 	%f203, %f53;
	@%p215 bra 	$L__BB11_67;
	setp.lt.f32 	%p216, %f53, %f202;
	mov.u64 	%rd310, %rd309;
	mov.f32 	%f203, %f202;
	@%p216 bra 	$L__BB11_67;
	setp.lt.s64 	%p217, %rd309, %rd57;
	min.s64 	%rd310, %rd309, %rd57;
	selp.f32 	%f203, %f202, %f53, %p217;
$L__BB11_67:
	ld.shared.f32 	%f56, [_ZN6thrust24THRUST_300001_SM_1000_NS8cuda_cub4core6detail5shmemE+120];
	ld.shared.u64 	%rd60, [_ZN6thrust24THRUST_300001_SM_1000_NS8cuda_cub4core6detail5shmemE+128];
	setp.lt.f32 	%p218, %f203, %f56;
	mov.f32 	%f247, %f56;
	mov.u64 	%rd355, %rd60;
	@%p218 bra 	$L__BB11_209;
	setp.lt.f32 	%p219, %f56, %f203;
	mov.f32 	%f247, %f203;
	mov.u64 	%rd355, %rd310;
	@%p219 bra 	$L__BB11_209;
	setp.lt.s64 	%p220, %rd310, %rd60;
	min.s64 	%rd355, %rd310, %rd60;
	selp.f32 	%f247, %f203, %f56, %p220;
	bra.uni 	$L__BB11_209;
$L__BB11_70:
	// begin inline asm
	mov.u32 %r200, %laneid;
	// end inline asm
	and.b32  	%r221, %r1, 992;
	add.s32 	%r222, %r221, 32;
	setp.gt.s32 	%p127, %r222, %r37;
	not.b32 	%r223, %r221;
	add.s32 	%r224, %r37, %r223;
	selp.b32 	%r219, %r224, 31, %p127;
	mov.b32 	%r202, %f191;
	mov.b32 	%r218, 1;
	mov.b32 	%r220, -1;
	// begin inline asm
	shfl.sync.down.b32 %r201, %r202, %r218, %r219, %r220;
	// end inline asm
	mov.b32 	%f58, %r201;
	// begin inline asm
	shfl.sync.down.b32 %r206, %r207, %r218, %r219, %r220;
	// end inline asm
	mov.b64 	{%r212, %r217}, %rd298;
	// begin inline asm
	shfl.sync.down.b32 %r211, %r212, %r218, %r219, %r220;
	// end inline asm
	// begin inline asm
	shfl.sync.down.b32 %r216, %r217, %r218, %r219, %r220;
	// end inline asm
	mov.b64 	%rd62, {%r211, %r216};
	setp.ge.s32 	%p128, %r200, %r219;
	mov.u64 	%rd311, %rd298;
	mov.f32 	%f204, %f191;
	@%p128 bra 	$L__BB11_74;
	setp.lt.f32 	%p129, %f191, %f58;
	mov.u64 	%rd311, %rd62;
	mov.f32 	%f204, %f58;
	@%p129 bra 	$L__BB11_74;
	setp.gt.f32 	%p130, %f191, %f58;
	mov.u64 	%rd311, %rd298;
	mov.f32 	%f204, %f191;
	@%p130 bra 	$L__BB11_74;
	setp.lt.s64 	%p131, %rd298, %rd62;
	min.s64 	%rd311, %rd298, %rd62;
	selp.f32 	%f204, %f191, %f58, %p131;
$L__BB11_74:
	mov.b32 	%r226, %f204;
	mov.b32 	%r242, 2;
	mov.b32 	%r244, -1;
	// begin inline asm
	shfl.sync.down.b32 %r225, %r226, %r242, %r219, %r244;
	// end inline asm
	mov.b32 	%f61, %r225;
	// begin inline asm
	shfl.sync.down.b32 %r230, %r231, %r242, %r219, %r244;
	// end inline asm
	mov.b64 	{%r236, %r241}, %rd311;
	// begin inline asm
	shfl.sync.down.b32 %r235, %r236, %r242, %r219, %r244;
	// end inline asm
	// begin inline asm
	shfl.sync.down.b32 %r240, %r241, %r242, %r219, %r244;
	// end inline asm
	mov.b64 	%rd65, {%r235, %r240};
	add.s32 	%r245, %r200, 2;
	setp.gt.s32 	%p132, %r245, %r219;
	mov.u64 	%rd312, %rd311;
	mov.f32 	%f205, %f204;
	@%p132 bra 	$L__BB11_78;
	setp.lt.f32 	%p133, %f204, %f61;
	mov.u64 	%rd312, %rd65;
	mov.f32 	%f205, %f61;
	@%p133 bra 	$L__BB11_78;
	setp.gt.f32 	%p134, %f204, %f61;
	mov.u64 	%rd312, %rd311;
	mov.f32 	%f205, %f204;
	@%p134 bra 	$L__BB11_78;
	setp.lt.s64 	%p135, %rd311, %rd65;
	min.s64 	%rd312, %rd311, %rd65;
	selp.f32 	%f205, %f204, %f61, %p135;
$L__BB11_78:
	mov.b32 	%r247, %f205;
	mov.b32 	%r263, 4;
	mov.b32 	%r265, -1;
	// begin inline asm
	shfl.sync.down.b32 %r246, %r247, %r263, %r219, %r265;
	// end inline asm
	mov.b32 	%f64, %r246;
	// begin inline asm
	shfl.sync.down.b32 %r251, %r252, %r263, %r219, %r265;
	// end inline asm
	mov.b64 	{%r257, %r262}, %rd312;
	// begin inline asm
	shfl.sync.down.b32 %r256, %r257, %r263, %r219, %r265;
	// end inline asm
	// begin inline asm
	shfl.sync.down.b32 %r261, %r262, %r263, %r219, %r265;
	// end inline asm
	mov.b64 	%rd68, {%r256, %r261};
	add.s32 	%r266, %r200, 4;
	setp.gt.s32 	%p136, %r266, %r219;
	mov.f32 	%f206, %f205;
	mov.u64 	%rd313, %rd312;
	@%p136 bra 	$L__BB11_82;
	setp.lt.f32 	%p137, %f205, %f64;
	mov.f32 	%f206, %f64;
	mov.u64 	%rd313, %rd68;
	@%p137 bra 	$L__BB11_82;
	setp.gt.f32 	%p138, %f205, %f64;
	mov.f32 	%f206, %f205;
	mov.u64 	%rd313, %rd312;
	@%p138 bra 	$L__BB11_82;
	setp.lt.s64 	%p139, %rd312, %rd68;
	selp.f32 	%f206, %f205, %f64, %p139;
	min.s64 	%rd313, %rd312, %rd68;
$L__BB11_82:
	mov.b32 	%r268, %f206;
	mov.b32 	%r284, 8;
	mov.b32 	%r286, -1;
	// begin inline asm
	shfl.sync.down.b32 %r267, %r268, %r284, %r219, %r286;
	// end inline asm
	mov.b32 	%f67, %r267;
	// begin inline asm
	shfl.sync.down.b32 %r272, %r273, %r284, %r219, %r286;
	// end inline asm
	mov.b64 	{%r278, %r283}, %rd313;
	// begin inline asm
	shfl.sync.down.b32 %r277, %r278, %r284, %r219, %r286;
	// end inline asm
	// begin inline asm
	shfl.sync.down.b32 %r282, %r283, %r284, %r219, %r286;
	// end inline asm
	mov.b64 	%rd71, {%r277, %r282};
	add.s32 	%r287, %r200, 8;
	setp.gt.s32 	%p140, %r287, %r219;
	mov.f32 	%f207, %f206;
	mov.u64 	%rd314, %rd313;
	@%p140 bra 	$L__BB11_86;
	setp.lt.f32 	%p141, %f206, %f67;
	mov.f32 	%f207, %f67;
	mov.u64 	%rd314, %rd71;
	@%p141 bra 	$L__BB11_86;
	setp.gt.f32 	%p142, %f206, %f67;
	mov.f32 	%f207, %f206;
	mov.u64 	%rd314, %rd313;
	@%p142 bra 	$L__BB11_86;
	setp.lt.s64 	%p143, %rd313, %rd71;
	selp.f32 	%f207, %f206, %f67, %p143;
	min.s64 	%rd314, %rd313, %rd71;
$L__BB11_86:
	mov.b32 	%r289, %f207;
	mov.b32 	%r305, 16;
	mov.b32 	%r307, -1;
	// begin inline asm
	shfl.sync.down.b32 %r288, %r289, %r305, %r219, %r307;
	// end inline asm
	mov.b32 	%f70, %r288;
	// begin inline asm
	shfl.sync.down.b32 %r293, %r294, %r305, %r219, %r307;
	// end inline asm
	mov.b64 	{%r299, %r304}, %rd314;
	// begin inline asm
	shfl.sync.down.b32 %r298, %r299, %r305, %r219, %r307;
	// end inline asm
	// begin inline asm
	shfl.sync.down.b32 %r303, %r304, %r305, %r219, %r307;
	// end inline asm
	mov.b64 	%rd74, {%r298, %r303};
	add.s32 	%r308, %r200, 16;
	setp.gt.s32 	%p144, %r308, %r219;
	mov.f32 	%f247, %f207;
	mov.u64 	%rd355, %rd314;
	@%p144 bra 	$L__BB11_90;
	setp.lt.f32 	%p145, %f207, %f70;
	mov.f32 	%f247, %f70;
	mov.u64 	%rd355, %rd74;
	@%p145 bra 	$L__BB11_90;
	setp.gt.f32 	%p146, %f207, %f70;
	mov.f32 	%f247, %f207;
	mov.u64 	%rd355, %rd314;
	@%p146 bra 	$L__BB11_90;
	setp.lt.s64 	%p147, %rd314, %rd74;
	selp.f32 	%f247, %f207, %f70, %p147;
	min.s64 	%rd355, %rd314, %rd74;
$L__BB11_90:
	setp.ne.s32 	%p148, %r200, 0;
	@%p148 bra 	$L__BB11_92;
	shr.u32 	%r309, %r1, 1;
	and.b32  	%r310, %r309, 496;
	mov.u32 	%r311, _ZN6thrust24THRUST_300001_SM_1000_NS8cuda_cub4core6detail5shmemE;
	add.s32 	%r312, %r311, %r310;
	st.shared.f32 	[%r312+8], %f247;
	st.shared.u64 	[%r312+16], %rd355;
$L__BB11_92:
	bar.sync 	0;
	setp.ne.s32 	%p149, %r1, 0;
	@%p149 bra 	$L__BB11_209;
	setp.lt.s32 	%p150, %r37, 33;
	mov.f32 	%f209, %f247;
	mov.u64 	%rd316, %rd355;
	@%p150 bra 	$L__BB11_97;
	ld.shared.f32 	%f73, [_ZN6thrust24THRUST_300001_SM_1000_NS8cuda_cub4core6detail5shmemE+24];
	ld.shared.u64 	%rd77, [_ZN6thrust24THRUST_300001_SM_1000_NS8cuda_cub4core6detail5shmemE+32];
	setp.lt.f32 	%p151, %f247, %f73;
	mov.f32 	%f209, %f73;
	mov.u64 	%rd316, %rd77;
	@%p151 bra 	$L__BB11_97;
	setp.lt.f32 	%p152, %f73, %f247;
	mov.f32 	%f209, %f247;
	mov.u64 	%rd316, %rd355;
	@%p152 bra 	$L__BB11_97;
	setp.lt.s64 	%p153, %rd355, %rd77;
	selp.f32 	%f209, %f247, %f73, %p153;
	min.s64 	%rd316, %rd355, %rd77;
$L__BB11_97:
	setp.lt.s32 	%p154, %r37, 65;
	mov.f32 	%f210, %f209;
	mov.u64 	%rd317, %rd316;
	@%p154 bra 	$L__BB11_101;
	ld.shared.f32 	%f76, [_ZN6thrust24THRUST_300001_SM_1000_NS8cuda_cub4core6detail5shmemE+40];
	ld.shared.u64 	%rd80, [_ZN6thrust24THRUST_300001_SM_1000_NS8cuda_cub4core6detail5shmemE+48];
	setp.lt.f32 	%p155, %f209, %f76;
	mov.f32 	%f210, %f76;
	mov.u64 	%rd317, %rd80;
	@%p155 bra 	$L__BB11_101;
	setp.lt.f32 	%p156, %f76, %f209;
	mov.f32 	%f210, %f209;
	mov.u64 	%rd317, %rd316;
	@%p156 bra 	$L__BB11_101;
	setp.lt.s64 	%p157, %rd316, %rd80;
	selp.f32 	%f210, %f209, %f76, %p157;
	min.s64 	%rd317, %rd316, %rd80;
$L__BB11_101:
	setp.lt.s32 	%p158, %r37, 97;
	mov.f32 	%f211, %f210;
	mov.u64 	%rd318, %rd317;
	@%p158 bra 	$L__BB11_105;
	ld.shared.f32 	%f79, [_ZN6thrust24THRUST_300001_SM_1000_NS8cuda_cub4core6detail5shmemE+56];
	ld.shared.u64 	%rd83, [_ZN6thrust24THRUST_300001_SM_1000_NS8cuda_cub4core6detail5shmemE+64];
	setp.lt.f32 	%p159, %f210, %f79;
	mov.f32 	%f211, %f79;
	mov.u64 	%rd318, %rd83;
	@%p159 bra 	$L__BB11_105;
	setp.lt.f32 	%p160, %f79, %f210;
	mov.f32 	%f211, %f210;
	mov.u64 	%rd318, %rd317;
	@%p160 bra 	$L__BB11_105;
	setp.lt.s64 	%p161, %rd317, %rd83;
	selp.f32 	%f211, %f210, %f79, %p161;
	min.s64 	%rd318, %rd317, %rd83;
$L__BB11_105:
	setp.lt.s32 	%p162, %r37, 129;
	mov.f32 	%f212, %f211;
	mov.u64 	%rd319, %rd318;
	@%p162 bra 	$L__BB11_109;
	ld.shared.f32 	%f82, [_ZN6thrust24THRUST_300001_SM_1000_NS8cuda_cub4core6detail5shmemE+72];
	ld.shared.u64 	%rd86, [_ZN6thrust24THRUST_300001_SM_1000_NS8cuda_cub4core6detail5shmemE+80];
	setp.lt.f32 	%p163, %f211, %f82;
	mov.f32 	%f212, %f82;
	mov.u64 	%rd319, %rd86;
	@%p163 bra 	$L__BB11_109;
	setp.lt.f32 	%p164, %f82, %f211;
	mov.f32 	%f212, %f211;
	mov.u64 	%rd319, %rd318;
	@%p164 bra 	$L__BB11_109;
	setp.lt.s64 	%p165, %rd318, %rd86;
	selp.f32 	%f212, %f211, %f82, %p165;
	min.s64 	%rd319, %rd318, %rd86;
$L__BB11_109:
	setp.lt.s32 	%p166, %r37, 161;
	mov.f32 	%f213, %f212;
	mov.u64 	%rd320, %rd319;
	@%p166 bra 	$L__BB11_113;
	ld.shared.f32 	%f85, [_ZN6thrust24THRUST_300001_SM_1000_NS8cuda_cub4core6detail5shmemE+88];
	ld.shared.u64 	%rd89, [_ZN6thrust24THRUST_300001_SM_1000_NS8cuda_cub4core6detail5shmemE+96];
	setp.lt.f32 	%p167, %f212, %f85;
	mov.f32 	%f213, %f85;
	mov.u64 	%rd320, %rd89;
	@%p167 bra 	$L__BB11_113;
	setp.lt.f32 	%p168, %f85, %f212;
	mov.f32 	%f213, %f212;
	mov.u64 	%rd320, %rd319;
	@%p168 bra 	$L__BB11_113;
	setp.lt.s64 	%p169, %rd319, %rd89;
	selp.f32 	%f213, %f212, %f85, %p169;
	min.s64 	%rd320, %rd319, %rd89;
$L__BB11_113:
	setp.lt.s32 	%p170, %r37, 193;
	mov.f32 	%f214, %f213;
	mov.u64 	%rd321, %rd320;
	@%p170 bra 	$L__BB11_117;
	ld.shared.f32 	%f88, [_ZN6thrust24THRUST_300001_SM_1000_NS8cuda_cub4core6detail5shmemE+104];
	ld.shared.u64 	%rd92, [_ZN6thrust24THRUST_300001_SM_1000_NS8cuda_cub4core6detail5shmemE+112];
	setp.lt.f32 	%p171, %f213, %f88;
	mov.f32 	%f214, %f88;
	mov.u64 	%rd321, %rd92;
	@%p171 bra 	$L__BB11_117;
	setp.lt.f32 	%p172, %f88, %f213;
	mov.f32 	%f214, %f213;
	mov.u64 	%rd321, %rd320;
	@%p172 bra 	$L__BB11_117;
	setp.lt.s64 	%p173, %rd320, %rd92;
	selp.f32 	%f214, %f213, %f88, %p173;
	min.s64 	%rd321, %rd320, %rd92;
$L__BB11_117:
	setp.lt.s32 	%p174, %r37, 225;
	mov.f32 	%f247, %f214;
	mov.u64 	%rd355, %rd321;
	@%p174 bra 	$L__BB11_209;
	ld.shared.f32 	%f91, [_ZN6thrust24THRUST_300001_SM_1000_NS8cuda_cub4core6detail5shmemE+120];
	ld.shared.u64 	%rd95, [_ZN6thrust24THRUST_300001_SM_1000_NS8cuda_cub4core6detail5shmemE+128];
	setp.lt.f32 	%p175, %f214, %f91;
	mov.f32 	%f247, %f91;
	mov.u64 	%rd355, %rd95;
	@%p175 bra 	$L__BB11_209;
	setp.lt.f32 	%p176, %f91, %f214;
	mov.f32 	%f247, %f214;
	mov.u64 	%rd355, %rd321;
	@%p176 bra 	$L__BB11_209;
	setp.lt.s64 	%p177, %rd321, %rd95;
	selp.f32 	%f247, %f214, %f91, %p177;
	min.s64 	%rd355, %rd321, %rd95;
	bra.uni 	$L__BB11_209;
$L__BB11_121:
	mov.u32 	%r16, %tid.x;
	mul.wide.u32 	%rd208, %r16, 16;
	add.s64 	%rd189, %rd186, %rd208;
	// begin inline asm
	ld.global.nc.u64 %rd188, [%rd189];
	// end inline asm
	mov.b64 	{%r38, %r39}, %rd188;
	mov.b32 	%f93, %r38;
	add.s64 	%rd191, %rd189, 8;
	// begin inline asm
	ld.global.nc.u64 %rd190, [%rd191];
	// end inline asm
	add.s64 	%rd193, %rd189, 4096;
	// begin inline asm
	ld.global.nc.u64 %rd192, [%rd193];
	// end inline asm
	mov.b64 	{%r40, %r41}, %rd192;
	mov.b32 	%f215, %r40;
	add.s64 	%rd195, %rd189, 4104;
	// begin inline asm
	ld.global.nc.u64 %rd322, [%rd195];
	// end inline asm
	add.s64 	%rd197, %rd189, 8192;
	// begin inline asm
	ld.global.nc.u64 %rd196, [%rd197];
	// end inline asm
	mov.b64 	{%r42, %r43}, %rd196;
	mov.b32 	%f216, %r42;
	add.s64 	%rd199, %rd189, 8200;
	// begin inline asm
	ld.global.nc.u64 %rd323, [%rd199];
	// end inline asm
	add.s64 	%rd201, %rd189, 12288;
	// begin inline asm
	ld.global.nc.u64 %rd200, [%rd201];
	// end inline asm
	mov.b64 	{%r44, %r45}, %rd200;
	mov.b32 	%f217, %r44;
	add.s64 	%rd203, %rd189, 12296;
	// begin inline asm
	ld.global.nc.u64 %rd324, [%rd203];
	// end inline asm
	add.s64 	%rd205, %rd189, 16384;
	// begin inline asm
	ld.global.nc.u64 %rd204, [%rd205];
	// end inline asm
	mov.b64 	{%r46, %r47}, %rd204;
	mov.b32 	%f234, %r46;
	add.s64 	%rd207, %rd189, 16392;
	// begin inline asm
	ld.global.nc.u64 %rd342, [%rd207];
	// end inline asm
	setp.lt.f32 	%p3, %f93, %f215;
	@%p3 bra 	$L__BB11_123;
	setp.lt.f32 	%p4, %f215, %f93;
	setp.lt.s64 	%p5, %rd190, %rd322;
	or.pred  	%p6, %p4, %p5;
	selp.f32 	%f215, %f93, %f215, %p6;
	selp.b64 	%rd322, %rd190, %rd322, %p6;
$L__BB11_123:
	setp.lt.f32 	%p7, %f215, %f216;
	@%p7 bra 	$L__BB11_125;
	setp.lt.f32 	%p8, %f216, %f215;
	setp.lt.s64 	%p9, %rd322, %rd323;
	or.pred  	%p10, %p8, %p9;
	selp.f32 	%f216, %f215, %f216, %p10;
	selp.b64 	%rd323, %rd322, %rd323, %p10;
$L__BB11_125:
	setp.lt.f32 	%p11, %f216, %f217;
	@%p11 bra 	$L__BB11_127;
	setp.lt.f32 	%p12, %f217, %f216;
	setp.lt.s64 	%p13, %rd323, %rd324;
	or.pred  	%p14, %p12, %p13;
	selp.f32 	%f217, %f216, %f217, %p14;
	selp.b64 	%rd324, %rd323, %rd324, %p14;
$L__BB11_127:
	setp.lt.f32 	%p15, %f217, %f234;
	@%p15 bra 	$L__BB11_129;
	setp.lt.f32 	%p16, %f234, %f217;
	setp.lt.s64 	%p17, %rd324, %rd342;
	or.pred  	%p18, %p16, %p17;
	selp.f32 	%f234, %f217, %f234, %p18;
	selp.b64 	%rd342, %rd324, %rd342, %p18;
$L__BB11_129:
	setp.lt.u32 	%p19, %r37, 2560;
	mov.b32 	%r425, 1280;
	@%p19 bra 	$L__BB11_142;
	mov.b32 	%r424, 1280;
	mov.f32 	%f219, %f234;
	mov.u64 	%rd326, %rd342;
$L__BB11_131:
	add.s32 	%r50, %r424, %r16;
	mul.wide.u32 	%rd229, %r50, 16;
	add.s64 	%rd210, %rd186, %rd229;
	// begin inline asm
	ld.global.nc.u64 %rd209, [%rd210];
	// end inline asm
	mov.b64 	{%r51, %r52}, %rd209;
	mov.b32 	%f220, %r51;
	add.s64 	%rd212, %rd210, 8;
	// begin inline asm
	ld.global.nc.u64 %rd327, [%rd212];
	// end inline asm
	add.s64 	%rd214, %rd210, 4096;
	// begin inline asm
	ld.global.nc.u64 %rd213, [%rd214];
	// end inline asm
	mov.b64 	{%r53, %r54}, %rd213;
	mov.b32 	%f221, %r53;
	add.s64 	%rd216, %rd210, 4104;
	// begin inline asm
	ld.global.nc.u64 %rd328, [%rd216];
	// end inline asm
	add.s64 	%rd218, %rd210, 8192;
	// begin inline asm
	ld.global.nc.u64 %rd217, [%rd218];
	// end inline asm
	mov.b64 	{%r55, %r56}, %rd217;
	mov.b32 	%f222, %r55;
	add.s64 	%rd220, %rd210, 8200;
	// begin inline asm
	ld.global.nc.u64 %rd329, [%rd220];
	// end inline asm
	add.s64 	%rd222, %rd210, 12288;
	// begin inline asm
	ld.global.nc.u64 %rd221, [%rd222];
	// end inline asm
	mov.b64 	{%r57, %r58}, %rd221;
	mov.b32 	%f223, %r57;
	add.s64 	%rd224, %rd210, 12296;
	// begin inline asm
	ld.global.nc.u64 %rd330, [%rd224];
	// end inline asm
	add.s64 	%rd226, %rd210, 16384;
	// begin inline asm
	ld.global.nc.u64 %rd225, [%rd226];
	// end inline asm
	mov.b64 	{%r59, %r60}, %rd225;
	mov.b32 	%f234, %r59;
	add.s64 	%rd228, %rd210, 16392;
	// begin inline asm
	ld.global.nc.u64 %rd342, [%rd228];
	// end inline asm
	setp.lt.f32 	%p20, %f219, %f220;
	@%p20 bra 	$L__BB11_133;
	setp.lt.f32 	%p21, %f220, %f219;
	setp.lt.s64 	%p22, %rd326, %rd327;
	or.pred  	%p23, %p21, %p22;
	selp.f32 	%f220, %f219, %f220, %p23;
	selp.b64 	%rd327, %rd326, %rd327, %p23;
$L__BB11_133:
	setp.lt.f32 	%p24, %f220, %f221;
	@%p24 bra 	$L__BB11_135;
	setp.lt.f32 	%p25, %f221, %f220;
	setp.lt.s64 	%p26, %rd327, %rd328;
	or.pred  	%p27, %p25, %p26;
	selp.f32 	%f221, %f220, %f221, %p27;
	selp.b64 	%rd328, %rd327, %rd328, %p27;
$L__BB11_135:
	setp.lt.f32 	%p28, %f221, %f222;
	@%p28 bra 	$L__BB11_137;
	setp.lt.f32 	%p29, %f222, %f221;
	setp.lt.s64 	%p30, %rd328, %rd329;
	or.pred  	%p31, %p29, %p30;
	selp.f32 	%f222, %f221, %f222, %p31;
	selp.b64 	%rd329, %rd328, %rd329, %p31;
$L__BB11_137:
	setp.lt.f32 	%p32, %f222, %f223;
	@%p32 bra 	$L__BB11_139;
	setp.lt.f32 	%p33, %f223, %f222;
	setp.lt.s64 	%p34, %rd329, %rd330;
	or.pred  	%p35, %p33, %p34;
	selp.f32 	%f223, %f222, %f223, %p35;
	selp.b64 	%rd330, %rd329, %rd330, %p35;
$L__BB11_139:
	setp.lt.f32 	%p36, %f223, %f234;
	@%p36 bra 	$L__BB11_141;
	setp.lt.f32 	%p37, %f234, %f223;
	setp.lt.s64 	%p38, %rd330, %rd342;
	or.pred  	%p39, %p37, %p38;
	selp.f32 	%f234, %f223, %f234, %p39;
	selp.b64 	%rd342, %rd330, %rd342, %p39;
$L__BB11_141:
	add.s32 	%r425, %r424, 1280;
	add.s32 	%r61, %r424, 2560;
	setp.le.s32 	%p40, %r61, %r37;
	mov.u32 	%r424, %r425;
	mov.f32 	%f219, %f234;
	mov.u64 	%rd326, %rd342;
	@%p40 bra 	$L__BB11_131;
$L__BB11_142:
	setp.le.s32 	%p41, %r37, %r425;
	@%p41 bra 	$L__BB11_165;
	sub.s32 	%r20, %r37, %r425;
	setp.ge.s32 	%p42, %r16, %r20;
	@%p42 bra 	$L__BB11_165;
	not.b32 	%r62, %r16;
	add.s32 	%r63, %r37, %r62;
	sub.s32 	%r21, %r63, %r425;
	and.b32  	%r64, %r21, 768;
	setp.eq.s32 	%p43, %r64, 768;
	mov.u32 	%r429, %r16;
	@%p43 bra 	$L__BB11_150;
	add.s32 	%r427, %r16, %r425;
	shr.u32 	%r65, %r21, 8;
	add.s32 	%r66, %r65, 1;
	and.b32  	%r67, %r66, 3;
	neg.s32 	%r426, %r67;
	mov.u32 	%r429, %r16;
$L__BB11_146:
	.pragma "nounroll";
	mov.u64 	%rd127, %rd342;
	mov.f32 	%f123, %f234;
	mul.wide.u32 	%rd235, %r427, 16;
	add.s64 	%rd232, %rd186, %rd235;
	// begin inline asm
	ld.global.nc.u64 %rd231, [%rd232];
	// end inline asm
	mov.b64 	{%r68, %r69}, %rd231;
	mov.b32 	%f124, %r68;
	add.s64 	%rd234, %rd232, 8;
	// begin inline asm
	ld.global.nc.u64 %rd233, [%rd234];
	// end inline asm
	setp.lt.f32 	%p44, %f123, %f124;
	mov.f32 	%f234, %f124;
	mov.u64 	%rd342, %rd233;
	@%p44 bra 	$L__BB11_149;
	setp.lt.f32 	%p45, %f124, %f123;
	mov.f32 	%f234, %f123;
	mov.u64 	%rd342, %rd127;
	@%p45 bra 	$L__BB11_149;
	setp.lt.s64 	%p46, %rd127, %rd233;
	selp.f32 	%f234, %f123, %f124, %p46;
	min.s64 	%rd342, %rd127, %rd233;
$L__BB11_149:
	add.s32 	%r429, %r429, 256;
	add.s32 	%r427, %r427, 256;
	add.s32 	%r426, %r426, 1;
	setp.ne.s32 	%p47, %r426, 0;
	@%p47 bra 	$L__BB11_146;
$L__BB11_150:
	setp.lt.u32 	%p48, %r21, 768;
	@%p48 bra 	$L__BB11_165;
	cvt.u64.u32 	%rd236, %r429;
	cvt.u64.u32 	%rd237, %r425;
	add.s64 	%rd238, %rd236, %rd237;
	shl.b64 	%rd239, %rd238, 4;
	add.s64 	%rd240, %rd239, %rd186;
	add.s64 	%rd337, %rd240, 12296;
	add.s32 	%r430, %r429, %r425;
$L__BB11_152:
	mul.wide.u32 	%rd245, %r430, 16;
	add.s64 	%rd242, %rd186, %rd245;
	// begin inline asm
	ld.global.nc.u64 %rd241, [%rd242];
	// end inline asm
	mov.b64 	{%r70, %r71}, %rd241;
	mov.b32 	%f130, %r70;
	add.s64 	%rd244, %rd242, 8;
	// begin inline asm
	ld.global.nc.u64 %rd243, [%rd244];
	// end inline asm
	setp.lt.f32 	%p49, %f234, %f130;
	mov.f32 	%f231, %f130;
	mov.u64 	%rd339, %rd243;
	@%p49 bra 	$L__BB11_155;
	setp.lt.f32 	%p50, %f130, %f234;
	mov.f32 	%f231, %f234;
	mov.u64 	%rd339, %rd342;
	@%p50 bra 	$L__BB11_155;
	setp.lt.s64 	%p51, %rd342, %rd243;
	selp.f32 	%f231, %f234, %f130, %p51;
	min.s64 	%rd339, %rd342, %rd243;
$L__BB11_155:
	add.s64 	%rd247, %rd337, -8200;
	// begin inline asm
	ld.global.nc.u64 %rd246, [%rd247];
	// end inline asm
	mov.b64 	{%r72, %r73}, %rd246;
	mov.b32 	%f133, %r72;
	add.s64 	%rd249, %rd337, -8192;
	// begin inline asm
	ld.global.nc.u64 %rd248, [%rd249];
	// end inline asm
	setp.lt.f32 	%p52, %f231, %f133;
	mov.f32 	%f232, %f133;
	mov.u64 	%rd340, %rd248;
	@%p52 bra 	$L__BB11_158;
	setp.lt.f32 	%p53, %f133, %f231;
	mov.f32 	%f232, %f231;
	mov.u64 	%rd340, %rd339;
	@%p53 bra 	$L__BB11_158;
	setp.lt.s64 	%p54, %rd339, %rd248;
	selp.f32 	%f232, %f231, %f133, %p54;
	min.s64 	%rd340, %rd339, %rd248;
$L__BB11_158:
	add.s64 	%rd251, %rd337, -4104;
	// begin inline asm
	ld.global.nc.u64 %rd250, [%rd251];
	// end inline asm
	mov.b64 	{%r74, %r75}, %rd250;
	mov.b32 	%f136, %r74;
	add.s64 	%rd253, %rd337, -4096;
	// begin inline asm
	ld.global.nc.u64 %rd252, [%rd253];
	// end inline asm
	setp.lt.f32 	%p55, %f232, %f136;
	mov.f32 	%f233, %f136;
	mov.u64 	%rd341, %rd252;
	@%p55 bra 	$L__BB11_161;
	setp.lt.f32 	%p56, %f136, %f232;
	mov.f32 	%f233, %f232;
	mov.u64 	%rd341, %rd340;
	@%p56 bra 	$L__BB11_161;
	setp.lt.s64 	%p57, %rd340, %rd252;
	selp.f32 	%f233, %f232, %f136, %p57;
	min.s64 	%rd341, %rd340, %rd252;
$L__BB11_161:
	add.s64 	%rd255, %rd337, -8;
	// begin inline asm
	ld.global.nc.u64 %rd254, [%rd255];
	// end inline asm
	mov.b64 	{%r76, %r77}, %rd254;
	mov.b32 	%f139, %r76;
	// begin inline asm
	ld.global.nc.u64 %rd256, [%rd337];
	// end inline asm
	setp.lt.f32 	%p58, %f233, %f139;
	mov.f32 	%f234, %f139;
	mov.u64 	%rd342, %rd256;
	@%p58 bra 	$L__BB11_164;
	setp.lt.f32 	%p59, %f139, %f233;
	mov.f32 	%f234, %f233;
	mov.u64 	%rd342, %rd341;
	@%p59 bra 	$L__BB11_164;
	setp.lt.s64 	%p60, %rd341, %rd256;
	selp.f32 	%f234, %f233, %f139, %p60;
	min.s64 	%rd342, %rd341, %rd256;
$L__BB11_164:
	add.s32 	%r429, %r429, 1024;
	add.s64 	%rd337, %rd337, 16384;
	add.s32 	%r430, %r430, 1024;
	setp.lt.s32 	%p61, %r429, %r20;
	@%p61 bra 	$L__BB11_152;
$L__BB11_165:
	// begin inline asm
	mov.u32 %r78, %laneid;
	// end inline asm
	mov.b32 	%r80, %f234;
	mov.b32 	%r96, 1;
	mov.b32 	%r97, 31;
	mov.b32 	%r98, -1;
	// begin inline asm
	shfl.sync.down.b32 %r79, %r80, %r96, %r97, %r98;
	// end inline asm
	mov.b32 	%f143, %r79;
	// begin inline asm
	shfl.sync.down.b32 %r84, %r85, %r96, %r97, %r98;
	// end inline asm
	mov.b64 	{%r90, %r95}, %rd342;
	// begin inline asm
	shfl.sync.down.b32 %r89, %r90, %r96, %r97, %r98;
	// end inline asm
	// begin inline asm
	shfl.sync.down.b32 %r94, %r95, %r96, %r97, %r98;
	// end inline asm
	mov.b64 	%rd150, {%r89, %r94};
	setp.gt.s32 	%p62, %r78, 30;
	mov.f32 	%f236, %f234;
	mov.u64 	%rd344, %rd342;
	@%p62 bra 	$L__BB11_169;
	setp.lt.f32 	%p63, %f234, %f143;
	mov.f32 	%f236, %f143;
	mov.u64 	%rd344, %rd150;
	@%p63 bra 	$L__BB11_169;
	setp.gt.f32 	%p64, %f234, %f143;
	mov.f32 	%f236, %f234;
	mov.u64 	%rd344, %rd342;
	@%p64 bra 	$L__BB11_169;
	setp.lt.s64 	%p65, %rd342, %rd150;
	selp.f32 	%f236, %f234, %f143, %p65;
	min.s64 	%rd344, %rd342, %rd150;
$L__BB11_169:
	mov.b32 	%r100, %f236;
	mov.b32 	%r116, 2;
	mov.b32 	%r117, 31;
	mov.b32 	%r118, -1;
	// begin inline asm
	shfl.sync.down.b32 %r99, %r100, %r116, %r117, %r118;
	// end inline asm
	mov.b32 	%f146, %r99;
	// begin inline asm
	shfl.sync.down.b32 %r104, %r105, %r116, %r117, %r118;
	// end inline asm
	mov.b64 	{%r110, %r115}, %rd344;
	// begin inline asm
	shfl.sync.down.b32 %r109, %r110, %r116, %r117, %r118;
	// end inline asm
	// begin inline asm
	shfl.sync.down.b32 %r114, %r115, %r116, %r117, %r118;
	// end inline asm
	mov.b64 	%rd153, {%r109, %r114};
	setp.gt.s32 	%p66, %r78, 29;
	mov.f32 	%f237, %f236;
	mov.u64 	%rd345, %rd344;
	@%p66 bra 	$L__BB11_173;
	setp.lt.f32 	%p67, %f236, %f146;
	mov.f32 	%f237, %f146;
	mov.u64 	%rd345, %rd153;
	@%p67 bra 	$L__BB11_173;
	setp.gt.f32 	%p68, %f236, %f146;
	mov.f32 	%f237, %f236;
	mov.u64 	%rd345, %rd344;
	@%p68 bra 	$L__BB11_173;
	setp.lt.s64 	%p69, %rd344, %rd153;
	selp.f32 	%f237, %f236, %f146, %p69;
	min.s64 	%rd345, %rd344, %rd153;
$L__BB11_173:
	mov.b32 	%r120, %f237;
	mov.b32 	%r136, 4;
	mov.b32 	%r137, 31;
	mov.b32 	%r138, -1;
	// begin inline asm
	shfl.sync.down.b32 %r119, %r120, %r136, %r137, %r138;
	// end inline asm
	mov.b32 	%f149, %r119;
	// begin inline asm
	shfl.sync.down.b32 %r124, %r125, %r136, %r137, %r138;
	// end inline asm
	mov.b64 	{%r130, %r135}, %rd345;
	// begin inline asm
	shfl.sync.down.b32 %r129, %r130, %r136, %r137, %r138;
	// end inline asm
	// begin inline asm
	shfl.sync.down.b32 %r134, %r135, %r136, %r137, %r138;
	// end inline asm
	mov.b64 	%rd156, {%r129, %r134};
	setp.gt.s32 	%p70, %r78, 27;
	mov.f32 	%f238, %f237;
	mov.u64 	%rd346, %rd345;
	@%p70 bra 	$L__BB11_177;
	setp.lt.f32 	%p71, %f237, %f149;
	mov.f32 	%f238, %f149;
	mov.u64 	%rd346, %rd156;
	@%p71 bra 	$L__BB11_177;
	setp.gt.f32 	%p72, %f237, %f149;
	mov.f32 	%f238, %f237;
	mov.u64 	%rd346, %rd345;
	@%p72 bra 	$L__BB11_177;
	setp.lt.s64 	%p73, %rd345, %rd156;
	selp.f32 	%f238, %f237, %f149, %p73;
	min.s64 	%rd346, %rd345, %rd156;
$L__BB11_177:
	mov.b32 	%r140, %f238;
	mov.b32 	%r156, 8;
	mov.b32 	%r157, 31;
	mov.b32 	%r158, -1;
	// begin inline asm
	shfl.sync.down.b32 %r139, %r140, %r156, %r157, %r158;
	// end inline asm
	mov.b32 	%f152, %r139;
	// begin inline asm
	shfl.sync.down.b32 %r144, %r145, %r156, %r157, %r158;
	// end inline asm
	mov.b64 	{%r150, %r155}, %rd346;
	// begin inline asm
	shfl.sync.down.b32 %r149, %r150, %r156, %r157, %r158;
	// end inline asm
	// begin inline asm
	shfl.sync.down.b32 %r154, %r155, %r156, %r157, %r158;
	// end inline asm
	mov.b64 	%rd159, {%r149, %r154};
	setp.gt.s32 	%p74, %r78, 23;
	mov.f32 	%f239, %f238;
	mov.u64 	%rd347, %rd346;
	@%p74 bra 	$L__BB11_181;
	setp.lt.f32 	%p75, %f238, %f152;
	mov.f32 	%f239, %f152;
	mov.u64 	%rd347, %rd159;
	@%p75 bra 	$L__BB11_181;
	setp.gt.f32 	%p76, %f238, %f152;
	mov.f32 	%f239, %f238;
	mov.u64 	%rd347, %rd346;
	@%p76 bra 	$L__BB11_181;
	setp.lt.s64 	%p77, %rd346, %rd159;
	selp.f32 	%f239, %f238, %f152, %p77;
	min.s64 	%rd347, %rd346, %rd159;
$L__BB11_181:
	mov.b32 	%r160, %f239;
	mov.b32 	%r176, 16;
	mov.b32 	%r177, 31;
	mov.b32 	%r178, -1;
	// begin inline asm
	shfl.sync.down.b32 %r159, %r160, %r176, %r177, %r178;
	// end inline asm
	mov.b32 	%f155, %r159;
	// begin inline asm
	shfl.sync.down.b32 %r164, %r165, %r176, %r177, %r178;
	// end inline asm
	mov.b64 	{%r170, %r175}, %rd347;
	// begin inline asm
	shfl.sync.down.b32 %r169, %r170, %r176, %r177, %r178;
	// end inline asm
	// begin inline asm
	shfl.sync.down.b32 %r174, %r175, %r176, %r177, %r178;
	// end inline asm
	mov.b64 	%rd162, {%r169, %r174};
	setp.gt.s32 	%p78, %r78, 15;
	mov.f32 	%f247, %f239;
	mov.u64 	%rd355, %rd347;
	@%p78 bra 	$L__BB11_185;
	setp.lt.f32 	%p79, %f239, %f155;
	mov.f32 	%f247, %f155;
	mov.u64 	%rd355, %rd162;
	@%p79 bra 	$L__BB11_185;
	setp.gt.f32 	%p80, %f239, %f155;
	mov.f32 	%f247, %f239;
	mov.u64 	%rd355, %rd347;
	@%p80 bra 	$L__BB11_185;
	setp.lt.s64 	%p81, %rd347, %rd162;
	selp.f32 	%f247, %f239, %f155, %p81;
	min.s64 	%rd355, %rd347, %rd162;
$L__BB11_185:
	setp.ne.s32 	%p82, %r78, 0;
	@%p82 bra 	$L__BB11_187;
	shr.u32 	%r179, %r16, 1;
	and.b32  	%r180, %r179, 496;
	mov.u32 	%r181, _ZN6thrust24THRUST_300001_SM_1000_NS8cuda_cub4core6detail5shmemE;
	add.s32 	%r182, %r181, %r180;
	st.shared.f32 	[%r182+8], %f247;
	st.shared.u64 	[%r182+16], %rd355;
$L__BB11_187:
	bar.sync 	0;
	setp.ne.s32 	%p83, %r16, 0;
	@%p83 bra 	$L__BB11_209;
	ld.shared.f32 	%f158, [_ZN6thrust24THRUST_300001_SM_1000_NS8cuda_cub4core6detail5shmemE+24];
	ld.shared.u64 	%rd165, [_ZN6thrust24THRUST_300001_SM_1000_NS8cuda_cub4core6detail5shmemE+32];
	setp.lt.f32 	%p84, %f247, %f158;
	mov.f32 	%f241, %f158;
	mov.u64 	%rd349, %rd165;
	@%p84 bra 	$L__BB11_191;
	setp.lt.f32 	%p85, %f158, %f247;
	mov.f32 	%f241, %f247;
	mov.u64 	%rd349, %rd355;
	@%p85 bra 	$L__BB11_191;
	setp.lt.s64 	%p86, %rd355, %rd165;
	selp.f32 	%f241, %f247, %f158, %p86;
	min.s64 	%rd349, %rd355, %rd165;
$L__BB11_191:
	ld.shared.f32 	%f161, [_ZN6thrust24THRUST_300001_SM_1000_NS8cuda_cub4core6detail5shmemE+40];
	ld.shared.u64 	%rd168, [_ZN6thrust24THRUST_300001_SM_1000_NS8cuda_cub4core6detail5shmemE+48];
	setp.lt.f32 	%p87, %f241, %f161;
	mov.f32 	%f242, %f161;
	mov.u64 	%rd350, %rd168;
	@%p87 bra 	$L__BB11_194;
	setp.lt.f32 	%p88, %f161, %f241;
	mov.f32 	%f242, %f241;
	mov.u64 	%rd350, %rd349;
	@%p88 bra 	$L__BB11_194;
	setp.lt.s64 	%p89, %rd349, %rd168;
	selp.f32 	%f242, %f241, %f161, %p89;
	min.s64 	%rd350, %rd349, %rd168;
$L__BB11_194:
	ld.shared.f32 	%f164, [_ZN6thrust24THRUST_300001_SM_1000_NS8cuda_cub4core6detail5shmemE+56];
	ld.shared.u64 	%rd171, [_ZN6thrust24THRUST_300001_SM_1000_NS8cuda_cub4core6detail5shmemE+64];
	setp.lt.f32 	%p90, %f242, %f164;
	mov.f32 	%f243, %f164;
	mov.u64 	%rd351, %rd171;
	@%p90 bra 	$L__BB11_197;
	setp.lt.f32 	%p91, %f164, %f242;
	mov.f32 	%f243, %f242;
	mov.u64 	%rd351, %rd350;
	@%p91 bra 	$L__BB11_197;
	setp.lt.s64 	%p92, %rd350, %rd171;
	selp.f32 	%f243, %f242, %f164, %p92;
	min.s64 	%rd351, %rd350, %rd171;
$L__BB11_197:
	ld.shared.f32 	%f167, [_ZN6thrust24THRUST_300001_SM_1000_NS8cuda_cub4core6detail5shmemE+72];
	ld.shared.u64 	%rd174, [_ZN6thrust24THRUST_300001_SM_1000_NS8cuda_cub4core6detail5shmemE+80];
	setp.lt.f32 	%p93, %f243, %f167;
	mov.f32 	%f244, %f167;
	mov.u64 	%rd352, %rd174;
	@%p93 bra 	$L__BB11_200;
	setp.lt.f32 	%p94, %f167, %f243;
	mov.f32 	%f244, %f243;
	mov.u64 	%rd352, %rd351;
	@%p94 bra 	$L__BB11_200;
	setp.lt.s64 	%p95, %rd351, %rd174;
	selp.f32 	%f244, %f243, %f167, %p95;
	min.s64 	%rd352, %rd351, %rd174;
$L__BB11_200:
	ld.shared.f32 	%f170, [_ZN6thrust24THRUST_300001_SM_1000_NS8cuda_cub4core6detail5shmemE+88];
	ld.shared.u64 	%rd177, [_ZN6thrust24THRUST_300001_SM_1000_NS8cuda_cub4core6detail5shmemE+96];
	setp.lt.f32 	%p96, %f244, %f170;
	mov.f32 	%f245, %f170;
	mov.u64 	%rd353, %rd177;
	@%p96 bra 	$L__BB11_203;
	setp.lt.f32 	%p97, %f170, %f244;
	mov.f32 	%f245, %f244;
	mov.u64 	%rd353, %rd352;
	@%p97 bra 	$L__BB11_203;
	setp.lt.s64 	%p98, %rd352, %rd177;
	selp.f32 	%f245, %f244, %f170, %p98;
	min.s64 	%rd353, %rd352, %rd177;
$L__BB11_203:
	ld.shared.f32 	%f173, [_ZN6thrust24THRUST_300001_SM_1000_NS8cuda_cub4core6detail5shmemE+104];
	ld.shared.u64 	%rd180, [_ZN6thrust24THRUST_300001_SM_1000_NS8cuda_cub4core6detail5shmemE+112];
	setp.lt.f32 	%p99, %f245, %f173;
	mov.f32 	%f246, %f173;
	mov.u64 	%rd354, %rd180;
	@%p99 bra 	$L__BB11_206;
	setp.lt.f32 	%p100, %f173, %f245;
	mov.f32 	%f246, %f245;
	mov.u64 	%rd354, %rd353;
	@%p100 bra 	$L__BB11_206;
	setp.lt.s64 	%p101, %rd353, %rd180;
	selp.f32 	%f246, %f245, %f173, %p101;
	min.s64 	%rd354, %rd353, %rd180;
$L__BB11_206:
	ld.shared.f32 	%f176, [_ZN6thrust24THRUST_300001_SM_1000_NS8cuda_cub4core6detail5shmemE+120];
	ld.shared.u64 	%rd183, [_ZN6thrust24THRUST_300001_SM_1000_NS8cuda_cub4core6detail5shmemE+128];
	setp.lt.f32 	%p102, %f246, %f176;
	mov.f32 	%f247, %f176;
	mov.u64 	%rd355, %rd183;
	@%p102 bra 	$L__BB11_209;
	setp.lt.f32 	%p103, %f176, %f246;
	mov.f32 	%f247, %f246;
	mov.u64 	%rd355, %rd354;
	@%p103 bra 	$L__BB11_209;
	setp.lt.s64 	%p104, %rd354, %rd183;
	selp.f32 	%f247, %f246, %f176, %p104;
	min.s64 	%rd355, %rd354, %rd183;
$L__BB11_209:
	mov.u32 	%r418, %tid.x;
	setp.ne.s32 	%p221, %r418, 0;
	@%p221 bra 	$L__BB11_211;
	cvta.to.global.u64 	%rd287, %rd187;
	st.global.f32 	[%rd287], %f247;
	st.global.u64 	[%rd287+8], %rd355;
$L__BB11_211:
	ret;

}
	// .globl	_ZN6thrust24THRUST_300001_SM_1000_NS8cuda_cub4core6detail13_kernel_agentINS1_8__reduce11ReduceAgentINS0_12zip_iteratorIN4cuda3std3__45tupleIJNS0_10device_ptrIfEENS0_17counting_iteratorIlNS0_11use_defaultESF_SF_EEEEEEEPNSB_IJflEEESJ_lNS1_9__extrema9arg_max_fIflNSA_4lessIfEEEEEEJSI_SK_lSP_EEEvDpT0_
.visible .entry _ZN6thrust24THRUST_300001_SM_1000_NS8cuda_cub4core6detail13_kernel_agentINS1_8__reduce11ReduceAgentINS0_12zip_iteratorIN4cuda3std3__45tupleIJNS0_10device_ptrIfEENS0_17counting_iteratorIlNS0_11use_defaultESF_SF_EEEEEEEPNSB_IJflEEESJ_lNS1_9__extrema9arg_max_fIflNSA_4lessIfEEEEEEJSI_SK_lSP_EEEvDpT0_(
	.param .align 8 .b8 _ZN6thrust24THRUST_300001_SM_1000_NS8cuda_cub4core6detail13_kernel_agentINS1_8__reduce11ReduceAgentINS0_12zip_iteratorIN4cuda3std3__45tupleIJNS0_10device_ptrIfEENS0_17counting_iteratorIlNS0_11use_defaultESF_SF_EEEEEEEPNSB_IJflEEESJ_lNS1_9__extrema9arg_max_fIflNSA_4lessIfEEEEEEJSI_SK_lSP_EEEvDpT0__param_0[16],
	.param .u64 .ptr .align 1 _ZN6thrust24THRUST_300001_SM_1000_NS8cuda_cub4core6detail13_kernel_agentINS1_8__reduce11ReduceAgentINS0_12zip_iteratorIN4cuda3std3__45tupleIJNS0_10device_ptrIfEENS0_17counting_iteratorIlNS0_11use_defaultESF_SF_EEEEEEEPNSB_IJflEEESJ_lNS1_9__extrema9arg_max_fIflNSA_4lessIfEEEEEEJSI_SK_lSP_EEEvDpT0__param_1,
	.param .u64 _ZN6thrust24THRUST_300001_SM_1000_NS8cuda_cub4core6detail13_kernel_agentINS1_8__reduce11ReduceAgentINS0_12zip_iteratorIN4cuda3std3__45tupleIJNS0_10device_ptrIfEENS0_17counting_iteratorIlNS0_11use_defaultESF_SF_EEEEEEEPNSB_IJflEEESJ_lNS1_9__extrema9arg_max_fIflNSA_4lessIfEEEEEEJSI_SK_lSP_EEEvDpT0__param_2,
	.param .align 1 .b8 _ZN6thrust24THRUST_300001_SM_1000_NS8cuda_cub4core6detail13_kernel_agentINS1_8__reduce11ReduceAgentINS0_12zip_iteratorIN4cuda3std3__45tupleIJNS0_10device_ptrIfEENS0_17counting_iteratorIlNS0_11use_defaultESF_SF_EEEEEEEPNSB_IJflEEESJ_lNS1_9__extrema9arg_max_fIflNSA_4lessIfEEEEEEJSI_SK_lSP_EEEvDpT0__param_3[1]
)
.maxntid 256
{
	.reg .pred 	%p<213>;
	.reg .b32 	%r<391>;
	.reg .b32 	%f<242>;
	.reg .b64 	%rd<307>;

	ld.param.u64 	%rd192, [_ZN6thrust24THRUST_300001_SM_1000_NS8cuda_cub4core6detail13_kernel_agentINS1_8__reduce11ReduceAgentINS0_12zip_iteratorIN4cuda3std3__45tupleIJNS0_10device_ptrIfEENS0_17counting_iteratorIlNS0_11use_defaultESF_SF_EEEEEEEPNSB_IJflEEESJ_lNS1_9__extrema9arg_max_fIflNSA_4lessIfEEEEEEJSI_SK_lSP_EEEvDpT0__param_0+8];
	ld.param.u64 	%rd191, [_ZN6thrust24THRUST_300001_SM_1000_NS8cuda_cub4core6detail13_kernel_agentINS1_8__reduce11ReduceAgentINS0_12zip_iteratorIN4cuda3std3__45tupleIJNS0_10device_ptrIfEENS0_17counting_iteratorIlNS0_11use_defaultESF_SF_EEEEEEEPNSB_IJflEEESJ_lNS1_9__extrema9arg_max_fIflNSA_4lessIfEEEEEEJSI_SK_lSP_EEEvDpT0__param_0];
	ld.param.u64 	%rd194, [_ZN6thrust24THRUST_300001_SM_1000_NS8cuda_cub4core6detail13_kernel_agentINS1_8__reduce11ReduceAgentINS0_12zip_iteratorIN4cuda3std3__45tupleIJNS0_10device_ptrIfEENS0_17counting_iteratorIlNS0_11use_defaultESF_SF_EEEEEEEPNSB_IJflEEESJ_lNS1_9__extrema9arg_max_fIflNSA_4lessIfEEEEEEJSI_SK_lSP_EEEvDpT0__param_2];
	setp.eq.s64 	%p1, %rd194, 0;
	@%p1 bra 	$L__BB12_206;
	cvta.to.global.u64 	%rd1, %rd191;
	setp.gt.s64 	%p2, %rd194, 1279;
	@%p2 bra 	$L__BB12_122;
	cvt.u32.u64 	%r1, %rd194;
	mov.u32 	%r2, %tid.x;
	setp.ge.s32 	%p96, %r2, %r1;
	mov.f32 	%f188, 0f00000000;
	mov.b64 	%rd249, 0;
	mov.u32 	%r385, %r2;
	@%p96 bra 	$L__BB12_4;
	cvt.u64.u32 	%rd225, %r2;
	mul.wide.u32 	%rd226, %r2, 4;
	add.s64 	%rd227, %rd1, %rd226;
	add.s64 	%rd249, %rd192, %rd225;
	ld.global.f32 	%f188, [%rd227];
	add.s32 	%r385, %r2, 256;
$L__BB12_4:
	setp.ge.s32 	%p97, %r385, %r1;
	@%p97 bra 	$L__BB12_26;
	not.b32 	%r154, %r385;
	add.s32 	%r5, %r154, %r1;
	and.b32  	%r155, %r5, 768;
	setp.eq.s32 	%p98, %r155, 768;
	@%p98 bra 	$L__BB12_11;
	cvt.u64.u32 	%rd229, %r385;
	add.s64 	%rd240, %rd192, %rd229;
	mul.wide.u32 	%rd230, %r385, 4;
	add.s64 	%rd239, %rd1, %rd230;
	shr.u32 	%r156, %r5, 8;
	add.s32 	%r157, %r156, 1;
	and.b32  	%r158, %r157, 3;
	neg.s32 	%r383, %r158;
$L__BB12_7:
	.pragma "nounroll";
	mov.u64 	%rd9, %rd249;
	mov.f32 	%f3, %f188;
	ld.global.f32 	%f4, [%rd239];
	setp.lt.f32 	%p99, %f3, %f4;
	mov.u64 	%rd249, %rd240;
	mov.f32 	%f188, %f4;
	@%p99 bra 	$L__BB12_10;
	setp.lt.f32 	%p100, %f4, %f3;
	mov.u64 	%rd249, %rd9;
	mov.f32 	%f188, %f3;
	@%p100 bra 	$L__BB12_10;
	setp.lt.s64 	%p101, %rd9, %rd240;
	min.s64 	%rd249, %rd9, %rd240;
	selp.f32 	%f188, %f3, %f4, %p101;
$L__BB12_10:
	add.s32 	%r385, %r385, 256;
	add.s64 	%rd240, %rd240, 256;
	add.s64 	%rd239, %rd239, 1024;
	add.s32 	%r383, %r383, 1;
	setp.ne.s32 	%p102, %r383, 0;
	@%p102 bra 	$L__BB12_7;
$L__BB12_11:
	setp.lt.u32 	%p103, %r5, 768;
	@%p103 bra 	$L__BB12_26;
	add.s32 	%r386, %r385, 512;
$L__BB12_13:
	mov.u32 	%r13, %r386;
	add.s32 	%r159, %r13, -512;
	cvt.s64.s32 	%rd231, %r159;
	mul.wide.s32 	%rd232, %r159, 4;
	add.s64 	%rd17, %rd1, %rd232;
	add.s64 	%rd18, %rd192, %rd231;
	ld.global.f32 	%f10, [%rd17];
	setp.lt.f32 	%p104, %f188, %f10;
	mov.u64 	%rd246, %rd18;
	mov.f32 	%f185, %f10;
	@%p104 bra 	$L__BB12_16;
	setp.lt.f32 	%p105, %f10, %f188;
	mov.u64 	%rd246, %rd249;
	mov.f32 	%f185, %f188;
	@%p105 bra 	$L__BB12_16;
	setp.lt.s64 	%p106, %rd249, %rd18;
	min.s64 	%rd246, %rd249, %rd18;
	selp.f32 	%f185, %f188, %f10, %p106;
$L__BB12_16:
	add.s32 	%r160, %r13, -256;
	cvt.s64.s32 	%rd233, %r160;
	add.s64 	%rd21, %rd192, %rd233;
	ld.global.f32 	%f13, [%rd17+1024];
	setp.lt.f32 	%p107, %f185, %f13;
	mov.u64 	%rd247, %rd21;
	mov.f32 	%f186, %f13;
	@%p107 bra 	$L__BB12_19;
	setp.lt.f32 	%p108, %f13, %f185;
	mov.u64 	%rd247, %rd246;
	mov.f32 	%f186, %f185;
	@%p108 bra 	$L__BB12_19;
	setp.lt.s64 	%p109, %rd246, %rd21;
	min.s64 	%rd247, %rd246, %rd21;
	selp.f32 	%f186, %f185, %f13, %p109;
$L__BB12_19:
	cvt.s64.s32 	%rd234, %r13;
	add.s64 	%rd24, %rd192, %rd234;
	ld.global.f32 	%f16, [%rd17+2048];
	setp.lt.f32 	%p110, %f186, %f16;
	mov.u64 	%rd248, %rd24;
	mov.f32 	%f187, %f16;
	@%p110 bra 	$L__BB12_22;
	setp.lt.f32 	%p111, %f16, %f186;
	mov.u64 	%rd248, %rd247;
	mov.f32 	%f187, %f186;
	@%p111 bra 	$L__BB12_22;
	setp.lt.s64 	%p112, %rd247, %rd24;
	min.s64 	%rd248, %rd247, %rd24;
	selp.f32 	%f187, %f186, %f16, %p112;
$L__BB12_22:
	add.s32 	%r161, %r13, 256;
	cvt.s64.s32 	%rd235, %r161;
	add.s64 	%rd27, %rd192, %rd235;
	ld.global.f32 	%f19, [%rd17+3072];
	setp.lt.f32 	%p113, %f187, %f19;
	mov.u64 	%rd249, %rd27;
	mov.f32 	%f188, %f19;
	@%p113 bra 	$L__BB12_25;
	setp.lt.f32 	%p114, %f19, %f187;
	mov.u64 	%rd249, %rd248;
	mov.f32 	%f188, %f187;
	@%p114 bra 	$L__BB12_25;
	setp.lt.s64 	%p115, %rd248, %rd27;
	min.s64 	%rd249, %rd248, %rd27;
	selp.f32 	%f188, %f187, %f19, %p115;
$L__BB12_25:
	add.s32 	%r386, %r13, 1024;
	add.s32 	%r162, %r13, 512;
	setp.lt.s32 	%p116, %r162, %r1;
	@%p116 bra 	$L__BB12_13;
$L__BB12_26:
	setp.lt.s32 	%p117, %r1, 256;
	@%p117 bra 	$L__BB12_71;
	// begin inline asm
	mov.u32 %r276, %laneid;
	// end inline asm
	mov.b32 	%r278, %f188;
	mov.b32 	%r294, 1;
	mov.b32 	%r295, 31;
	mov.b32 	%r296, -1;
	// begin inline asm
	shfl.sync.down.b32 %r277, %r278, %r294, %r295, %r296;
	// end inline asm
	mov.b32 	%f23, %r277;
	// begin inline asm
	shfl.sync.down.b32 %r282, %r283, %r294, %r295, %r296;
	// end inline asm
	mov.b64 	{%r288, %r293}, %rd249;
	// begin inline asm
	shfl.sync.down.b32 %r287, %r288, %r294, %r295, %r296;
	// end inline asm
	// begin inline asm
	shfl.sync.down.b32 %r292, %r293, %r294, %r295, %r296;
	// end inline asm
	mov.b64 	%rd31, {%r287, %r292};
	setp.gt.s32 	%p169, %r276, 30;
	mov.u64 	%rd251, %rd249;
	mov.f32 	%f190, %f188;
	@%p169 bra 	$L__BB12_31;
	setp.lt.f32 	%p170, %f188, %f23;
	mov.u64 	%rd251, %rd31;
	mov.f32 	%f190, %f23;
	@%p170 bra 	$L__BB12_31;
	setp.gt.f32 	%p171, %f188, %f23;
	mov.u64 	%rd251, %rd249;
	mov.f32 	%f190, %f188;
	@%p171 bra 	$L__BB12_31;
	setp.lt.s64 	%p172, %rd249, %rd31;
	min.s64 	%rd251, %rd249, %rd31;
	selp.f32 	%f190, %f188, %f23, %p172;
$L__BB12_31:
	mov.b32 	%r298, %f190;
	mov.b32 	%r314, 2;
	mov.b32 	%r315, 31;
	mov.b32 	%r316, -1;
	// begin inline asm
	shfl.sync.down.b32 %r297, %r298, %r314, %r315, %r316;
	// end inline asm
	mov.b32 	%f26, %r297;
	// begin inline asm
	shfl.sync.down.b32 %r302, %r303, %r314, %r315, %r316;
	// end inline asm
	mov.b64 	{%r308, %r313}, %rd251;
	// begin inline asm
	shfl.sync.down.b32 %r307, %r308, %r314, %r315, %r316;
	// end inline asm
	// begin inline asm
	shfl.sync.down.b32 %r312, %r313, %r314, %r315, %r316;
	// end inline asm
	mov.b64 	%rd34, {%r307, %r312};
	setp.gt.s32 	%p173, %r276, 29;
	mov.u64 	%rd252, %rd251;
	mov.f32 	%f191, %f190;
	@%p173 bra 	$L__BB12_35;
	setp.lt.f32 	%p174, %f190, %f26;
	mov.u64 	%rd252, %rd34;
	mov.f32 	%f191, %f26;
	@%p174 bra 	$L__BB12_35;
	setp.gt.f32 	%p175, %f190, %f26;
	mov.u64 	%rd252, %rd251;
	mov.f32 	%f191, %f190;
	@%p175 bra 	$L__BB12_35;
	setp.lt.s64 	%p176, %rd251, %rd34;
	min.s64 	%rd252, %rd251, %rd34;
	selp.f32 	%f191, %f190, %f26, %p176;
$L__BB12_35:
	mov.b32 	%r318, %f191;
	mov.b32 	%r334, 4;
	mov.b32 	%r335, 31;
	mov.b32 	%r336, -1;
	// begin inline asm
	shfl.sync.down.b32 %r317, %r318, %r334, %r335, %r336;
	// end inline asm
	mov.b32 	%f29, %r317;
	// begin inline asm
	shfl.sync.down.b32 %r322, %r323, %r334, %r335, %r336;
	// end inline asm
	mov.b64 	{%r328, %r333}, %rd252;
	// begin inline asm
	shfl.sync.down.b32 %r327, %r328, %r334, %r335, %r336;
	// end inline asm
	// begin inline asm
	shfl.sync.down.b32 %r332, %r333, %r334, %r335, %r336;
	// end inline asm
	mov.b64 	%rd37, {%r327, %r332};
	setp.gt.s32 	%p177, %r276, 27;
	mov.u64 	%rd253, %rd252;
	mov.f32 	%f192, %f191;
	@%p177 bra 	$L__BB12_39;
	setp.lt.f32 	%p178, %f191, %f29;
	mov.u64 	%rd253, %rd37;
	mov.f32 	%f192, %f29;
	@%p178 bra 	$L__BB12_39;
	setp.gt.f32 	%p179, %f191, %f29;
	mov.u64 	%rd253, %rd252;
	mov.f32 	%f192, %f191;
	@%p179 bra 	$L__BB12_39;
	setp.lt.s64 	%p180, %rd252, %rd37;
	min.s64 	%rd253, %rd252, %rd37;
	selp.f32 	%f192, %f191, %f29, %p180;
$L__BB12_39:
	mov.b32 	%r338, %f192;
	mov.b32 	%r354, 8;
	mov.b32 	%r355, 31;
	mov.b32 	%r356, -1;
	// begin inline asm
	shfl.sync.down.b32 %r337, %r338, %r354, %r355, %r356;
	// end inline asm
	mov.b32 	%f32, %r337;
	// begin inline asm
	shfl.sync.down.b32 %r342, %r343, %r354, %r355, %r356;
	// end inline asm
	mov.b64 	{%r348, %r353}, %rd253;
	// begin inline asm
	shfl.sync.down.b32 %r347, %r348, %r354, %r355, %r356;
	// end inline asm
	// begin inline asm
	shfl.sync.down.b32 %r352, %r353, %r354, %r355, %r356;
	// end inline asm
	mov.b64 	%rd40, {%r347, %r352};
	setp.gt.s32 	%p181, %r276, 23;
	mov.u64 	%rd254, %rd253;
	mov.f32 	%f193, %f192;
	@%p181 bra 	$L__BB12_43;
	setp.lt.f32 	%p182, %f192, %f32;
	mov.u64 	%rd254, %rd40;
	mov.f32 	%f193, %f32;
	@%p182 bra 	$L__BB12_43;
	setp.gt.f32 	%p183, %f192, %f32;
	mov.u64 	%rd254, %rd253;
	mov.f32 	%f193, %f192;
	@%p183 bra 	$L__BB12_43;
	setp.lt.s64 	%p184, %rd253, %rd40;
	min.s64 	%rd254, %rd253, %rd40;
	selp.f32 	%f193, %f192, %f32, %p184;
$L__BB12_43:
	mov.b32 	%r358, %f193;
	mov.b32 	%r374, 16;
	mov.b32 	%r375, 31;
	mov.b32 	%r376, -1;
	// begin inline asm
	shfl.sync.down.b32 %r357, %r358, %r374, %r375, %r376;
	// end inline asm
	mov.b32 	%f35, %r357;
	// begin inline asm
	shfl.sync.down.b32 %r362, %r363, %r374, %r375, %r376;
	// end inline asm
	mov.b64 	{%r368, %r373}, %rd254;
	// begin inline asm
	shfl.sync.down.b32 %r367, %r368, %r374, %r375, %r376;
	// end inline asm
	// begin inline asm
	shfl.sync.down.b32 %r372, %r373, %r374, %r375, %r376;
	// end inline asm
	mov.b64 	%rd43, {%r367, %r372};
	setp.gt.s32 	%p185, %r276, 15;
	mov.u64 	%rd306, %rd254;
	mov.f32 	%f241, %f193;
	@%p185 bra 	$L__BB12_47;
	setp.lt.f32 	%p186, %f193, %f35;
	mov.u64 	%rd306, %rd43;
	mov.f32 	%f241, %f35;
	@%p186 bra 	$L__BB12_47;
	setp.gt.f32 	%p187, %f193, %f35;
	mov.u64 	%rd306, %rd254;
	mov.f32 	%f241, %f193;
	@%p187 bra 	$L__BB12_47;
	setp.lt.s64 	%p188, %rd254, %rd43;
	min.s64 	%rd306, %rd254, %rd43;
	selp.f32 	%f241, %f193, %f35, %p188;
$L__BB12_47:
	setp.ne.s32 	%p189, %r276, 0;
	@%p189 bra 	$L__BB12_49;
	shr.u32 	%r377, %r2, 1;
	and.b32  	%r378, %r377, 496;
	mov.u32 	%r379, _ZN6thrust24THRUST_300001_SM_1000_NS8cuda_cub4core6detail5shmemE;
	add.s32 	%r380, %r379, %r378;
	st.shared.f32 	[%r380+8], %f241;
	st.shared.u64 	[%r380+16], %rd306;
$L__BB12_49:
	bar.sync 	0;
	setp.ne.s32 	%p190, %r2, 0;
	@%p190 bra 	$L__BB12_204;
	ld.shared.f32 	%f38, [_ZN6thrust24THRUST_300001_SM_1000_NS8cuda_cub4core6detail5shmemE+24];
	ld.shared.u64 	%rd46, [_ZN6thrust24THRUST_300001_SM_1000_NS8cuda_cub4core6detail5shmemE+32];
	setp.lt.f32 	%p191, %f241, %f38;
	mov.u64 	%rd256, %rd46;
	mov.f32 	%f195, %f38;
	@%p191 bra 	$L__BB12_53;
	setp.lt.f32 	%p192, %f38, %f241;
	mov.u64 	%rd256, %rd306;
	mov.f32 	%f195, %f241;
	@%p192 bra 	$L__BB12_53;
	setp.lt.s64 	%p193, %rd306, %rd46;
	min.s64 	%rd256, %rd306, %rd46;
	selp.f32 	%f195, %f241, %f38, %p193;
$L__BB12_53:
	ld.shared.f32 	%f41, [_ZN6thrust24THRUST_300001_SM_1000_NS8cuda_cub4core6detail5shmemE+40];
	ld.shared.u64 	%rd49, [_ZN6thrust24THRUST_300001_SM_1000_NS8cuda_cub4core6detail5shmemE+48];
	setp.lt.f32 	%p194, %f195, %f41;
	mov.u64 	%rd257, %rd49;
	mov.f32 	%f196, %f41;
	@%p194 bra 	$L__BB12_56;
	setp.lt.f32 	%p195, %f41, %f195;
	mov.u64 	%rd257, %rd256;
	mov.f32 	%f196, %f195;
	@%p195 bra 	$L__BB12_56;
	setp.lt.s64 	%p196, %rd256, %rd49;
	min.s64 	%rd257, %rd256, %rd49;
	selp.f32 	%f196, %f195, %f41, %p196;
$L__BB12_56:
	ld.shared.f32 	%f44, [_ZN6thrust24THRUST_300001_SM_1000_NS8cuda_cub4core6detail5shmemE+56];
	ld.shared.u64 	%rd52, [_ZN6thrust24THRUST_300001_SM_1000_NS8cuda_cub4core6detail5shmemE+64];
	setp.lt.f32 	%p197, %f196, %f44;
	mov.u64 	%rd258, %rd52;
	mov.f32 	%f197, %f44;
	@%p197 bra 	$L__BB12_59;
	setp.lt.f32 	%p198, %f44, %f196;
	mov.u64 	%rd258, %rd257;
	mov.f32 	%f197, %f196;
	@%p198 bra 	$L__BB12_59;
	setp.lt.s64 	%p199, %rd257, %rd52;
	min.s64 	%rd258, %rd257, %rd52;
	selp.f32 	%f197, %f196, %f44, %p199;
$L__BB12_59:
	ld.shared.f32 	%f47, [_ZN6thrust24THRUST_300001_SM_1000_NS8cuda_cub4core6detail5shmemE+72];
	ld.shared.u64 	%rd55, [_ZN6thrust24THRUST_300001_SM_1000_NS8cuda_cub4core6detail5shmemE+80];
	setp.lt.f32 	%p200, %f197, %f47;
	mov.u64 	%rd259, %rd55;
	mov.f32 	%f198, %f47;
	@%p200 bra 	$L__BB12_62;
	setp.lt.f32 	%p201, %f47, %f197;
	mov.u64 	%rd259, %rd258;
	mov.f32 	%f198, %f197;
	@%p201 bra 	$L__BB12_62;
	setp.lt.s64 	%p202, %rd258, %rd55;
	min.s64 	%rd259, %rd258, %rd55;
	selp.f32 	%f198, %f197, %f47, %p202;
$L__BB12_62:
	ld.shared.f32 	%f50, [_ZN6thrust24THRUST_300001_SM_1000_NS8cuda_cub4core6detail5shmemE+88];
	ld.shared.u64 	%rd58, [_ZN6thrust24THRUST_300001_SM_1000_NS8cuda_cub4core6detail5shmemE+96];
	setp.lt.f32 	%p203, %f198, %f50;
	mov.u64 	%rd260, %rd58;
	mov.f32 	%f199, %f50;
	@%p203 bra 	$L__BB12_65;
	setp.lt.f32 	%p204, %f50, %f198;
	mov.u64 	%rd260, %rd259;
	mov.f32 	%f199, %f198;
	@%p204 bra 	$L__BB12_65;
	setp.lt.s64 	%p205, %rd259, %rd58;
	min.s64 	%rd260, %rd259, %rd58;
	selp.f32 	%f199, %f198, %f50, %p205;
$L__BB12_65:
	ld.shared.f32 	%f53, [_ZN6thrust24THRUST_300001_SM_1000_NS8cuda_cub4core6detail5shmemE+104];
	ld.shared.u64 	%rd61, [_ZN6thrust24THRUST_300001_SM_1000_NS8cuda_cub4core6detail5shmemE+112];
	setp.lt.f32 	%p206, %f199, %f53;
	mov.u64 	%rd261, %rd61;
	mov.f32 	%f200, %f53;
	@%p206 bra 	$L__BB12_68;
	setp.lt.f32 	%p207, %f53, %f199;
	mov.u64 	%rd261, %rd260;
	mov.f32 	%f200, %f199;
	@%p207 bra 	$L__BB12_68;
	setp.lt.s64 	%p208, %rd260, %rd61;
	min.s64 	%rd261, %rd260, %rd61;
	selp.f32 	%f200, %f199, %f53, %p208;
$L__BB12_68:
	ld.shared.f32 	%f56, [_ZN6thrust24THRUST_300001_SM_1000_NS8cuda_cub4core6detail5shmemE+120];
	ld.shared.u64 	%rd64, [_ZN6thrust24THRUST_300001_SM_1000_NS8cuda_cub4core6detail5shmemE+128];
	setp.lt.f32 	%p209, %f200, %f56;
	mov.f32 	%f241, %f56;
	mov.u64 	%rd306, %rd64;
	@%p209 bra 	$L__BB12_204;
	setp.lt.f32 	%p210, %f56, %f200;
	mov.f32 	%f241, %f200;
	mov.u64 	%rd306, %rd261;
	@%p210 bra 	$L__BB12_204;
	setp.lt.s64 	%p211, %rd261, %rd64;
	min.s64 	%rd306, %rd261, %rd64;
	selp.f32 	%f241, %f200, %f56, %p211;
	bra.uni 	$L__BB12_204;
$L__BB12_71:
	// begin inline asm
	mov.u32 %r163, %laneid;
	// end inline asm
	and.b32  	%r184, %r2, 992;
	add.s32 	%r185, %r184, 32;
	setp.gt.s32 	%p118, %r185, %r1;
	not.b32 	%r186, %r184;
	add.s32 	%r187, %r1, %r186;
	selp.b32 	%r182, %r187, 31, %p118;
	mov.b32 	%r165, %f188;
	mov.b32 	%r181, 1;
	mov.b32 	%r183, -1;
	// begin inline asm
	shfl.sync.down.b32 %r164, %r165, %r181, %r182, %r183;
	// end inline asm
	mov.b32 	%f58, %r164;
	// begin inline asm
	shfl.sync.down.b32 %r169, %r170, %r181, %r182, %r183;
	// end inline asm
	mov.b64 	{%r175, %r180}, %rd249;
	// begin inline asm
	shfl.sync.down.b32 %r174, %r175, %r181, %r182, %r183;
	// end inline asm
	// begin inline asm
	shfl.sync.down.b32 %r179, %r180, %r181, %r182, %r183;
	// end inline asm
	mov.b64 	%rd66, {%r174, %r179};
	setp.ge.s32 	%p119, %r163, %r182;
	mov.f32 	%f201, %f188;
	mov.u64 	%rd262, %rd249;
	@%p119 bra 	$L__BB12_75;
	setp.lt.f32 	%p120, %f188, %f58;
	mov.f32 	%f201, %f58;
	mov.u64 	%rd262, %rd66;
	@%p120 bra 	$L__BB12_75;
	setp.gt.f32 	%p121, %f188, %f58;
	mov.f32 	%f201, %f188;
	mov.u64 	%rd262, %rd249;
	@%p121 bra 	$L__BB12_75;
	setp.lt.s64 	%p122, %rd249, %rd66;
	selp.f32 	%f201, %f188, %f58, %p122;
	min.s64 	%rd262, %rd249, %rd66;
$L__BB12_75:
	mov.b32 	%r189, %f201;
	mov.b32 	%r205, 2;
	mov.b32 	%r207, -1;
	// begin inline asm
	shfl.sync.down.b32 %r188, %r189, %r205, %r182, %r207;
	// end inline asm
	mov.b32 	%f61, %r188;
	// begin inline asm
	shfl.sync.down.b32 %r193, %r194, %r205, %r182, %r207;
	// end inline asm
	mov.b64 	{%r199, %r204}, %rd262;
	// begin inline asm
	shfl.sync.down.b32 %r198, %r199, %r205, %r182, %r207;
	// end inline asm
	// begin inline asm
	shfl.sync.down.b32 %r203, %r204, %r205, %r182, %r207;
	// end inline asm
	mov.b64 	%rd69, {%r198, %r203};
	add.s32 	%r208, %r163, 2;
	setp.gt.s32 	%p123, %r208, %r182;
	mov.f32 	%f202, %f201;
	mov.u64 	%rd263, %rd262;
	@%p123 bra 	$L__BB12_79;
	setp.lt.f32 	%p124, %f201, %f61;
	mov.f32 	%f202, %f61;
	mov.u64 	%rd263, %rd69;
	@%p124 bra 	$L__BB12_79;
	setp.gt.f32 	%p125, %f201, %f61;
	mov.f32 	%f202, %f201;
	mov.u64 	%rd263, %rd262;
	@%p125 bra 	$L__BB12_79;
	setp.lt.s64 	%p126, %rd262, %rd69;
	selp.f32 	%f202, %f201, %f61, %p126;
	min.s64 	%rd263, %rd262, %rd69;
$L__BB12_79:
	mov.b32 	%r210, %f202;
	mov.b32 	%r226, 4;
	mov.b32 	%r228, -1;
	// begin inline asm
	shfl.sync.down.b32 %r209, %r210, %r226, %r182, %r228;
	// end inline asm
	mov.b32 	%f64, %r209;
	// begin inline asm
	shfl.sync.down.b32 %r214, %r215, %r226, %r182, %r228;
	// end inline asm
	mov.b64 	{%r220, %r225}, %rd263;
	// begin inline asm
	shfl.sync.down.b32 %r219, %r220, %r226, %r182, %r228;
	// end inline asm
	// begin inline asm
	shfl.sync.down.b32 %r224, %r225, %r226, %r182, %r228;
	// end inline asm
	mov.b64 	%rd72, {%r219, %r224};
	add.s32 	%r229, %r163, 4;
	setp.gt.s32 	%p127, %r229, %r182;
	mov.f32 	%f203, %f202;
	mov.u64 	%rd264, %rd263;
	@%p127 bra 	$L__BB12_83;
	setp.lt.f32 	%p128, %f202, %f64;
	mov.f32 	%f203, %f64;
	mov.u64 	%rd264, %rd72;
	@%p128 bra 	$L__BB12_83;
	setp.gt.f32 	%p129, %f202, %f64;
	mov.f32 	%f203, %f202;
	mov.u64 	%rd264, %rd263;
	@%p129 bra 	$L__BB12_83;
	setp.lt.s64 	%p130, %rd263, %rd72;
	selp.f32 	%f203, %f202, %f64, %p130;
	min.s64 	%rd264, %rd263, %rd72;
$L__BB12_83:
	mov.b32 	%r231, %f203;
	mov.b32 	%r247, 8;
	mov.b32 	%r249, -1;
	// begin inline asm
	shfl.sync.down.b32 %r230, %r231, %r247, %r182, %r249;
	// end inline asm
	mov.b32 	%f67, %r230;
	// begin inline asm
	shfl.sync.down.b32 %r235, %r236, %r247, %r182, %r249;
	// end inline asm
	mov.b64 	{%r241, %r246}, %rd264;
	// begin inline asm
	shfl.sync.down.b32 %r240, %r241, %r247, %r182, %r249;
	// end inline asm
	// begin inline asm
	shfl.sync.down.b32 %r245, %r246, %r247, %r182, %r249;
	// end inline asm
	mov.b64 	%rd75, {%r240, %r245};
	add.s32 	%r250, %r163, 8;
	setp.gt.s32 	%p131, %r250, %r182;
	mov.f32 	%f204, %f203;
	mov.u64 	%rd265, %rd264;
	@%p131 bra 	$L__BB12_87;
	setp.lt.f32 	%p132, %f203, %f67;
	mov.f32 	%f204, %f67;
	mov.u64 	%rd265, %rd75;
	@%p132 bra 	$L__BB12_87;
	setp.gt.f32 	%p133, %f203, %f67;
	mov.f32 	%f204, %f203;
	mov.u64 	%rd265, %rd264;
	@%p133 bra 	$L__BB12_87;
	setp.lt.s64 	%p134, %rd264, %rd75;
	selp.f32 	%f204, %f203, %f67, %p134;
	min.s64 	%rd265, %rd264, %rd75;
$L__BB12_87:
	mov.b32 	%r252, %f204;
	mov.b32 	%r268, 16;
	mov.b32 	%r270, -1;
	// begin inline asm
	shfl.sync.down.b32 %r251, %r252, %r268, %r182, %r270;
	// end inline asm
	mov.b32 	%f70, %r251;
	// begin inline asm
	shfl.sync.down.b32 %r256, %r257, %r268, %r182, %r270;
	// end inline asm
	mov.b64 	{%r262, %r267}, %rd265;
	// begin inline asm
	shfl.sync.down.b32 %r261, %r262, %r268, %r182, %r270;
	// end inline asm
	// begin inline asm
	shfl.sync.down.b32 %r266, %r267, %r268, %r182, %r270;
	// end inline asm
	mov.b64 	%rd78, {%r261, %r266};
	add.s32 	%r271, %r163, 16;
	setp.gt.s32 	%p135, %r271, %r182;
	mov.f32 	%f241, %f204;
	mov.u64 	%rd306, %rd265;
	@%p135 bra 	$L__BB12_91;
	setp.lt.f32 	%p136, %f204, %f70;
	mov.f32 	%f241, %f70;
	mov.u64 	%rd306, %rd78;
	@%p136 bra 	$L__BB12_91;
	setp.gt.f32 	%p137, %f204, %f70;
	mov.f32 	%f241, %f204;
	mov.u64 	%rd306, %rd265;
	@%p137 bra 	$L__BB12_91;
	setp.lt.s64 	%p138, %rd265, %rd78;
	selp.f32 	%f241, %f204, %f70, %p138;
	min.s64 	%rd306, %rd265, %rd78;
$L__BB12_91:
	setp.ne.s32 	%p139, %r163, 0;
	@%p139 bra 	$L__BB12_93;
	shr.u32 	%r272, %r2, 1;
	and.b32  	%r273, %r272, 496;
	mov.u32 	%r274, _ZN6thrust24THRUST_300001_SM_1000_NS8cuda_cub4core6detail5shmemE;
	add.s32 	%r275, %r274, %r273;
	st.shared.f32 	[%r275+8], %f241;
	st.shared.u64 	[%r275+16], %rd306;
$L__BB12_93:
	bar.sync 	0;
	setp.ne.s32 	%p140, %r2, 0;
	@%p140 bra 	$L__BB12_204;
	setp.lt.s32 	%p141, %r1, 33;
	mov.f32 	%f206, %f241;
	mov.u64 	%rd267, %rd306;
	@%p141 bra 	$L__BB12_98;
	ld.shared.f32 	%f73, [_ZN6thrust24THRUST_300001_SM_1000_NS8cuda_cub4core6detail5shmemE+24];
	ld.shared.u64 	%rd81, [_ZN6thrust24THRUST_300001_SM_1000_NS8cuda_cub4core6detail5shmemE+32];
	setp.lt.f32 	%p142, %f241, %f73;
	mov.f32 	%f206, %f73;
	mov.u64 	%rd267, %rd81;
	@%p142 bra 	$L__BB12_98;
	setp.lt.f32 	%p143, %f73, %f241;
	mov.f32 	%f206, %f241;
	mov.u64 	%rd267, %rd306;
	@%p143 bra 	$L__BB12_98;
	setp.lt.s64 	%p144, %rd306, %rd81;
	selp.f32 	%f206, %f241, %f73, %p144;
	min.s64 	%rd267, %rd306, %rd81;
$L__BB12_98:
	setp.lt.s32 	%p145, %r1, 65;
	mov.f32 	%f207, %f206;
	mov.u64 	%rd268, %rd267;
	@%p145 bra 	$L__BB12_102;
	ld.shared.f32 	%f76, [_ZN6thrust24THRUST_300001_SM_1000_NS8cuda_cub4core6detail5shmemE+40];
	ld.shared.u64 	%rd84, [_ZN6thrust24THRUST_300001_SM_1000_NS8cuda_cub4core6detail5shmemE+48];
	setp.lt.f32 	%p146, %f206, %f76;
	mov.f32 	%f207, %f76;
	mov.u64 	%rd268, %rd84;
	@%p146 bra 	$L__BB12_102;
	setp.lt.f32 	%p147, %f76, %f206;
	mov.f32 	%f207, %f206;
	mov.u64 	%rd268, %rd267;
	@%p147 bra 	$L__BB12_102;
	setp.lt.s64 	%p148, %rd267, %rd84;
	selp.f32 	%f207, %f206, %f76, %p148;
	min.s64 	%rd268, %rd267, %rd84;
$L__BB12_102:
	setp.lt.s32 	%p149, %r1, 97;
	mov.f32 	%f208, %f207;
	mov.u64 	%rd269, %rd268;
	@%p149 bra 	$L__BB12_106;
	ld.shared.f32 	%f79, [_ZN6thrust24THRUST_300001_SM_1000_NS8cuda_cub4core6detail5shmemE+56];
	ld.shared.u64 	%rd87, [_ZN6thrust24THRUST_300001_SM_1000_NS8cuda_cub4core6detail5shmemE+64];
	setp.lt.f32 	%p150, %f207, %f79;
	mov.f32 	%f208, %f79;
	mov.u64 	%rd269, %rd87;
	@%p150 bra 	$L__BB12_106;
	setp.lt.f32 	%p151, %f79, %f207;
	mov.f32 	%f208, %f207;
	mov.u64 	%rd269, %rd268;
	@%p151 bra 	$L__BB12_106;
	setp.lt.s64 	%p152, %rd268, %rd87;
	selp.f32 	%f208, %f207, %f79, %p152;
	min.s64 	%rd269, %rd268, %rd87;
$L__BB12_106:
	setp.lt.s32 	%p153, %r1, 129;
	mov.f32 	%f209, %f208;
	mov.u64 	%rd270, %rd269;
	@%p153 bra 	$L__BB12_110;
	ld.shared.f32 	%f82, [_ZN6thrust24THRUST_300001_SM_1000_NS8cuda_cub4core6detail5shmemE+72];
	ld.shared.u64 	%rd90, [_ZN6thrust24THRUST_300001_SM_1000_NS8cuda_cub4core6detail5shmemE+80];
	setp.lt.f32 	%p154, %f208, %f82;
	mov.f32 	%f209, %f82;
	mov.u64 	%rd270, %rd90;
	@%p154 bra 	$L__BB12_110;
	setp.lt.f32 	%p155, %f82, %f208;
	mov.f32 	%f209, %f208;
	mov.u64 	%rd270, %rd269;
	@%p155 bra 	$L__BB12_110;
	setp.lt.s64 	%p156, %rd269, %rd90;
	selp.f32 	%f209, %f208, %f82, %p156;
	min.s64 	%rd270, %rd269, %rd90;
$L__BB12_110:
	setp.lt.s32 	%p157, %r1, 161;
	mov.f32 	%f210, %f209;
	mov.u64 	%rd271, %rd270;
	@%p157 bra 	$L__BB12_114;
	ld.shared.f32 	%f85, [_ZN6thrust24THRUST_300001_SM_1000_NS8cuda_cub4core6detail5shmemE+88];
	ld.shared.u64 	%rd93, [_ZN6thrust24THRUST_300001_SM_1000_NS8cuda_cub4core6detail5shmemE+96];
	setp.lt.f32 	%p158, %f209, %f85;
	mov.f32 	%f210, %f85;
	mov.u64 	%rd271, %rd93;
	@%p158 bra 	$L__BB12_114;
	setp.lt.f32 	%p159, %f85, %f209;
	mov.f32 	%f210, %f209;
	mov.u64 	%rd271, %rd270;
	@%p159 bra 	$L__BB12_114;
	setp.lt.s64 	%p160, %rd270, %rd93;
	selp.f32 	%f210, %f209, %f85, %p160;
	min.s64 	%rd271, %rd270, %rd93;
$L__BB12_114:
	setp.lt.s32 	%p161, %r1, 193;
	mov.f32 	%f211, %f210;
	mov.u64 	%rd272, %rd271;
	@%p161 bra 	$L__BB12_118;
	ld.shared.f32 	%f88, [_ZN6thrust24THRUST_300001_SM_1000_NS8cuda_cub4core6detail5shmemE+104];
	ld.shared.u64 	%rd96, [_ZN6thrust24THRUST_300001_SM_1000_NS8cuda_cub4core6detail5shmemE+112];
	setp.lt.f32 	%p162, %f210, %f88;
	mov.f32 	%f211, %f88;
	mov.u64 	%rd272, %rd96;
	@%p162 bra 	$L__BB12_118;
	setp.lt.f32 	%p163, %f88, %f210;
	mov.f32 	%f211, %f210;
	mov.u64 	%rd272, %rd271;
	@%p163 bra 	$L__BB12_118;
	setp.lt.s64 	%p164, %rd271, %rd96;
	selp.f32 	%f211, %f210, %f88, %p164;
	min.s64 	%rd272, %rd271, %rd96;
$L__BB12_118:
	setp.lt.s32 	%p165, %r1, 225;
	mov.f32 	%f241, %f211;
	mov.u64 	%rd306, %rd272;
	@%p165 bra 	$L__BB12_204;
	ld.shared.f32 	%f91, [_ZN6thrust24THRUST_300001_SM_1000_NS8cuda_cub4core6detail5shmemE+120];
	ld.shared.u64 	%rd99, [_ZN6thrust24THRUST_300001_SM_1000_NS8cuda_cub4core6detail5shmemE+128];
	setp.lt.f32 	%p166, %f211, %f91;
	mov.f32 	%f241, %f91;
	mov.u64 	%rd306, %rd99;
	@%p166 bra 	$L__BB12_204;
	setp.lt.f32 	%p167, %f91, %f211;
	mov.f32 	%f241, %f211;
	mov.u64 	%rd306, %rd272;
	@%p167 bra 	$L__BB12_204;
	setp.lt.s64 	%p168, %rd272, %rd99;
	selp.f32 	%f241, %f211, %f91, %p168;
	min.s64 	%rd306, %rd272, %rd99;
	bra.uni 	$L__BB12_204;
$L__BB12_122:
	mov.u32 	%r18, %tid.x;
	cvt.u64.u32 	%rd101, %r18;
	mul.wide.u32 	%rd195, %r18, 4;
	add.s64 	%rd102, %rd1, %rd195;
	ld.global.f32 	%f170, [%rd102];
	add.s32 	%r31, %r18, 256;
	cvt.u64.u32 	%rd196, %r31;
	ld.global.f32 	%f171, [%rd102+1024];
	add.s32 	%r32, %r18, 512;
	cvt.u64.u32 	%rd197, %r32;
	ld.global.f32 	%f172, [%rd102+2048];
	add.s32 	%r33, %r18, 768;
	cvt.u64.u32 	%rd198, %r33;
	ld.global.f32 	%f173, [%rd102+3072];
	or.b32  	%r34, %r18, 1024;
	cvt.u64.u32 	%rd103, %r34;
	add.s64 	%rd293, %rd192, %rd103;
	ld.global.f32 	%f228, [%rd102+4096];
	setp.geu.f32 	%p3, %f170, %f171;
	selp.f32 	%f174, %f170, %f171, %p3;
	selp.b64 	%rd199, %rd101, %rd196, %p3;
	setp.geu.f32 	%p4, %f174, %f172;
	selp.f32 	%f175, %f174, %f172, %p4;
	selp.b64 	%rd200, %rd199, %rd197, %p4;
	setp.geu.f32 	%p5, %f175, %f173;
	selp.f32 	%f94, %f175, %f173, %p5;
	selp.b64 	%rd105, %rd200, %rd198, %p5;
	setp.lt.f32 	%p6, %f94, %f228;
	@%p6 bra 	$L__BB12_124;
	setp.lt.f32 	%p7, %f228, %f94;
	setp.lt.u64 	%p8, %rd105, %rd103;
	or.pred  	%p9, %p7, %p8;
	selp.f32 	%f228, %f94, %f228, %p9;
	add.s64 	%rd201, %rd192, %rd105;
	selp.b64 	%rd293, %rd201, %rd293, %p9;
$L__BB12_124:
	setp.lt.u64 	%p10, %rd194, 2560;
	mov.b64 	%rd282, 1280;
	@%p10 bra 	$L__BB12_137;
	mov.b64 	%rd274, 1280;
	mov.f32 	%f213, %f228;
$L__BB12_126:
	add.s64 	%rd204, %rd274, %rd101;
	shl.b64 	%rd205, %rd274, 2;
	add.s64 	%rd206, %rd102, %rd205;
	add.s64 	%rd110, %rd204, %rd192;
	ld.global.f32 	%f214, [%rd206];
	ld.global.f32 	%f215, [%rd206+1024];
	add.s64 	%rd278, %rd110, 512;
	ld.global.f32 	%f216, [%rd206+2048];
	add.s64 	%rd279, %rd110, 768;
	ld.global.f32 	%f217, [%rd206+3072];
	ld.global.f32 	%f228, [%rd206+4096];
	setp.lt.f32 	%p11, %f213, %f214;
	mov.u64 	%rd276, %rd110;
	@%p11 bra 	$L__BB12_128;
	setp.lt.f32 	%p12, %f214, %f213;
	setp.lt.s64 	%p13, %rd293, %rd110;
	or.pred  	%p14, %p12, %p13;
	selp.f32 	%f214, %f213, %f214, %p14;
	selp.b64 	%rd276, %rd293, %rd110, %p14;
$L__BB12_128:
	add.s64 	%rd277, %rd110, 256;
	setp.lt.f32 	%p15, %f214, %f215;
	@%p15 bra 	$L__BB12_130;
	setp.lt.f32 	%p16, %f215, %f214;
	setp.lt.s64 	%p17, %rd276, %rd277;
	or.pred  	%p18, %p16, %p17;
	selp.f32 	%f215, %f214, %f215, %p18;
	selp.b64 	%rd277, %rd276, %rd277, %p18;
$L__BB12_130:
	setp.lt.f32 	%p19, %f215, %f216;
	@%p19 bra 	$L__BB12_132;
	setp.lt.f32 	%p20, %f216, %f215;
	setp.lt.s64 	%p21, %rd277, %rd278;
	or.pred  	%p22, %p20, %p21;
	selp.f32 	%f216, %f215, %f216, %p22;
	selp.b64 	%rd278, %rd277, %rd278, %p22;
$L__BB12_132:
	setp.lt.f32 	%p23, %f216, %f217;
	@%p23 bra 	$L__BB12_134;
	setp.lt.f32 	%p24, %f217, %f216;
	setp.lt.s64 	%p25, %rd278, %rd279;
	or.pred  	%p26, %p24, %p25;
	selp.f32 	%f217, %f216, %f217, %p26;
	selp.b64 	%rd279, %rd278, %rd279, %p26;
$L__BB12_134:
	add.s64 	%rd210, %rd204, %rd192;
	add.s64 	%rd293, %rd210, 1024;
	setp.lt.f32 	%p27, %f217, %f228;
	@%p27 bra 	$L__BB12_136;
	setp.lt.f32 	%p28, %f228, %f217;
	setp.lt.s64 	%p29, %rd279, %rd293;
	or.pred  	%p30, %p28, %p29;
	selp.f32 	%f228, %f217, %f228, %p30;
	selp.b64 	%rd293, %rd279, %rd293, %p30;
$L__BB12_136:
	add.s64 	%rd282, %rd274, 1280;
	add.s64 	%rd211, %rd274, 2560;
	setp.le.s64 	%p31, %rd211, %rd194;
	mov.u64 	%rd274, %rd282;
	mov.f32 	%f213, %f228;
	@%p31 bra 	$L__BB12_126;
$L__BB12_137:
	setp.le.s64 	%p32, %rd194, %rd282;
	@%p32 bra 	$L__BB12_160;
	cvt.u32.u64 	%r35, %rd282;
	cvt.u32.u64 	%r36, %rd194;
	sub.s32 	%r19, %r36, %r35;
	setp.ge.s32 	%p33, %r18, %r19;
	@%p33 bra 	$L__BB12_160;
	cvta.to.global.u64 	%rd128, %rd191;
	not.b32 	%r38, %r18;
	add.s32 	%r39, %r38, %r36;
	sub.s32 	%r20, %r39, %r35;
	and.b32  	%r41, %r20, 768;
	setp.eq.s32 	%p34, %r41, 768;
	mov.u32 	%r389, %r18;
	@%p34 bra 	$L__BB12_145;
	add.s64 	%rd213, %rd282, %rd101;
	add.s64 	%rd284, %rd213, %rd192;
	shl.b64 	%rd214, %rd213, 2;
	add.s64 	%rd283, %rd128, %rd214;
	shr.u32 	%r42, %r20, 8;
	add.s32 	%r43, %r42, 1;
	and.b32  	%r44, %r43, 3;
	neg.s32 	%r387, %r44;
	mov.u32 	%r389, %r18;
$L__BB12_141:
	.pragma "nounroll";
	mov.u64 	%rd133, %rd293;
	mov.f32 	%f114, %f228;
	ld.global.f32 	%f115, [%rd283];
	setp.lt.f32 	%p35, %f114, %f115;
	mov.f32 	%f228, %f115;
	mov.u64 	%rd293, %rd284;
	@%p35 bra 	$L__BB12_144;
	setp.lt.f32 	%p36, %f115, %f114;
	mov.f32 	%f228, %f114;
	mov.u64 	%rd293, %rd133;
	@%p36 bra 	$L__BB12_144;
	setp.lt.s64 	%p37, %rd133, %rd284;
	selp.f32 	%f228, %f114, %f115, %p37;
	min.s64 	%rd293, %rd133, %rd284;
$L__BB12_144:
	add.s32 	%r389, %r389, 256;
	add.s64 	%rd284, %rd284, 256;
	add.s64 	%rd283, %rd283, 1024;
	add.s32 	%r387, %r387, 1;
	setp.ne.s32 	%p38, %r387, 0;
	@%p38 bra 	$L__BB12_141;
$L__BB12_145:
	setp.lt.u32 	%p39, %r20, 768;
	@%p39 bra 	$L__BB12_160;
	add.s32 	%r390, %r389, 512;
$L__BB12_147:
	mov.u32 	%r28, %r390;
	add.s32 	%r45, %r28, -512;
	cvt.u64.u32 	%rd215, %r45;
	add.s64 	%rd216, %rd282, %rd215;
	shl.b64 	%rd217, %rd216, 2;
	add.s64 	%rd141, %rd128, %rd217;
	add.s64 	%rd142, %rd216, %rd192;
	ld.global.f32 	%f121, [%rd141];
	setp.lt.f32 	%p40, %f228, %f121;
	mov.f32 	%f225, %f121;
	mov.u64 	%rd290, %rd142;
	@%p40 bra 	$L__BB12_150;
	setp.lt.f32 	%p41, %f121, %f228;
	mov.f32 	%f225, %f228;
	mov.u64 	%rd290, %rd293;
	@%p41 bra 	$L__BB12_150;
	setp.lt.s64 	%p42, %rd293, %rd142;
	selp.f32 	%f225, %f228, %f121, %p42;
	min.s64 	%rd290, %rd293, %rd142;
$L__BB12_150:
	add.s32 	%r46, %r28, -256;
	cvt.u64.u32 	%rd218, %r46;
	add.s64 	%rd219, %rd282, %rd218;
	add.s64 	%rd145, %rd219, %rd192;
	ld.global.f32 	%f124, [%rd141+1024];
	setp.lt.f32 	%p43, %f225, %f124;
	mov.f32 	%f226, %f124;
	mov.u64 	%rd291, %rd145;
	@%p43 bra 	$L__BB12_153;
	setp.lt.f32 	%p44, %f124, %f225;
	mov.f32 	%f226, %f225;
	mov.u64 	%rd291, %rd290;
	@%p44 bra 	$L__BB12_153;
	setp.lt.s64 	%p45, %rd290, %rd145;
	selp.f32 	%f226, %f225, %f124, %p45;
	min.s64 	%rd291, %rd290, %rd145;
$L__BB12_153:
	cvt.u64.u32 	%rd220, %r28;
	add.s64 	%rd221, %rd282, %rd220;
	add.s64 	%rd148, %rd221, %rd192;
	ld.global.f32 	%f127, [%rd141+2048];
	setp.lt.f32 	%p46, %f226, %f127;
	mov.f32 	%f227, %f127;
	mov.u64 	%rd292, %rd148;
	@%p46 bra 	$L__BB12_156;
	setp.lt.f32 	%p47, %f127, %f226;
	mov.f32 	%f227, %f226;
	mov.u64 	%rd292, %rd291;
	@%p47 bra 	$L__BB12_156;
	setp.lt.s64 	%p48, %rd291, %rd148;
	selp.f32 	%f227, %f226, %f127, %p48;
	min.s64 	%rd292, %rd291, %rd148;
$L__BB12_156:
	add.s32 	%r47, %r28, 256;
	cvt.u64.u32 	%rd222, %r47;
	add.s64 	%rd223, %rd282, %rd222;
	add.s64 	%rd151, %rd223, %rd192;
	ld.global.f32 	%f130, [%rd141+3072];
	setp.lt.f32 	%p49, %f227, %f130;
	mov.f32 	%f228, %f130;
	mov.u64 	%rd293, %rd151;
	@%p49 bra 	$L__BB12_159;
	setp.lt.f32 	%p50, %f130, %f227;
	mov.f32 	%f228, %f227;
	mov.u64 	%rd293, %rd292;
	@%p50 bra 	$L__BB12_159;
	setp.lt.s64 	%p51, %rd292, %rd151;
	selp.f32 	%f228, %f227, %f130, %p51;
	min.s64 	%rd293, %rd292, %rd151;
$L__BB12_159:
	add.s32 	%r390, %r28, 1024;
	add.s32 	%r48, %r28, 512;
	setp.lt.s32 	%p52, %r48, %r19;
	@%p52 bra 	$L__BB12_147;
$L__BB12_160:
	// begin inline asm
	mov.u32 %r49, %laneid;
	// end inline asm
	mov.b32 	%r51, %f228;
	mov.b32 	%r67, 1;
	mov.b32 	%r68, 31;
	mov.b32 	%r69, -1;
	// begin inline asm
	shfl.sync.down.b32 %r50, %r51, %r67, %r68, %r69;
	// end inline asm
	mov.b32 	%f134, %r50;
	// begin inline asm
	shfl.sync.down.b32 %r55, %r56, %r67, %r68, %r69;
	// end inline asm
	mov.b64 	{%r61, %r66}, %rd293;
	// begin inline asm
	shfl.sync.down.b32 %r60, %r61, %r67, %r68, %r69;
	// end inline asm
	// begin inline asm
	shfl.sync.down.b32 %r65, %r66, %r67, %r68, %r69;
	// end inline asm
	mov.b64 	%rd155, {%r60, %r65};
	setp.gt.s32 	%p53, %r49, 30;
	mov.f32 	%f230, %f228;
	mov.u64 	%rd295, %rd293;
	@%p53 bra 	$L__BB12_164;
	setp.lt.f32 	%p54, %f228, %f134;
	mov.f32 	%f230, %f134;
	mov.u64 	%rd295, %rd155;
	@%p54 bra 	$L__BB12_164;
	setp.gt.f32 	%p55, %f228, %f134;
	mov.f32 	%f230, %f228;
	mov.u64 	%rd295, %rd293;
	@%p55 bra 	$L__BB12_164;
	setp.lt.s64 	%p56, %rd293, %rd155;
	selp.f32 	%f230, %f228, %f134, %p56;
	min.s64 	%rd295, %rd293, %rd155;
$L__BB12_164:
	mov.b32 	%r71, %f230;
	mov.b32 	%r87, 2;
	mov.b32 	%r88, 31;
	mov.b32 	%r89, -1;
	// begin inline asm
	shfl.sync.down.b32 %r70, %r71, %r87, %r88, %r89;
	// end inline asm
	mov.b32 	%f137, %r70;
	// begin inline asm
	shfl.sync.down.b32 %r75, %r76, %r87, %r88, %r89;
	// end inline asm
	mov.b64 	{%r81, %r86}, %rd295;
	// begin inline asm
	shfl.sync.down.b32 %r80, %r81, %r87, %r88, %r89;
	// end inline asm
	// begin inline asm
	shfl.sync.down.b32 %r85, %r86, %r87, %r88, %r89;
	// end inline asm
	mov.b64 	%rd158, {%r80, %r85};
	setp.gt.s32 	%p57, %r49, 29;
	mov.f32 	%f231, %f230;
	mov.u64 	%rd296, %rd295;
	@%p57 bra 	$L__BB12_168;
	setp.lt.f32 	%p58, %f230, %f137;
	mov.f32 	%f231, %f137;
	mov.u64 	%rd296, %rd158;
	@%p58 bra 	$L__BB12_168;
	setp.gt.f32 	%p59, %f230, %f137;
	mov.f32 	%f231, %f230;
	mov.u64 	%rd296, %rd295;
	@%p59 bra 	$L__BB12_168;
	setp.lt.s64 	%p60, %rd295, %rd158;
	selp.f32 	%f231, %f230, %f137, %p60;
	min.s64 	%rd296, %rd295, %rd158;
$L__BB12_168:
	mov.b32 	%r91, %f231;
	mov.b32 	%r107, 4;
	mov.b32 	%r108, 31;
	mov.b32 	%r109, -1;
	// begin inline asm
	shfl.sync.down.b32 %r90, %r91, %r107, %r108, %r109;
	// end inline asm
	mov.b32 	%f140, %r90;
	// begin inline asm
	shfl.sync.down.b32 %r95, %r96, %r107, %r108, %r109;
	// end inline asm
	mov.b64 	{%r101, %r106}, %rd296;
	// begin inline asm
	shfl.sync.down.b32 %r100, %r101, %r107, %r108, %r109;
	// end inline asm
	// begin inline asm
	shfl.sync.down.b32 %r105, %r106, %r107, %r108, %r109;
	// end inline asm
	mov.b64 	%rd161, {%r100, %r105};
	setp.gt.s32 	%p61, %r49, 27;
	mov.f32 	%f232, %f231;
	mov.u64 	%rd297, %rd296;
	@%p61 bra 	$L__BB12_172;
	setp.lt.f32 	%p62, %f231, %f140;
	mov.f32 	%f232, %f140;
	mov.u64 	%rd297, %rd161;
	@%p62 bra 	$L__BB12_172;
	setp.gt.f32 	%p63, %f231, %f140;
	mov.f32 	%f232, %f231;
	mov.u64 	%rd297, %rd296;
	@%p63 bra 	$L__BB12_172;
	setp.lt.s64 	%p64, %rd296, %rd161;
	selp.f32 	%f232, %f231, %f140, %p64;
	min.s64 	%rd297, %rd296, %rd161;
$L__BB12_172:
	mov.b32 	%r111, %f232;
	mov.b32 	%r127, 8;
	mov.b32 	%r128, 31;
	mov.b32 	%r129, -1;
	// begin inline asm
	shfl.sync.down.b32 %r110, %r111, %r127, %r128, %r129;
	// end inline asm
	mov.b32 	%f143, %r110;
	// begin inline asm
	shfl.sync.down.b32 %r115, %r116, %r127, %r128, %r129;
	// end inline asm
	mov.b64 	{%r121, %r126}, %rd297;
	// begin inline asm
	shfl.sync.down.b32 %r120, %r121, %r127, %r128, %r129;
	// end inline asm
	// begin inline asm
	shfl.sync.down.b32 %r125, %r126, %r127, %r128, %r129;
	// end inline asm
	mov.b64 	%rd164, {%r120, %r125};
	setp.gt.s32 	%p65, %r49, 23;
	mov.f32 	%f233, %f232;
	mov.u64 	%rd298, %rd297;
	@%p65 bra 	$L__BB12_176;
	setp.lt.f32 	%p66, %f232, %f143;
	mov.f32 	%f233, %f143;
	mov.u64 	%rd298, %rd164;
	@%p66 bra 	$L__BB12_176;
	setp.gt.f32 	%p67, %f232, %f143;
	mov.f32 	%f233, %f232;
	mov.u64 	%rd298, %rd297;
	@%p67 bra 	$L__BB12_176;
	setp.lt.s64 	%p68, %rd297, %rd164;
	selp.f32 	%f233, %f232, %f143, %p68;
	min.s64 	%rd298, %rd297, %rd164;
$L__BB12_176:
	mov.b32 	%r131, %f233;
	mov.b32 	%r147, 16;
	mov.b32 	%r148, 31;
	mov.b32 	%r149, -1;
	// begin inline asm
	shfl.sync.down.b32 %r130, %r131, %r147, %r148, %r149;
	// end inline asm
	mov.b32 	%f146, %r130;
	// begin inline asm
	shfl.sync.down.b32 %r135, %r136, %r147, %r148, %r149;
	// end inline asm
	mov.b64 	{%r141, %r146}, %rd298;
	// begin inline asm
	shfl.sync.down.b32 %r140, %r141, %r147, %r148, %r149;
	// end inline asm
	// begin inline asm
	shfl.sync.down.b32 %r145, %r146, %r147, %r148, %r149;
	// end inline asm
	mov.b64 	%rd167, {%r140, %r145};
	setp.gt.s32 	%p69, %r49, 15;
	mov.f32 	%f241, %f233;
	mov.u64 	%rd306, %rd298;
	@%p69 bra 	$L__BB12_180;
	setp.lt.f32 	%p70, %f233, %f146;
	mov.f32 	%f241, %f146;
	mov.u64 	%rd306, %rd167;
	@%p70 bra 	$L__BB12_180;
	setp.gt.f32 	%p71, %f233, %f146;
	mov.f32 	%f241, %f233;
	mov.u64 	%rd306, %rd298;
	@%p71 bra 	$L__BB12_180;
	setp.lt.s64 	%p72, %rd298, %rd167;
	selp.f32 	%f241, %f233, %f146, %p72;
	min.s64 	%rd306, %rd298, %rd167;
$L__BB12_180:
	setp.ne.s32 	%p73, %r49, 0;
	@%p73 bra 	$L__BB12_182;
	shr.u32 	%r150, %r18, 1;
	and.b32  	%r151, %r150, 496;
	mov.u32 	%r152, _ZN6thrust24THRUST_300001_SM_1000_NS8cuda_cub4core6detail5shmemE;
	add.s32 	%r153, %r152, %r151;
	st.shared.f32 	[%r153+8], %f241;
	st.shared.u64 	[%r153+16], %rd306;
$L__BB12_182:
	bar.sync 	0;
	setp.ne.s32 	%p74, %r18, 0;
	@%p74 bra 	$L__BB12_204;
	ld.shared.f32 	%f149, [_ZN6thrust24THRUST_300001_SM_1000_NS8cuda_cub4core6detail5shmemE+24];
	ld.shared.u64 	%rd170, [_ZN6thrust24THRUST_300001_SM_1000_NS8cuda_cub4core6detail5shmemE+32];
	setp.lt.f32 	%p75, %f241, %f149;
	mov.f32 	%f235, %f149;
	mov.u64 	%rd300, %rd170;
	@%p75 bra 	$L__BB12_186;
	setp.lt.f32 	%p76, %f149, %f241;
	mov.f32 	%f235, %f241;
	mov.u64 	%rd300, %rd306;
	@%p76 bra 	$L__BB12_186;
	setp.lt.s64 	%p77, %rd306, %rd170;
	selp.f32 	%f235, %f241, %f149, %p77;
	min.s64 	%rd300, %rd306, %rd170;
$L__BB12_186:
	ld.shared.f32 	%f152, [_ZN6thrust24THRUST_300001_SM_1000_NS8cuda_cub4core6detail5shmemE+40];
	ld.shared.u64 	%rd173, [_ZN6thrust24THRUST_300001_SM_1000_NS8cuda_cub4core6detail5shmemE+48];
	setp.lt.f32 	%p78, %f235, %f152;
	mov.f32 	%f236, %f152;
	mov.u64 	%rd301, %rd173;
	@%p78 bra 	$L__BB12_189;
	setp.lt.f32 	%p79, %f152, %f235;
	mov.f32 	%f236, %f235;
	mov.u64 	%rd301, %rd300;
	@%p79 bra 	$L__BB12_189;
	setp.lt.s64 	%p80, %rd300, %rd173;
	selp.f32 	%f236, %f235, %f152, %p80;
	min.s64 	%rd301, %rd300, %rd173;
$L__BB12_189:
	ld.shared.f32 	%f155, [_ZN6thrust24THRUST_300001_SM_1000_NS8cuda_cub4core6detail5shmemE+56];
	ld.shared.u64 	%rd176, [_ZN6thrust24THRUST_300001_SM_1000_NS8cuda_cub4core6detail5shmemE+64];
	setp.lt.f32 	%p81, %f236, %f155;
	mov.f32 	%f237, %f155;
	mov.u64 	%rd302, %rd176;
	@%p81 bra 	$L__BB12_192;
	setp.lt.f32 	%p82, %f155, %f236;
	mov.f32 	%f237, %f236;
	mov.u64 	%rd302, %rd301;
	@%p82 bra 	$L__BB12_192;
	setp.lt.s64 	%p83, %rd301, %rd176;
	selp.f32 	%f237, %f236, %f155, %p83;
	min.s64 	%rd302, %rd301, %rd176;
$L__BB12_192:
	ld.shared.f32 	%f158, [_ZN6thrust24THRUST_300001_SM_1000_NS8cuda_cub4core6detail5shmemE+72];
	ld.shared.u64 	%rd179, [_ZN6thrust24THRUST_300001_SM_1000_NS8cuda_cub4core6detail5shmemE+80];
	setp.lt.f32 	%p84, %f237, %f158;
	mov.f32 	%f238, %f158;
	mov.u64 	%rd303, %rd179;
	@%p84 bra 	$L__BB12_195;
	setp.lt.f32 	%p85, %f158, %f237;
	mov.f32 	%f238, %f237;
	mov.u64 	%rd303, %rd302;
	@%p85 bra 	$L__BB12_195;
	setp.lt.s64 	%p86, %rd302, %rd179;
	selp.f32 	%f238, %f237, %f158, %p86;
	min.s64 	%rd303, %rd302, %rd179;
$L__BB12_195:
	ld.shared.f32 	%f161, [_ZN6thrust24THRUST_300001_SM_1000_NS8cuda_cub4core6detail5shmemE+88];
	ld.shared.u64 	%rd182, [_ZN6thrust24THRUST_300001_SM_1000_NS8cuda_cub4core6detail5shmemE+96];
	setp.lt.f32 	%p87, %f238, %f161;
	mov.f32 	%f239, %f161;
	mov.u64 	%rd304, %rd182;
	@%p87 bra 	$L__BB12_198;
	setp.lt.f32 	%p88, %f161, %f238;
	mov.f32 	%f239, %f238;
	mov.u64 	%rd304, %rd303;
	@%p88 bra 	$L__BB12_198;
	setp.lt.s64 	%p89, %rd303, %rd182;
	selp.f32 	%f239, %f238, %f161, %p89;
	min.s64 	%rd304, %rd303, %rd182;
$L__BB12_198:
	ld.shared.f32 	%f164, [_ZN6thrust24THRUST_300001_SM_1000_NS8cuda_cub4core6detail5shmemE+104];
	ld.shared.u64 	%rd185, [_ZN6thrust24THRUST_300001_SM_1000_NS8cuda_cub4core6detail5shmemE+112];
	setp.lt.f32 	%p90, %f239, %f164;
	mov.f32 	%f240, %f164;
	mov.u64 	%rd305, %rd185;
	@%p90 bra 	$L__BB12_201;
	setp.lt.f32 	%p91, %f164, %f239;
	mov.f32 	%f240, %f239;
	mov.u64 	%rd305, %rd304;
	@%p91 bra 	$L__BB12_201;
	setp.lt.s64 	%p92, %rd304, %rd185;
	selp.f32 	%f240, %f239, %f164, %p92;
	min.s64 	%rd305, %rd304, %rd185;
$L__BB12_201:
	ld.shared.f32 	%f167, [_ZN6thrust24THRUST_300001_SM_1000_NS8cuda_cub4core6detail5shmemE+120];
	ld.shared.u64 	%rd188, [_ZN6thrust24THRUST_300001_SM_1000_NS8cuda_cub4core6detail5shmemE+128];
	setp.lt.f32 	%p93, %f240, %f167;
	mov.f32 	%f241, %f167;
	mov.u64 	%rd306, %rd188;
	@%p93 bra 	$L__BB12_204;
	setp.lt.f32 	%p94, %f167, %f240;
	mov.f32 	%f241, %f240;
	mov.u64 	%rd306, %rd305;
	@%p94 bra 	$L__BB12_204;
	setp.lt.s64 	%p95, %rd305, %rd188;
	selp.f32 	%f241, %f240, %f167, %p95;
	min.s64 	%rd306, %rd305, %rd188;
$L__BB12_204:
	mov.u32 	%r381, %tid.x;
	setp.ne.s32 	%p212, %r381, 0;
	@%p212 bra 	$L__BB12_206;
	ld.param.u64 	%rd237, [_ZN6thrust24THRUST_300001_SM_1000_NS8cuda_cub4core6detail13_kernel_agentINS1_8__reduce11ReduceAgentINS0_12zip_iteratorIN4cuda3std3__45tupleIJNS0_10device_ptrIfEENS0_17counting_iteratorIlNS0_11use_defaultESF_SF_EEEEEEEPNSB_IJflEEESJ_lNS1_9__extrema9arg_max_fIflNSA_4lessIfEEEEEEJSI_SK_lSP_EEEvDpT0__param_1];
	cvta.to.global.u64 	%rd236, %rd237;
	st.global.f32 	[%rd236], %f241;
	st.global.u64 	[%rd236+8], %rd306;
$L__BB12_206:
	ret;

}
	// .globl	_ZN6thrust24THRUST_300001_SM_1000_NS8cuda_cub4core6detail13_kernel_agentINS1_8__reduce11ReduceAgentINS0_12zip_iteratorIN4cuda3std3__45tupleIJNS0_10device_ptrIfEENS0_17counting_iteratorIlNS0_11use_defaultESF_SF_EEEEEEEPNSB_IJflEEESJ_lNS1_9__extrema9arg_max_fIflNSA_4lessIfEEEEEEJSI_SK_lN3cub18CUB_300001_SM_100013GridEvenShareIlEENSS_9GridQueueIyEESP_EEEvDpT0_
.visible .entry _ZN6thrust24THRUST_300001_SM_1000_NS8cuda_cub4core6detail13_kernel_agentINS1_8__reduce11ReduceAgentINS0_12zip_iteratorIN4cuda3std3__45tupleIJNS0_10device_ptrIfEENS0_17counting_iteratorIlNS0_11use_defaultESF_SF_EEEEEEEPNSB_IJflEEESJ_lNS1_9__extrema9arg_max_fIflNSA_4lessIfEEEEEEJSI_SK_lN3cub18CUB_300001_SM_100013GridEvenShareIlEENSS_9GridQueueIyEESP_EEEvDpT0_(
	.param .align 8 .b8 _ZN6thrust24THRUST_300001_SM_1000_NS8cuda_cub4core6detail13_kernel_agentINS1_8__reduce11ReduceAgentINS0_12zip_iteratorIN4cuda3std3__45tupleIJNS0_10device_ptrIfEENS0_17counting_iteratorIlNS0_11use_defaultESF_SF_EEEEEEEPNSB_IJflEEESJ_lNS1_9__extrema9arg_max_fIflNSA_4lessIfEEEEEEJSI_SK_lN3cub18CUB_300001_SM_100013GridEvenShareIlEENSS_9GridQueueIyEESP_EEEvDpT0__param_0[16],
	.param .u64 .ptr .align 1 _ZN6thrust24THRUST_300001_SM_1000_NS8cuda_cub4core6detail13_kernel_agentINS1_8__reduce11ReduceAgentINS0_12zip_iteratorIN4cuda3std3__45tupleIJNS0_10device_ptrIfEENS0_17counting_iteratorIlNS0_11use_defaultESF_SF_EEEEEEEPNSB_IJflEEESJ_lNS1_9__extrema9arg_max_fIflNSA_4lessIfEEEEEEJSI_SK_lN3cub18CUB_300001_SM_100013GridEvenShareIlEENSS_9GridQueueIyEESP_EEEvDpT0__param_1,
	.param .u64 _ZN6thrust24THRUST_300001_SM_1000_NS8cuda_cub4core6detail13_kernel_agentINS1_8__reduce11ReduceAgentINS0_12zip_iteratorIN4cuda3std3__45tupleIJNS0_10device_ptrIfEENS0_17counting_iteratorIlNS0_11use_defaultESF_SF_EEEEEEEPNSB_IJflEEESJ_lNS1_9__extrema9arg_max_fIflNSA_4lessIfEEEEEEJSI_SK_lN3cub18CUB_300001_SM_100013GridEvenShareIlEENSS_9GridQueueIyEESP_EEEvDpT0__param_2,
	.param .align 8 .b8 _ZN6thrust24THRUST_300001_SM_1000_NS8cuda_cub4core6detail13_kernel_agentINS1_8__reduce11ReduceAgentINS0_12zip_iteratorIN4cuda3std3__45tupleIJNS0_10device_ptrIfEENS0_17counting_iteratorIlNS0_11use_defaultESF_SF_EEEEEEEPNSB_IJflEEESJ_lNS1_9__extrema9arg_max_fIflNSA_4lessIfEEEEEEJSI_SK_lN3cub18CUB_300001_SM_100013GridEvenShareIlEENSS_9GridQueueIyEESP_EEEvDpT0__param_3[72],
	.param .align 8 .b8 _ZN6thrust24THRUST_300001_SM_1000_NS8cuda_cub4core6detail13_kernel_agentINS1_8__reduce11ReduceAgentINS0_12zip_iteratorIN4cuda3std3__45tupleIJNS0_10device_ptrIfEENS0_17counting_iteratorIlNS0_11use_defaultESF_SF_EEEEEEEPNSB_IJflEEESJ_lNS1_9__extrema9arg_max_fIflNSA_4lessIfEEEEEEJSI_SK_lN3cub18CUB_300001_SM_100013GridEvenShareIlEENSS_9GridQueueIyEESP_EEEvDpT0__param_4[8],
	.param .align 1 .b8 _ZN6thrust24THRUST_300001_SM_1000_NS8cuda_cub4core6detail13_kernel_agentINS1_8__reduce11ReduceAgentINS0_12zip_iteratorIN4cuda3std3__45tupleIJNS0_10device_ptrIfEENS0_17counting_iteratorIlNS0_11use_defaultESF_SF_EEEEEEEPNSB_IJflEEESJ_lNS1_9__extrema9arg_max_fIflNSA_4lessIfEEEEEEJSI_SK_lN3cub18CUB_300001_SM_100013GridEvenShareIlEENSS_9GridQueueIyEESP_EEEvDpT0__param_5[1]
)
.maxntid 256
{
	.reg .pred 	%p<215>;
	.reg .b32 	%r<399>;
	.reg .b32 	%f<242>;
	.reg .b64 	%rd<324>;

	ld.param.u64 	%rd196, [_ZN6thrust24THRUST_300001_SM_1000_NS8cuda_cub4core6detail13_kernel_agentINS1_8__reduce11ReduceAgentINS0_12zip_iteratorIN4cuda3std3__45tupleIJNS0_10device_ptrIfEENS0_17counting_iteratorIlNS0_11use_defaultESF_SF_EEEEEEEPNSB_IJflEEESJ_lNS1_9__extrema9arg_max_fIflNSA_4lessIfEEEEEEJSI_SK_lN3cub18CUB_300001_SM_100013GridEvenShareIlEENSS_9GridQueueIyEESP_EEEvDpT0__param_0+8];
	ld.param.u64 	%rd195, [_ZN6thrust24THRUST_300001_SM_1000_NS8cuda_cub4core6detail13_kernel_agentINS1_8__reduce11ReduceAgentINS0_12zip_iteratorIN4cuda3std3__45tupleIJNS0_10device_ptrIfEENS0_17counting_iteratorIlNS0_11use_defaultESF_SF_EEEEEEEPNSB_IJflEEESJ_lNS1_9__extrema9arg_max_fIflNSA_4lessIfEEEEEEJSI_SK_lN3cub18CUB_300001_SM_100013GridEvenShareIlEENSS_9GridQueueIyEESP_EEEvDpT0__param_0];
	ld.param.u64 	%rd199, [_ZN6thrust24THRUST_300001_SM_1000_NS8cuda_cub4core6detail13_kernel_agentINS1_8__reduce11ReduceAgentINS0_12zip_iteratorIN4cuda3std3__45tupleIJNS0_10device_ptrIfEENS0_17counting_iteratorIlNS0_11use_defaultESF_SF_EEEEEEEPNSB_IJflEEESJ_lNS1_9__extrema9arg_max_fIflNSA_4lessIfEEEEEEJSI_SK_lN3cub18CUB_300001_SM_100013GridEvenShareIlEENSS_9GridQueueIyEESP_EEEvDpT0__param_4];
	ld.param.u64 	%rd198, [_ZN6thrust24THRUST_300001_SM_1000_NS8cuda_cub4core6detail13_kernel_agentINS1_8__reduce11ReduceAgentINS0_12zip_iteratorIN4cuda3std3__45tupleIJNS0_10device_ptrIfEENS0_17counting_iteratorIlNS0_11use_defaultESF_SF_EEEEEEEPNSB_IJflEEESJ_lNS1_9__extrema9arg_max_fIflNSA_4lessIfEEEEEEJSI_SK_lN3cub18CUB_300001_SM_100013GridEvenShareIlEENSS_9GridQueueIyEESP_EEEvDpT0__param_2];
	cvta.to.global.u64 	%rd1, %rd199;
	cvta.to.global.u64 	%rd2, %rd195;
	mov.u32 	%r1, %ctaid.x;
	mul.lo.s32 	%r33, %r1, 1280;
	cvt.u64.u32 	%rd4, %r33;
	mov.u32 	%r34, %nctaid.x;
	mul.lo.s32 	%r35, %r34, 1280;
	cvt.u64.u32 	%rd5, %r35;
	add.s64 	%rd200, %rd4, 1280;
	setp.le.s64 	%p1, %rd200, %rd198;
	@%p1 bra 	$L__BB13_121;
	cvt.u32.u64 	%r159, %rd4;
	cvt.u32.u64 	%r2, %rd198;
	sub.s32 	%r3, %r2, %r159;
	mov.u32 	%r4, %tid.x;
	setp.ge.s32 	%p98, %r4, %r3;
	mov.f32 	%f188, 0f00000000;
	mov.b64 	%rd266, 0;
	mov.u32 	%r393, %r4;
	@%p98 bra 	$L__BB13_3;
	cvt.u64.u32 	%rd234, %r4;
	add.s64 	%rd235, %rd4, %rd234;
	shl.b64 	%rd236, %rd235, 2;
	add.s64 	%rd237, %rd2, %rd236;
	add.s64 	%rd266, %rd196, %rd235;
	ld.global.f32 	%f188, [%rd237];
	add.s32 	%r393, %r4, 256;
$L__BB13_3:
	setp.ge.s32 	%p99, %r393, %r3;
	@%p99 bra 	$L__BB13_25;
	not.b32 	%r161, %r393;
	add.s32 	%r162, %r161, %r2;
	sub.s32 	%r7, %r162, %r159;
	and.b32  	%r163, %r7, 768;
	setp.eq.s32 	%p100, %r163, 768;
	@%p100 bra 	$L__BB13_10;
	cvt.u64.u32 	%rd239, %r393;
	add.s64 	%rd240, %rd239, %rd4;
	add.s64 	%rd257, %rd240, %rd196;
	shl.b64 	%rd241, %rd240, 2;
	add.s64 	%rd256, %rd2, %rd241;
	shr.u32 	%r164, %r7, 8;
	add.s32 	%r165, %r164, 1;
	and.b32  	%r166, %r165, 3;
	neg.s32 	%r391, %r166;
$L__BB13_6:
	.pragma "nounroll";
	mov.u64 	%rd12, %rd266;
	mov.f32 	%f3, %f188;
	ld.global.f32 	%f4, [%rd256];
	setp.lt.f32 	%p101, %f3, %f4;
	mov.u64 	%rd266, %rd257;
	mov.f32 	%f188, %f4;
	@%p101 bra 	$L__BB13_9;
	setp.lt.f32 	%p102, %f4, %f3;
	mov.u64 	%rd266, %rd12;
	mov.f32 	%f188, %f3;
	@%p102 bra 	$L__BB13_9;
	setp.lt.s64 	%p103, %rd12, %rd257;
	min.s64 	%rd266, %rd12, %rd257;
	selp.f32 	%f188, %f3, %f4, %p103;
$L__BB13_9:
	add.s32 	%r393, %r393, 256;
	add.s64 	%rd257, %rd257, 256;
	add.s64 	%rd256, %rd256, 1024;
	add.s32 	%r391, %r391, 1;
	setp.ne.s32 	%p104, %r391, 0;
	@%p104 bra 	$L__BB13_6;
$L__BB13_10:
	setp.lt.u32 	%p105, %r7, 768;
	@%p105 bra 	$L__BB13_25;
	add.s32 	%r394, %r393, 512;
$L__BB13_12:
	mov.u32 	%r15, %r394;
	add.s32 	%r167, %r15, -512;
	cvt.s64.s32 	%rd242, %r167;
	add.s64 	%rd243, %rd242, %rd4;
	shl.b64 	%rd244, %rd243, 2;
	add.s64 	%rd20, %rd2, %rd244;
	add.s64 	%rd21, %rd243, %rd196;
	ld.global.f32 	%f10, [%rd20];
	setp.lt.f32 	%p106, %f188, %f10;
	mov.u64 	%rd263, %rd21;
	mov.f32 	%f185, %f10;
	@%p106 bra 	$L__BB13_15;
	setp.lt.f32 	%p107, %f10, %f188;
	mov.u64 	%rd263, %rd266;
	mov.f32 	%f185, %f188;
	@%p107 bra 	$L__BB13_15;
	setp.lt.s64 	%p108, %rd266, %rd21;
	min.s64 	%rd263, %rd266, %rd21;
	selp.f32 	%f185, %f188, %f10, %p108;
$L__BB13_15:
	add.s32 	%r168, %r15, -256;
	cvt.s64.s32 	%rd245, %r168;
	add.s64 	%rd246, %rd245, %rd4;
	add.s64 	%rd24, %rd246, %rd196;
	ld.global.f32 	%f13, [%rd20+1024];
	setp.lt.f32 	%p109, %f185, %f13;
	mov.u64 	%rd264, %rd24;
	mov.f32 	%f186, %f13;
	@%p109 bra 	$L__BB13_18;
	setp.lt.f32 	%p110, %f13, %f185;
	mov.u64 	%rd264, %rd263;
	mov.f32 	%f186, %f185;
	@%p110 bra 	$L__BB13_18;
	setp.lt.s64 	%p111, %rd263, %rd24;
	min.s64 	%rd264, %rd263, %rd24;
	selp.f32 	%f186, %f185, %f13, %p111;
$L__BB13_18:
	cvt.s64.s32 	%rd247, %r15;
	add.s64 	%rd248, %rd247, %rd4;
	add.s64 	%rd27, %rd248, %rd196;
	ld.global.f32 	%f16, [%rd20+2048];
	setp.lt.f32 	%p112, %f186, %f16;
	mov.u64 	%rd265, %rd27;
	mov.f32 	%f187, %f16;
	@%p112 bra 	$L__BB13_21;
	setp.lt.f32 	%p113, %f16, %f186;
	mov.u64 	%rd265, %rd264;
	mov.f32 	%f187, %f186;
	@%p113 bra 	$L__BB13_21;
	setp.lt.s64 	%p114, %rd264, %rd27;
	min.s64 	%rd265, %rd264, %rd27;
	selp.f32 	%f187, %f186, %f16, %p114;
$L__BB13_21:
	add.s32 	%r169, %r15, 256;
	cvt.s64.s32 	%rd249, %r169;
	add.s64 	%rd250, %rd249, %rd4;
	add.s64 	%rd30, %rd250, %rd196;
	ld.global.f32 	%f19, [%rd20+3072];
	setp.lt.f32 	%p115, %f187, %f19;
	mov.u64 	%rd266, %rd30;
	mov.f32 	%f188, %f19;
	@%p115 bra 	$L__BB13_24;
	setp.lt.f32 	%p116, %f19, %f187;
	mov.u64 	%rd266, %rd265;
	mov.f32 	%f188, %f187;
	@%p116 bra 	$L__BB13_24;
	setp.lt.s64 	%p117, %rd265, %rd30;
	min.s64 	%rd266, %rd265, %rd30;
	selp.f32 	%f188, %f187, %f19, %p117;
$L__BB13_24:
	add.s32 	%r394, %r15, 1024;
	add.s32 	%r170, %r15, 512;
	setp.lt.s32 	%p118, %r170, %r3;
	@%p118 bra 	$L__BB13_12;
$L__BB13_25:
	setp.lt.s32 	%p119, %r3, 256;
	@%p119 bra 	$L__BB13_70;
	// begin inline asm
	mov.u32 %r284, %laneid;
	// end inline asm
	mov.b32 	%r286, %f188;
	mov.b32 	%r302, 1;
	mov.b32 	%r303, 31;
	mov.b32 	%r304, -1;
	// begin inline asm
	shfl.sync.down.b32 %r285, %r286, %r302, %r303, %r304;
	// end inline asm
	mov.b32 	%f23, %r285;
	// begin inline asm
	shfl.sync.down.b32 %r290, %r291, %r302, %r303, %r304;
	// end inline asm
	mov.b64 	{%r296, %r301}, %rd266;
	// begin inline asm
	shfl.sync.down.b32 %r295, %r296, %r302, %r303, %r304;
	// end inline asm
	// begin inline asm
	shfl.sync.down.b32 %r300, %r301, %r302, %r303, %r304;
	// end inline asm
	mov.b64 	%rd34, {%r295, %r300};
	setp.gt.s32 	%p171, %r284, 30;
	mov.u64 	%rd268, %rd266;
	mov.f32 	%f190, %f188;
	@%p171 bra 	$L__BB13_30;
	setp.lt.f32 	%p172, %f188, %f23;
	mov.u64 	%rd268, %rd34;
	mov.f32 	%f190, %f23;
	@%p172 bra 	$L__BB13_30;
	setp.gt.f32 	%p173, %f188, %f23;
	mov.u64 	%rd268, %rd266;
	mov.f32 	%f190, %f188;
	@%p173 bra 	$L__BB13_30;
	setp.lt.s64 	%p174, %rd266, %rd34;
	min.s64 	%rd268, %rd266, %rd34;
	selp.f32 	%f190, %f188, %f23, %p174;
$L__BB13_30:
	mov.b32 	%r306, %f190;
	mov.b32 	%r322, 2;
	mov.b32 	%r323, 31;
	mov.b32 	%r324, -1;
	// begin inline asm
	shfl.sync.down.b32 %r305, %r306, %r322, %r323, %r324;
	// end inline asm
	mov.b32 	%f26, %r305;
	// begin inline asm
	shfl.sync.down.b32 %r310, %r311, %r322, %r323, %r324;
	// end inline asm
	mov.b64 	{%r316, %r321}, %rd268;
	// begin inline asm
	shfl.sync.down.b32 %r315, %r316, %r322, %r323, %r324;
	// end inline asm
	// begin inline asm
	shfl.sync.down.b32 %r320, %r321, %r322, %r323, %r324;
	// end inline asm
	mov.b64 	%rd37, {%r315, %r320};
	setp.gt.s32 	%p175, %r284, 29;
	mov.u64 	%rd269, %rd268;
	mov.f32 	%f191, %f190;
	@%p175 bra 	$L__BB13_34;
	setp.lt.f32 	%p176, %f190, %f26;
	mov.u64 	%rd269, %rd37;
	mov.f32 	%f191, %f26;
	@%p176 bra 	$L__BB13_34;
	setp.gt.f32 	%p177, %f190, %f26;
	mov.u64 	%rd269, %rd268;
	mov.f32 	%f191, %f190;
	@%p177 bra 	$L__BB13_34;
	setp.lt.s64 	%p178, %rd268, %rd37;
	min.s64 	%rd269, %rd268, %rd37;
	selp.f32 	%f191, %f190, %f26, %p178;
$L__BB13_34:
	mov.b32 	%r326, %f191;
	mov.b32 	%r342, 4;
	mov.b32 	%r343, 31;
	mov.b32 	%r344, -1;
	// begin inline asm
	shfl.sync.down.b32 %r325, %r326, %r342, %r343, %r344;
	// end inline asm
	mov.b32 	%f29, %r325;
	// begin inline asm
	shfl.sync.down.b32 %r330, %r331, %r342, %r343, %r344;
	// end inline asm
	mov.b64 	{%r336, %r341}, %rd269;
	// begin inline asm
	shfl.sync.down.b32 %r335, %r336, %r342, %r343, %r344;
	// end inline asm
	// begin inline asm
	shfl.sync.down.b32 %r340, %r341, %r342, %r343, %r344;
	// end inline asm
	mov.b64 	%rd40, {%r335, %r340};
	setp.gt.s32 	%p179, %r284, 27;
	mov.u64 	%rd270, %rd269;
	mov.f32 	%f192, %f191;
	@%p179 bra 	$L__BB13_38;
	setp.lt.f32 	%p180, %f191, %f29;
	mov.u64 	%rd270, %rd40;
	mov.f32 	%f192, %f29;
	@%p180 bra 	$L__BB13_38;
	setp.gt.f32 	%p181, %f191, %f29;
	mov.u64 	%rd270, %rd269;
	mov.f32 	%f192, %f191;
	@%p181 bra 	$L__BB13_38;
	setp.lt.s64 	%p182, %rd269, %rd40;
	min.s64 	%rd270, %rd269, %rd40;
	selp.f32 	%f192, %f191, %f29, %p182;
$L__BB13_38:
	mov.b32 	%r346, %f192;
	mov.b32 	%r362, 8;
	mov.b32 	%r363, 31;
	mov.b32 	%r364, -1;
	// begin inline asm
	shfl.sync.down.b32 %r345, %r346, %r362, %r363, %r364;
	// end inline asm
	mov.b32 	%f32, %r345;
	// begin inline asm
	shfl.sync.down.b32 %r350, %r351, %r362, %r363, %r364;
	// end inline asm
	mov.b64 	{%r356, %r361}, %rd270;
	// begin inline asm
	shfl.sync.down.b32 %r355, %r356, %r362, %r363, %r364;
	// end inline asm
	// begin inline asm
	shfl.sync.down.b32 %r360, %r361, %r362, %r363, %r364;
	// end inline asm
	mov.b64 	%rd43, {%r355, %r360};
	setp.gt.s32 	%p183, %r284, 23;
	mov.u64 	%rd271, %rd270;
	mov.f32 	%f193, %f192;
	@%p183 bra 	$L__BB13_42;
	setp.lt.f32 	%p184, %f192, %f32;
	mov.u64 	%rd271, %rd43;
	mov.f32 	%f193, %f32;
	@%p184 bra 	$L__BB13_42;
	setp.gt.f32 	%p185, %f192, %f32;
	mov.u64 	%rd271, %rd270;
	mov.f32 	%f193, %f192;
	@%p185 bra 	$L__BB13_42;
	setp.lt.s64 	%p186, %rd270, %rd43;
	min.s64 	%rd271, %rd270, %rd43;
	selp.f32 	%f193, %f192, %f32, %p186;
$L__BB13_42:
	mov.b32 	%r366, %f193;
	mov.b32 	%r382, 16;
	mov.b32 	%r383, 31;
	mov.b32 	%r384, -1;
	// begin inline asm
	shfl.sync.down.b32 %r365, %r366, %r382, %r383, %r384;
	// end inline asm
	mov.b32 	%f35, %r365;
	// begin inline asm
	shfl.sync.down.b32 %r370, %r371, %r382, %r383, %r384;
	// end inline asm
	mov.b64 	{%r376, %r381}, %rd271;
	// begin inline asm
	shfl.sync.down.b32 %r375, %r376, %r382, %r383, %r384;
	// end inline asm
	// begin inline asm
	shfl.sync.down.b32 %r380, %r381, %r382, %r383, %r384;
	// end inline asm
	mov.b64 	%rd46, {%r375, %r380};
	setp.gt.s32 	%p187, %r284, 15;
	mov.u64 	%rd323, %rd271;
	mov.f32 	%f241, %f193;
	@%p187 bra 	$L__BB13_46;
	setp.lt.f32 	%p188, %f193, %f35;
	mov.u64 	%rd323, %rd46;
	mov.f32 	%f241, %f35;
	@%p188 bra 	$L__BB13_46;
	setp.gt.f32 	%p189, %f193, %f35;
	mov.u64 	%rd323, %rd271;
	mov.f32 	%f241, %f193;
	@%p189 bra 	$L__BB13_46;
	setp.lt.s64 	%p190, %rd271, %rd46;
	min.s64 	%rd323, %rd271, %rd46;
	selp.f32 	%f241, %f193, %f35, %p190;
$L__BB13_46:
	setp.ne.s32 	%p191, %r284, 0;
	@%p191 bra 	$L__BB13_48;
	shr.u32 	%r385, %r4, 1;
	and.b32  	%r386, %r385, 496;
	mov.u32 	%r387, _ZN6thrust24THRUST_300001_SM_1000_NS8cuda_cub4core6detail5shmemE;
	add.s32 	%r388, %r387, %r386;
	st.shared.f32 	[%r388+8], %f241;
	st.shared.u64 	[%r388+16], %rd323;
$L__BB13_48:
	bar.sync 	0;
	setp.ne.s32 	%p192, %r4, 0;
	@%p192 bra 	$L__BB13_208;
	ld.shared.f32 	%f38, [_ZN6thrust24THRUST_300001_SM_1000_NS8cuda_cub4core6detail5shmemE+24];
	ld.shared.u64 	%rd49, [_ZN6thrust24THRUST_300001_SM_1000_NS8cuda_cub4core6detail5shmemE+32];
	setp.lt.f32 	%p193, %f241, %f38;
	mov.u64 	%rd273, %rd49;
	mov.f32 	%f195, %f38;
	@%p193 bra 	$L__BB13_52;
	setp.lt.f32 	%p194, %f38, %f241;
	mov.u64 	%rd273, %rd323;
	mov.f32 	%f195, %f241;
	@%p194 bra 	$L__BB13_52;
	setp.lt.s64 	%p195, %rd323, %rd49;
	min.s64 	%rd273, %rd323, %rd49;
	selp.f32 	%f195, %f241, %f38, %p195;
$L__BB13_52:
	ld.shared.f32 	%f41, [_ZN6thrust24THRUST_300001_SM_1000_NS8cuda_cub4core6detail5shmemE+40];
	ld.shared.u64 	%rd52, [_ZN6thrust24THRUST_300001_SM_1000_NS8cuda_cub4core6detail5shmemE+48];
	setp.lt.f32 	%p196, %f195, %f41;
	mov.u64 	%rd274, %rd52;
	mov.f32 	%f196, %f41;
	@%p196 bra 	$L__BB13_55;
	setp.lt.f32 	%p197, %f41, %f195;
	mov.u64 	%rd274, %rd273;
	mov.f32 	%f196, %f195;
	@%p197 bra 	$L__BB13_55;
	setp.lt.s64 	%p198, %rd273, %rd52;
	min.s64 	%rd274, %rd273, %rd52;
	selp.f32 	%f196, %f195, %f41, %p198;
$L__BB13_55:
	ld.shared.f32 	%f44, [_ZN6thrust24THRUST_300001_SM_1000_NS8cuda_cub4core6detail5shmemE+56];
	ld.shared.u64 	%rd55, [_ZN6thrust24THRUST_300001_SM_1000_NS8cuda_cub4core6detail5shmemE+64];
	setp.lt.f32 	%p199, %f196, %f44;
	mov.u64 	%rd275, %rd55;
	mov.f32 	%f197, %f44;
	@%p199 bra 	$L__BB13_58;
	setp.lt.f32 	%p200, %f44, %f196;
	mov.u64 	%rd275, %rd274;
	mov.f32 	%f197, %f196;
	@%p200 bra 	$L__BB13_58;
	setp.lt.s64 	%p201, %rd274, %rd55;
	min.s64 	%rd275, %rd274, %rd55;
	selp.f32 	%f197, %f196, %f44, %p201;
$L__BB13_58:
	ld.shared.f32 	%f47, [_ZN6thrust24THRUST_300001_SM_1000_NS8cuda_cub4core6detail5shmemE+72];
	ld.shared.u64 	%rd58, [_ZN6thrust24THRUST_300001_SM_1000_NS8cuda_cub4core6detail5shmemE+80];
	setp.lt.f32 	%p202, %f197, %f47;
	mov.u64 	%rd276, %rd58;
	mov.f32 	%f198, %f47;
	@%p202 bra 	$L__BB13_61;
	setp.lt.f32 	%p203, %f47, %f197;
	mov.u64 	%rd276, %rd275;
	mov.f32 	%f198, %f197;
	@%p203 bra 	$L__BB13_61;
	setp.lt.s64 	%p204, %rd275, %rd58;
	min.s64 	%rd276, %rd275, %rd58;
	selp.f32 	%f198, %f197, %f47, %p204;
$L__BB13_61:
	ld.shared.f32 	%f50, [_ZN6thrust24THRUST_300001_SM_1000_NS8cuda_cub4core6detail5shmemE+88];
	ld.shared.u64 	%rd61, [_ZN6thrust24THRUST_300001_SM_1000_NS8cuda_cub4core6detail5shmemE+96];
	setp.lt.f32 	%p205, %f198, %f50;
	mov.f32 	%f199, %f50;
	mov.u64 	%rd277, %rd61;
	@%p205 bra 	$L__BB13_64;
	setp.lt.f32 	%p206, %f50, %f198;
	mov.f32 	%f199, %f198;
	mov.u64 	%rd277, %rd276;
	@%p206 bra 	$L__BB13_64;
	setp.lt.s64 	%p207, %rd276, %rd61;
	selp.f32 	%f199, %f198, %f50, %p207;
	min.s64 	%rd277, %rd276, %rd61;
$L__BB13_64:
	ld.shared.f32 	%f53, [_ZN6thrust24THRUST_300001_SM_1000_NS8cuda_cub4core6detail5shmemE+104];
	ld.shared.u64 	%rd64, [_ZN6thrust24THRUST_300001_SM_1000_NS8cuda_cub4core6detail5shmemE+112];
	setp.lt.f32 	%p208, %f199, %f53;
	mov.f32 	%f200, %f53;
	mov.u64 	%rd278, %rd64;
	@%p208 bra 	$L__BB13_67;
	setp.lt.f32 	%p209, %f53, %f199;
	mov.f32 	%f200, %f199;
	mov.u64 	%rd278, %rd277;
	@%p209 bra 	$L__BB13_67;
	setp.lt.s64 	%p210, %rd277, %rd64;
	selp.f32 	%f200, %f199, %f53, %p210;
	min.s64 	%rd278, %rd277, %rd64;
$L__BB13_67:
	ld.shared.f32 	%f56, [_ZN6thrust24THRUST_300001_SM_1000_NS8cuda_cub4core6detail5shmemE+120];
	ld.shared.u64 	%rd67, [_ZN6thrust24THRUST_300001_SM_1000_NS8cuda_cub4core6detail5shmemE+128];
	setp.lt.f32 	%p211, %f200, %f56;
	mov.f32 	%f241, %f56;
	mov.u64 	%rd323, %rd67;
	@%p211 bra 	$L__BB13_208;
	setp.lt.f32 	%p212, %f56, %f200;
	mov.f32 	%f241, %f200;
	mov.u64 	%rd323, %rd278;
	@%p212 bra 	$L__BB13_208;
	setp.lt.s64 	%p213, %rd278, %rd67;
	selp.f32 	%f241, %f200, %f56, %p213;
	min.s64 	%rd323, %rd278, %rd67;
	bra.uni 	$L__BB13_208;
$L__BB13_70:
	// begin inline asm
	mov.u32 %r171, %laneid;
	// end inline asm
	and.b32  	%r192, %r4, 992;
	add.s32 	%r193, %r192, 32;
	setp.gt.s32 	%p120, %r193, %r3;
	not.b32 	%r194, %r192;
	add.s32 	%r195, %r3, %r194;
	selp.b32 	%r190, %r195, 31, %p120;
	mov.b32 	%r173, %f188;
	mov.b32 	%r189, 1;
	mov.b32 	%r191, -1;
	// begin inline asm
	shfl.sync.down.b32 %r172, %r173, %r189, %r190, %r191;
	// end inline asm
	mov.b32 	%f58, %r172;
	// begin inline asm
	shfl.sync.down.b32 %r177, %r178, %r189, %r190, %r191;
	// end inline asm
	mov.b64 	{%r183, %r188}, %rd266;
	// begin inline asm
	shfl.sync.down.b32 %r182, %r183, %r189, %r190, %r191;
	// end inline asm
	// begin inline asm
	shfl.sync.down.b32 %r187, %r188, %r189, %r190, %r191;
	// end inline asm
	mov.b64 	%rd69, {%r182, %r187};
	setp.ge.s32 	%p121, %r171, %r190;
	mov.f32 	%f201, %f188;
	mov.u64 	%rd279, %rd266;
	@%p121 bra 	$L__BB13_74;
	setp.lt.f32 	%p122, %f188, %f58;
	mov.f32 	%f201, %f58;
	mov.u64 	%rd279, %rd69;
	@%p122 bra 	$L__BB13_74;
	setp.gt.f32 	%p123, %f188, %f58;
	mov.f32 	%f201, %f188;
	mov.u64 	%rd279, %rd266;
	@%p123 bra 	$L__BB13_74;
	setp.lt.s64 	%p124, %rd266, %rd69;
	selp.f32 	%f201, %f188, %f58, %p124;
	min.s64 	%rd279, %rd266, %rd69;
$L__BB13_74:
	mov.b32 	%r197, %f201;
	mov.b32 	%r213, 2;
	mov.b32 	%r215, -1;
	// begin inline asm
	shfl.sync.down.b32 %r196, %r197, %r213, %r190, %r215;
	// end inline asm
	mov.b32 	%f61, %r196;
	// begin inline asm
	shfl.sync.down.b32 %r201, %r202, %r213, %r190, %r215;
	// end inline asm
	mov.b64 	{%r207, %r212}, %rd279;
	// begin inline asm
	shfl.sync.down.b32 %r206, %r207, %r213, %r190, %r215;
	// end inline asm
	// begin inline asm
	shfl.sync.down.b32 %r211, %r212, %r213, %r190, %r215;
	// end inline asm
	mov.b64 	%rd72, {%r206, %r211};
	add.s32 	%r216, %r171, 2;
	setp.gt.s32 	%p125, %r216, %r190;
	mov.f32 	%f202, %f201;
	mov.u64 	%rd280, %rd279;
	@%p125 bra 	$L__BB13_78;
	setp.lt.f32 	%p126, %f201, %f61;
	mov.f32 	%f202, %f61;
	mov.u64 	%rd280, %rd72;
	@%p126 bra 	$L__BB13_78;
	setp.gt.f32 	%p127, %f201, %f61;
	mov.f32 	%f202, %f201;
	mov.u64 	%rd280, %rd279;
	@%p127 bra 	$L__BB13_78;
	setp.lt.s64 	%p128, %rd279, %rd72;
	selp.f32 	%f202, %f201, %f61, %p128;
	min.s64 	%rd280, %rd279, %rd72;
$L__BB13_78:
	mov.b32 	%r218, %f202;
	mov.b32 	%r234, 4;
	mov.b32 	%r236, -1;
	// begin inline asm
	shfl.sync.down.b32 %r217, %r218, %r234, %r190, %r236;
	// end inline asm
	mov.b32 	%f64, %r217;
	// begin inline asm
	shfl.sync.down.b32 %r222, %r223, %r234, %r190, %r236;
	// end inline asm
	mov.b64 	{%r228, %r233}, %rd280;
	// begin inline asm
	shfl.sync.down.b32 %r227, %r228, %r234, %r190, %r236;
	// end inline asm
	// begin inline asm
	shfl.sync.down.b32 %r232, %r233, %r234, %r190, %r236;
	// end inline asm
	mov.b64 	%rd75, {%r227, %r232};
	add.s32 	%r237, %r171, 4;
	setp.gt.s32 	%p129, %r237, %r190;
	mov.f32 	%f203, %f202;
	mov.u64 	%rd281, %rd280;
	@%p129 bra 	$L__BB13_82;
	setp.lt.f32 	%p130, %f202, %f64;
	mov.f32 	%f203, %f64;
	mov.u64 	%rd281, %rd75;
	@%p130 bra 	$L__BB13_82;
	setp.gt.f32 	%p131, %f202, %f64;
	mov.f32 	%f203, %f202;
	mov.u64 	%rd281, %rd280;
	@%p131 bra 	$L__BB13_82;
	setp.lt.s64 	%p132, %rd280, %rd75;
	selp.f32 	%f203, %f202, %f64, %p132;
	min.s64 	%rd281, %rd280, %rd75;
$L__BB13_82:
	mov.b32 	%r239, %f203;
	mov.b32 	%r255, 8;
	mov.b32 	%r257, -1;
	// begin inline asm
	shfl.sync.down.b32 %r238, %r239, %r255, %r190, %r257;
	// end inline asm
	mov.b32 	%f67, %r238;
	// begin inline asm
	shfl.sync.down.b32 %r243, %r244, %r255, %r190, %r257;
	// end inline asm
	mov.b64 	{%r249, %r254}, %rd281;
	// begin inline asm
	shfl.sync.down.b32 %r248, %r249, %r255, %r190, %r257;
	// end inline asm
	// begin inline asm
	shfl.sync.down.b32 %r253, %r254, %r255, %r190, %r257;
	// end inline asm
	mov.b64 	%rd78, {%r248, %r253};
	add.s32 	%r258, %r171, 8;
	setp.gt.s32 	%p133, %r258, %r190;
	mov.f32 	%f204, %f203;
	mov.u64 	%rd282, %rd281;
	@%p133 bra 	$L__BB13_86;
	setp.lt.f32 	%p134, %f203, %f67;
	mov.f32 	%f204, %f67;
	mov.u64 	%rd282, %rd78;
	@%p134 bra 	$L__BB13_86;
	setp.gt.f32 	%p135, %f203, %f67;
	mov.f32 	%f204, %f203;
	mov.u64 	%rd282, %rd281;
	@%p135 bra 	$L__BB13_86;
	setp.lt.s64 	%p136, %rd281, %rd78;
	selp.f32 	%f204, %f203, %f67, %p136;
	min.s64 	%rd282, %rd281, %rd78;
$L__BB13_86:
	mov.b32 	%r260, %f204;
	mov.b32 	%r276, 16;
	mov.b32 	%r278, -1;
	// begin inline asm
	shfl.sync.down.b32 %r259, %r260, %r276, %r190, %r278;
	// end inline asm
	mov.b32 	%f70, %r259;
	// begin inline asm
	shfl.sync.down.b32 %r264, %r265, %r276, %r190, %r278;
	// end inline asm
	mov.b64 	{%r270, %r275}, %rd282;
	// begin inline asm
	shfl.sync.down.b32 %r269, %r270, %r276, %r190, %r278;
	// end inline asm
	// begin inline asm
	shfl.sync.down.b32 %r274, %r275, %r276, %r190, %r278;
	// end inline asm
	mov.b64 	%rd81, {%r269, %r274};
	add.s32 	%r279, %r171, 16;
	setp.gt.s32 	%p137, %r279, %r190;
	mov.f32 	%f241, %f204;
	mov.u64 	%rd323, %rd282;
	@%p137 bra 	$L__BB13_90;
	setp.lt.f32 	%p138, %f204, %f70;
	mov.f32 	%f241, %f70;
	mov.u64 	%rd323, %rd81;
	@%p138 bra 	$L__BB13_90;
	setp.gt.f32 	%p139, %f204, %f70;
	mov.f32 	%f241, %f204;
	mov.u64 	%rd323, %rd282;
	@%p139 bra 	$L__BB13_90;
	setp.lt.s64 	%p140, %rd282, %rd81;
	selp.f32 	%f241, %f204, %f70, %p140;
	min.s64 	%rd323, %rd282, %rd81;
$L__BB13_90:
	setp.ne.s32 	%p141, %r171, 0;
	@%p141 bra 	$L__BB13_92;
	shr.u32 	%r280, %r4, 1;
	and.b32  	%r281, %r280, 496;
	mov.u32 	%r282, _ZN6thrust24THRUST_300001_SM_1000_NS8cuda_cub4core6detail5shmemE;
	add.s32 	%r283, %r282, %r281;
	st.shared.f32 	[%r283+8], %f241;
	st.shared.u64 	[%r283+16], %rd323;
$L__BB13_92:
	bar.sync 	0;
	setp.ne.s32 	%p142, %r4, 0;
	@%p142 bra 	$L__BB13_208;
	setp.lt.s32 	%p143, %r3, 33;
	mov.f32 	%f206, %f241;
	mov.u64 	%rd284, %rd323;
	@%p143 bra 	$L__BB13_97;
	ld.shared.f32 	%f73, [_ZN6thrust24THRUST_300001_SM_1000_NS8cuda_cub4core6detail5shmemE+24];
	ld.shared.u64 	%rd84, [_ZN6thrust24THRUST_300001_SM_1000_NS8cuda_cub4core6detail5shmemE+32];
	setp.lt.f32 	%p144, %f241, %f73;
	mov.f32 	%f206, %f73;
	mov.u64 	%rd284, %rd84;
	@%p144 bra 	$L__BB13_97;
	setp.lt.f32 	%p145, %f73, %f241;
	mov.f32 	%f206, %f241;
	mov.u64 	%rd284, %rd323;
	@%p145 bra 	$L__BB13_97;
	setp.lt.s64 	%p146, %rd323, %rd84;
	selp.f32 	%f206, %f241, %f73, %p146;
	min.s64 	%rd284, %rd323, %rd84;
$L__BB13_97:
	setp.lt.s32 	%p147, %r3, 65;
	mov.f32 	%f207, %f206;
	mov.u64 	%rd285, %rd284;
	@%p147 bra 	$L__BB13_101;
	ld.shared.f32 	%f76, [_ZN6thrust24THRUST_300001_SM_1000_NS8cuda_cub4core6detail5shmemE+40];
	ld.shared.u64 	%rd87, [_ZN6thrust24THRUST_300001_SM_1000_NS8cuda_cub4core6detail5shmemE+48];
	setp.lt.f32 	%p148, %f206, %f76;
	mov.f32 	%f207, %f76;
	mov.u64 	%rd285, %rd87;
	@%p148 bra 	$L__BB13_101;
	setp.lt.f32 	%p149, %f76, %f206;
	mov.f32 	%f207, %f206;
	mov.u64 	%rd285, %rd284;
	@%p149 bra 	$L__BB13_101;
	setp.lt.s64 	%p150, %rd284, %rd87;
	selp.f32 	%f207, %f206, %f76, %p150;
	min.s64 	%rd285, %rd284, %rd87;
$L__BB13_101:
	setp.lt.s32 	%p151, %r3, 97;
	mov.f32 	%f208, %f207;
	mov.u64 	%rd286, %rd285;
	@%p151 bra 	$L__BB13_105;
	ld.shared.f32 	%f79, [_ZN6thrust24THRUST_300001_SM_1000_NS8cuda_cub4core6detail5shmemE+56];
	ld.shared.u64 	%rd90, [_ZN6thrust24THRUST_300001_SM_1000_NS8cuda_cub4core6detail5shmemE+64];
	setp.lt.f32 	%p152, %f207, %f79;
	mov.f32 	%f208, %f79;
	mov.u64 	%rd286, %rd90;
	@%p152 bra 	$L__BB13_105;
	setp.lt.f32 	%p153, %f79, %f207;
	mov.f32 	%f208, %f207;
	mov.u64 	%rd286, %rd285;
	@%p153 bra 	$L__BB13_105;
	setp.lt.s64 	%p154, %rd285, %rd90;
	selp.f32 	%f208, %f207, %f79, %p154;
	min.s64 	%rd286, %rd285, %rd90;
$L__BB13_105:
	setp.lt.s32 	%p155, %r3, 129;
	mov.f32 	%f209, %f208;
	mov.u64 	%rd287, %rd286;
	@%p155 bra 	$L__BB13_109;
	ld.shared.f32 	%f82, [_ZN6thrust24THRUST_300001_SM_1000_NS8cuda_cub4core6detail5shmemE+72];
	ld.shared.u64 	%rd93, [_ZN6thrust24THRUST_300001_SM_1000_NS8cuda_cub4core6detail5shmemE+80];
	setp.lt.f32 	%p156, %f208, %f82;
	mov.f32 	%f209, %f82;
	mov.u64 	%rd287, %rd93;
	@%p156 bra 	$L__BB13_109;
	setp.lt.f32 	%p157, %f82, %f208;
	mov.f32 	%f209, %f208;
	mov.u64 	%rd287, %rd286;
	@%p157 bra 	$L__BB13_109;
	setp.lt.s64 	%p158, %rd286, %rd93;
	selp.f32 	%f209, %f208, %f82, %p158;
	min.s64 	%rd287, %rd286, %rd93;
$L__BB13_109:
	setp.lt.s32 	%p159, %r3, 161;
	mov.f32 	%f210, %f209;
	mov.u64 	%rd288, %rd287;
	@%p159 bra 	$L__BB13_113;
	ld.shared.f32 	%f85, [_ZN6thrust24THRUST_300001_SM_1000_NS8cuda_cub4core6detail5shmemE+88];
	ld.shared.u64 	%rd96, [_ZN6thrust24THRUST_300001_SM_1000_NS8cuda_cub4core6detail5shmemE+96];
	setp.lt.f32 	%p160, %f209, %f85;
	mov.f32 	%f210, %f85;
	mov.u64 	%rd288, %rd96;
	@%p160 bra 	$L__BB13_113;
	setp.lt.f32 	%p161, %f85, %f209;
	mov.f32 	%f210, %f209;
	mov.u64 	%rd288, %rd287;
	@%p161 bra 	$L__BB13_113;
	setp.lt.s64 	%p162, %rd287, %rd96;
	selp.f32 	%f210, %f209, %f85, %p162;
	min.s64 	%rd288, %rd287, %rd96;
$L__BB13_113:
	setp.lt.s32 	%p163, %r3, 193;
	mov.f32 	%f211, %f210;
	mov.u64 	%rd289, %rd288;
	@%p163 bra 	$L__BB13_117;
	ld.shared.f32 	%f88, [_ZN6thrust24THRUST_300001_SM_1000_NS8cuda_cub4core6detail5shmemE+104];
	ld.shared.u64 	%rd99, [_ZN6thrust24THRUST_300001_SM_1000_NS8cuda_cub4core6detail5shmemE+112];
	setp.lt.f32 	%p164, %f210, %f88;
	mov.f32 	%f211, %f88;
	mov.u64 	%rd289, %rd99;
	@%p164 bra 	$L__BB13_117;
	setp.lt.f32 	%p165, %f88, %f210;
	mov.f32 	%f211, %f210;
	mov.u64 	%rd289, %rd288;
	@%p165 bra 	$L__BB13_117;
	setp.lt.s64 	%p166, %rd288, %rd99;
	selp.f32 	%f211, %f210, %f88, %p166;
	min.s64 	%rd289, %rd288, %rd99;
$L__BB13_117:
	setp.lt.s32 	%p167, %r3, 225;
	mov.f32 	%f241, %f211;
	mov.u64 	%rd323, %rd289;
	@%p167 bra 	$L__BB13_208;
	ld.shared.f32 	%f91, [_ZN6thrust24THRUST_300001_SM_1000_NS8cuda_cub4core6detail5shmemE+120];
	ld.shared.u64 	%rd102, [_ZN6thrust24THRUST_300001_SM_1000_NS8cuda_cub4core6detail5shmemE+128];
	setp.lt.f32 	%p168, %f211, %f91;
	mov.f32 	%f241, %f91;
	mov.u64 	%rd323, %rd102;
	@%p168 bra 	$L__BB13_208;
	setp.lt.f32 	%p169, %f91, %f211;
	mov.f32 	%f241, %f211;
	mov.u64 	%rd323, %rd289;
	@%p169 bra 	$L__BB13_208;
	setp.lt.s64 	%p170, %rd289, %rd102;
	selp.f32 	%f241, %f211, %f91, %p170;
	min.s64 	%rd323, %rd289, %rd102;
	bra.uni 	$L__BB13_208;
$L__BB13_121:
	mov.u32 	%r20, %tid.x;
	add.s64 	%rd104, %rd196, %rd4;
	cvt.u64.u32 	%rd105, %r20;
	add.s64 	%rd201, %rd105, %rd4;
	cvta.to.global.u64 	%rd202, %rd195;
	shl.b64 	%rd203, %rd201, 2;
	add.s64 	%rd204, %rd202, %rd203;
	ld.global.f32 	%f170, [%rd204];
	add.s32 	%r36, %r20, 256;
	cvt.u64.u32 	%rd205, %r36;
	ld.global.f32 	%f171, [%rd204+1024];
	add.s32 	%r37, %r20, 512;
	cvt.u64.u32 	%rd206, %r37;
	ld.global.f32 	%f172, [%rd204+2048];
	add.s32 	%r38, %r20, 768;
	cvt.u64.u32 	%rd207, %r38;
	ld.global.f32 	%f173, [%rd204+3072];
	or.b32  	%r39, %r20, 1024;
	cvt.u64.u32 	%rd106, %r39;
	add.s64 	%rd311, %rd104, %rd106;
	ld.global.f32 	%f229, [%rd204+4096];
	setp.geu.f32 	%p2, %f170, %f171;
	selp.f32 	%f174, %f170, %f171, %p2;
	selp.b64 	%rd208, %rd105, %rd205, %p2;
	setp.geu.f32 	%p3, %f174, %f172;
	selp.f32 	%f175, %f174, %f172, %p3;
	selp.b64 	%rd209, %rd208, %rd206, %p3;
	setp.geu.f32 	%p4, %f175, %f173;
	selp.f32 	%f94, %f175, %f173, %p4;
	selp.b64 	%rd108, %rd209, %rd207, %p4;
	setp.lt.f32 	%p5, %f94, %f229;
	@%p5 bra 	$L__BB13_123;
	setp.lt.f32 	%p6, %f229, %f94;
	setp.lt.u64 	%p7, %rd108, %rd106;
	or.pred  	%p8, %p6, %p7;
	selp.f32 	%f229, %f94, %f229, %p8;
	add.s64 	%rd210, %rd104, %rd108;
	selp.b64 	%rd311, %rd210, %rd311, %p8;
$L__BB13_123:
	setp.le.u64 	%p9, %rd198, %rd5;
	@%p9 bra 	$L__BB13_164;
	setp.ne.s32 	%p10, %r20, 0;
	@%p10 bra 	$L__BB13_126;
	atom.global.add.u64 	%rd211, [%rd1+8], 1280;
	add.s64 	%rd212, %rd211, %rd5;
	st.shared.u64 	[_ZN6thrust24THRUST_300001_SM_1000_NS8cuda_cub4core6detail5shmemE+152], %rd212;
$L__BB13_126:
	bar.sync 	0;
	ld.shared.u64 	%rd299, [_ZN6thrust24THRUST_300001_SM_1000_NS8cuda_cub4core6detail5shmemE+152];
	add.s64 	%rd213, %rd299, 1280;
	setp.gt.s64 	%p11, %rd213, %rd198;
	@%p11 bra 	$L__BB13_141;
	mov.f32 	%f213, %f229;
	mov.u64 	%rd292, %rd311;
$L__BB13_128:
	add.s64 	%rd214, %rd299, %rd105;
	cvta.to.global.u64 	%rd215, %rd195;
	shl.b64 	%rd216, %rd214, 2;
	add.s64 	%rd217, %rd215, %rd216;
	add.s64 	%rd293, %rd214, %rd196;
	ld.global.f32 	%f214, [%rd217];
	add.s64 	%rd294, %rd293, 256;
	ld.global.f32 	%f215, [%rd217+1024];
	add.s64 	%rd295, %rd293, 512;
	ld.global.f32 	%f216, [%rd217+2048];
	add.s64 	%rd296, %rd293, 768;
	ld.global.f32 	%f217, [%rd217+3072];
	add.s64 	%rd311, %rd293, 1024;
	ld.global.f32 	%f229, [%rd217+4096];
	setp.lt.f32 	%p12, %f213, %f214;
	@%p12 bra 	$L__BB13_130;
	setp.lt.f32 	%p13, %f214, %f213;
	setp.lt.s64 	%p14, %rd292, %rd293;
	or.pred  	%p15, %p13, %p14;
	selp.f32 	%f214, %f213, %f214, %p15;
	selp.b64 	%rd293, %rd292, %rd293, %p15;
$L__BB13_130:
	setp.lt.f32 	%p16, %f214, %f215;
	@%p16 bra 	$L__BB13_132;
	setp.lt.f32 	%p17, %f215, %f214;
	setp.lt.s64 	%p18, %rd293, %rd294;
	or.pred  	%p19, %p17, %p18;
	selp.f32 	%f215, %f214, %f215, %p19;
	selp.b64 	%rd294, %rd293, %rd294, %p19;
$L__BB13_132:
	setp.lt.f32 	%p20, %f215, %f216;
	@%p20 bra 	$L__BB13_134;
	setp.lt.f32 	%p21, %f216, %f215;
	setp.lt.s64 	%p22, %rd294, %rd295;
	or.pred  	%p23, %p21, %p22;
	selp.f32 	%f216, %f215, %f216, %p23;
	selp.b64 	%rd295, %rd294, %rd295, %p23;
$L__BB13_134:
	setp.lt.f32 	%p24, %f216, %f217;
	@%p24 bra 	$L__BB13_136;
	setp.lt.f32 	%p25, %f217, %f216;
	setp.lt.s64 	%p26, %rd295, %rd296;
	or.pred  	%p27, %p25, %p26;
	selp.f32 	%f217, %f216, %f217, %p27;
	selp.b64 	%rd296, %rd295, %rd296, %p27;
$L__BB13_136:
	setp.lt.f32 	%p28, %f217, %f229;
	@%p28 bra 	$L__BB13_138;
	setp.lt.f32 	%p29, %f229, %f217;
	setp.lt.s64 	%p30, %rd296, %rd311;
	or.pred  	%p31, %p29, %p30;
	selp.f32 	%f229, %f217, %f229, %p31;
	selp.b64 	%rd311, %rd296, %rd311, %p31;
$L__BB13_138:
	setp.ne.s32 	%p32, %r20, 0;
	bar.sync 	0;
	@%p32 bra 	$L__BB13_140;
	atom.global.add.u64 	%rd218, [%rd1+8], 1280;
	add.s64 	%rd219, %rd218, %rd5;
	st.shared.u64 	[_ZN6thrust24THRUST_300001_SM_1000_NS8cuda_cub4core6detail5shmemE+152], %rd219;
$L__BB13_140:
	bar.sync 	0;
	ld.shared.u64 	%rd299, [_ZN6thrust24THRUST_300001_SM_1000_NS8cuda_cub4core6detail5shmemE+152];
	add.s64 	%rd220, %rd299, 1280;
	setp.le.s64 	%p33, %rd220, %rd198;
	mov.f32 	%f213, %f229;
	mov.u64 	%rd292, %rd311;
	@%p33 bra 	$L__BB13_128;
$L__BB13_141:
	setp.le.s64 	%p34, %rd198, %rd299;
	@%p34 bra 	$L__BB13_164;
	cvt.u32.u64 	%r40, %rd299;
	cvt.u32.u64 	%r41, %rd198;
	sub.s32 	%r21, %r41, %r40;
	setp.ge.s32 	%p35, %r20, %r21;
	@%p35 bra 	$L__BB13_164;
	cvta.to.global.u64 	%rd132, %rd195;
	not.b32 	%r43, %r20;
	add.s32 	%r44, %r43, %r41;
	sub.s32 	%r22, %r44, %r40;
	and.b32  	%r46, %r22, 768;
	setp.eq.s32 	%p36, %r46, 768;
	mov.u32 	%r397, %r20;
	@%p36 bra 	$L__BB13_149;
	add.s64 	%rd222, %rd299, %rd105;
	add.s64 	%rd301, %rd222, %rd196;
	shl.b64 	%rd223, %rd222, 2;
	add.s64 	%rd300, %rd132, %rd223;
	shr.u32 	%r47, %r22, 8;
	add.s32 	%r48, %r47, 1;
	and.b32  	%r49, %r48, 3;
	neg.s32 	%r395, %r49;
	mov.u32 	%r397, %r20;
$L__BB13_145:
	.pragma "nounroll";
	mov.u64 	%rd137, %rd311;
	mov.f32 	%f114, %f229;
	ld.global.f32 	%f115, [%rd300];
	setp.lt.f32 	%p37, %f114, %f115;
	mov.f32 	%f229, %f115;
	mov.u64 	%rd311, %rd301;
	@%p37 bra 	$L__BB13_148;
	setp.lt.f32 	%p38, %f115, %f114;
	mov.f32 	%f229, %f114;
	mov.u64 	%rd311, %rd137;
	@%p38 bra 	$L__BB13_148;
	setp.lt.s64 	%p39, %rd137, %rd301;
	selp.f32 	%f229, %f114, %f115, %p39;
	min.s64 	%rd311, %rd137, %rd301;
$L__BB13_148:
	add.s32 	%r397, %r397, 256;
	add.s64 	%rd301, %rd301, 256;
	add.s64 	%rd300, %rd300, 1024;
	add.s32 	%r395, %r395, 1;
	setp.ne.s32 	%p40, %r395, 0;
	@%p40 bra 	$L__BB13_145;
$L__BB13_149:
	setp.lt.u32 	%p41, %r22, 768;
	@%p41 bra 	$L__BB13_164;
	add.s32 	%r398, %r397, 512;
$L__BB13_151:
	mov.u32 	%r30, %r398;
	add.s32 	%r50, %r30, -512;
	cvt.u64.u32 	%rd224, %r50;
	add.s64 	%rd225, %rd299, %rd224;
	shl.b64 	%rd226, %rd225, 2;
	add.s64 	%rd145, %rd132, %rd226;
	add.s64 	%rd146, %rd225, %rd196;
	ld.global.f32 	%f121, [%rd145];
	setp.lt.f32 	%p42, %f229, %f121;
	mov.f32 	%f225, %f121;
	mov.u64 	%rd307, %rd146;
	@%p42 bra 	$L__BB13_154;
	setp.lt.f32 	%p43, %f121, %f229;
	mov.f32 	%f225, %f229;
	mov.u64 	%rd307, %rd311;
	@%p43 bra 	$L__BB13_154;
	setp.lt.s64 	%p44, %rd311, %rd146;
	selp.f32 	%f225, %f229, %f121, %p44;
	min.s64 	%rd307, %rd311, %rd146;
$L__BB13_154:
	add.s32 	%r51, %r30, -256;
	cvt.u64.u32 	%rd227, %r51;
	add.s64 	%rd228, %rd299, %rd227;
	add.s64 	%rd149, %rd228, %rd196;
	ld.global.f32 	%f124, [%rd145+1024];
	setp.lt.f32 	%p45, %f225, %f124;
	mov.f32 	%f226, %f124;
	mov.u64 	%rd308, %rd149;
	@%p45 bra 	$L__BB13_157;
	setp.lt.f32 	%p46, %f124, %f225;
	mov.f32 	%f226, %f225;
	mov.u64 	%rd308, %rd307;
	@%p46 bra 	$L__BB13_157;
	setp.lt.s64 	%p47, %rd307, %rd149;
	selp.f32 	%f226, %f225, %f124, %p47;
	min.s64 	%rd308, %rd307, %rd149;
$L__BB13_157:
	cvt.u64.u32 	%rd229, %r30;
	add.s64 	%rd230, %rd299, %rd229;
	add.s64 	%rd152, %rd230, %rd196;
	ld.global.f32 	%f127, [%rd145+2048];
	setp.lt.f32 	%p48, %f226, %f127;
	mov.f32 	%f227, %f127;
	mov.u64 	%rd309, %rd152;
	@%p48 bra 	$L__BB13_160;
	setp.lt.f32 	%p49, %f127, %f226;
	mov.f32 	%f227, %f226;
	mov.u64 	%rd309, %rd308;
	@%p49 bra 	$L__BB13_160;
	setp.lt.s64 	%p50, %rd308, %rd152;
	selp.f32 	%f227, %f226, %f127, %p50;
	min.s64 	%rd309, %rd308, %rd152;
$L__BB13_160:
	add.s32 	%r52, %r30, 256;
	cvt.u64.u32 	%rd231, %r52;
	add.s64 	%rd232, %rd299, %rd231;
	add.s64 	%rd155, %rd232, %rd196;
	ld.global.f32 	%f130, [%rd145+3072];
	setp.lt.f32 	%p51, %f227, %f130;
	mov.f32 	%f229, %f130;
	mov.u64 	%rd311, %rd155;
	@%p51 bra 	$L__BB13_163;
	setp.lt.f32 	%p52, %f130, %f227;
	mov.f32 	%f229, %f227;
	mov.u64 	%rd311, %rd309;
	@%p52 bra 	$L__BB13_163;
	setp.lt.s64 	%p53, %rd309, %rd155;
	selp.f32 	%f229, %f227, %f130, %p53;
	min.s64 	%rd311, %rd309, %rd155;
$L__BB13_163:
	add.s32 	%r398, %r30, 1024;
	add.s32 	%r53, %r30, 512;
	setp.lt.s32 	%p54, %r53, %r21;
	@%p54 bra 	$L__BB13_151;
$L__BB13_164:
	// begin inline asm
	mov.u32 %r54, %laneid;
	// end inline asm
	mov.b32 	%r56, %f229;
	mov.b32 	%r72, 1;
	mov.b32 	%r73, 31;
	mov.b32 	%r74, -1;
	// begin inline asm
	shfl.sync.down.b32 %r55, %r56, %r72, %r73, %r74;
	// end inline asm
	mov.b32 	%f134, %r55;
	// begin inline asm
	shfl.sync.down.b32 %r60, %r61, %r72, %r73, %r74;
	// end inline asm
	mov.b64 	{%r66, %r71}, %rd311;
	// begin inline asm
	shfl.sync.down.b32 %r65, %r66, %r72, %r73, %r74;
	// end inline asm
	// begin inline asm
	shfl.sync.down.b32 %r70, %r71, %r72, %r73, %r74;
	// end inline asm
	mov.b64 	%rd159, {%r65, %r70};
	setp.gt.s32 	%p55, %r54, 30;
	mov.f32 	%f230, %f229;
	mov.u64 	%rd312, %rd311;
	@%p55 bra 	$L__BB13_168;
	setp.lt.f32 	%p56, %f229, %f134;
	mov.f32 	%f230, %f134;
	mov.u64 	%rd312, %rd159;
	@%p56 bra 	$L__BB13_168;
	setp.gt.f32 	%p57, %f229, %f134;
	mov.f32 	%f230, %f229;
	mov.u64 	%rd312, %rd311;
	@%p57 bra 	$L__BB13_168;
	setp.lt.s64 	%p58, %rd311, %rd159;
	selp.f32 	%f230, %f229, %f134, %p58;
	min.s64 	%rd312, %rd311, %rd159;
$L__BB13_168:
	mov.b32 	%r76, %f230;
	mov.b32 	%r92, 2;
	mov.b32 	%r93, 31;
	mov.b32 	%r94, -1;
	// begin inline asm
	shfl.sync.down.b32 %r75, %r76, %r92, %r93, %r94;
	// end inline asm
	mov.b32 	%f137, %r75;
	// begin inline asm
	shfl.sync.down.b32 %r80, %r81, %r92, %r93, %r94;
	// end inline asm
	mov.b64 	{%r86, %r91}, %rd312;
	// begin inline asm
	shfl.sync.down.b32 %r85, %r86, %r92, %r93, %r94;
	// end inline asm
	// begin inline asm
	shfl.sync.down.b32 %r90, %r91, %r92, %r93, %r94;
	// end inline asm
	mov.b64 	%rd162, {%r85, %r90};
	setp.gt.s32 	%p59, %r54, 29;
	mov.f32 	%f231, %f230;
	mov.u64 	%rd313, %rd312;
	@%p59 bra 	$L__BB13_172;
	setp.lt.f32 	%p60, %f230, %f137;
	mov.f32 	%f231, %f137;
	mov.u64 	%rd313, %rd162;
	@%p60 bra 	$L__BB13_172;
	setp.gt.f32 	%p61, %f230, %f137;
	mov.f32 	%f231, %f230;
	mov.u64 	%rd313, %rd312;
	@%p61 bra 	$L__BB13_172;
	setp.lt.s64 	%p62, %rd312, %rd162;
	selp.f32 	%f231, %f230, %f137, %p62;
	min.s64 	%rd313, %rd312, %rd162;
$L__BB13_172:
	mov.b32 	%r96, %f231;
	mov.b32 	%r112, 4;
	mov.b32 	%r113, 31;
	mov.b32 	%r114, -1;
	// begin inline asm
	shfl.sync.down.b32 %r95, %r96, %r112, %r113, %r114;
	// end inline asm
	mov.b32 	%f140, %r95;
	// begin inline asm
	shfl.sync.down.b32 %r100, %r101, %r112, %r113, %r114;
	// end inline asm
	mov.b64 	{%r106, %r111}, %rd313;
	// begin inline asm
	shfl.sync.down.b32 %r105, %r106, %r112, %r113, %r114;
	// end inline asm
	// begin inline asm
	shfl.sync.down.b32 %r110, %r111, %r112, %r113, %r114;
	// end inline asm
	mov.b64 	%rd165, {%r105, %r110};
	setp.gt.s32 	%p63, %r54, 27;
	mov.f32 	%f232, %f231;
	mov.u64 	%rd314, %rd313;
	@%p63 bra 	$L__BB13_176;
	setp.lt.f32 	%p64, %f231, %f140;
	mov.f32 	%f232, %f140;
	mov.u64 	%rd314, %rd165;
	@%p64 bra 	$L__BB13_176;
	setp.gt.f32 	%p65, %f231, %f140;
	mov.f32 	%f232, %f231;
	mov.u64 	%rd314, %rd313;
	@%p65 bra 	$L__BB13_176;
	setp.lt.s64 	%p66, %rd313, %rd165;
	selp.f32 	%f232, %f231, %f140, %p66;
	min.s64 	%rd314, %rd313, %rd165;
$L__BB13_176:
	mov.b32 	%r116, %f232;
	mov.b32 	%r132, 8;
	mov.b32 	%r133, 31;
	mov.b32 	%r134, -1;
	// begin inline asm
	shfl.sync.down.b32 %r115, %r116, %r132, %r133, %r134;
	// end inline asm
	mov.b32 	%f143, %r115;
	// begin inline asm
	shfl.sync.down.b32 %r120, %r121, %r132, %r133, %r134;
	// end inline asm
	mov.b64 	{%r126, %r131}, %rd314;
	// begin inline asm
	shfl.sync.down.b32 %r125, %r126, %r132, %r133, %r134;
	// end inline asm
	// begin inline asm
	shfl.sync.down.b32 %r130, %r131, %r132, %r133, %r134;
	// end inline asm
	mov.b64 	%rd168, {%r125, %r130};
	setp.gt.s32 	%p67, %r54, 23;
	mov.f32 	%f233, %f232;
	mov.u64 	%rd315, %rd314;
	@%p67 bra 	$L__BB13_180;
	setp.lt.f32 	%p68, %f232, %f143;
	mov.f32 	%f233, %f143;
	mov.u64 	%rd315, %rd168;
	@%p68 bra 	$L__BB13_180;
	setp.gt.f32 	%p69, %f232, %f143;
	mov.f32 	%f233, %f232;
	mov.u64 	%rd315, %rd314;
	@%p69 bra 	$L__BB13_180;
	setp.lt.s64 	%p70, %rd314, %rd168;
	selp.f32 	%f233, %f232, %f143, %p70;
	min.s64 	%rd315, %rd314, %rd168;
$L__BB13_180:
	mov.b32 	%r136, %f233;
	mov.b32 	%r152, 16;
	mov.b32 	%r153, 31;
	mov.b32 	%r154, -1;
	// begin inline asm
	shfl.sync.down.b32 %r135, %r136, %r152, %r153, %r154;
	// end inline asm
	mov.b32 	%f146, %r135;
	// begin inline asm
	shfl.sync.down.b32 %r140, %r141, %r152, %r153, %r154;
	// end inline asm
	mov.b64 	{%r146, %r151}, %rd315;
	// begin inline asm
	shfl.sync.down.b32 %r145, %r146, %r152, %r153, %r154;
	// end inline asm
	// begin inline asm
	shfl.sync.down.b32 %r150, %r151, %r152, %r153, %r154;
	// end inline asm
	mov.b64 	%rd171, {%r145, %r150};
	setp.gt.s32 	%p71, %r54, 15;
	mov.f32 	%f241, %f233;
	mov.u64 	%rd323, %rd315;
	@%p71 bra 	$L__BB13_184;
	setp.lt.f32 	%p72, %f233, %f146;
	mov.f32 	%f241, %f146;
	mov.u64 	%rd323, %rd171;
	@%p72 bra 	$L__BB13_184;
	setp.gt.f32 	%p73, %f233, %f146;
	mov.f32 	%f241, %f233;
	mov.u64 	%rd323, %rd315;
	@%p73 bra 	$L__BB13_184;
	setp.lt.s64 	%p74, %rd315, %rd171;
	selp.f32 	%f241, %f233, %f146, %p74;
	min.s64 	%rd323, %rd315, %rd171;
$L__BB13_184:
	setp.ne.s32 	%p75, %r54, 0;
	@%p75 bra 	$L__BB13_186;
	shr.u32 	%r155, %r20, 1;
	and.b32  	%r156, %r155, 496;
	mov.u32 	%r157, _ZN6thrust24THRUST_300001_SM_1000_NS8cuda_cub4core6detail5shmemE;
	add.s32 	%r158, %r157, %r156;
	st.shared.f32 	[%r158+8], %f241;
	st.shared.u64 	[%r158+16], %rd323;
$L__BB13_186:
	bar.sync 	0;
	setp.ne.s32 	%p76, %r20, 0;
	@%p76 bra 	$L__BB13_208;
	ld.shared.f32 	%f149, [_ZN6thrust24THRUST_300001_SM_1000_NS8cuda_cub4core6detail5shmemE+24];
	ld.shared.u64 	%rd174, [_ZN6thrust24THRUST_300001_SM_1000_NS8cuda_cub4core6detail5shmemE+32];
	setp.lt.f32 	%p77, %f241, %f149;
	mov.f32 	%f235, %f149;
	mov.u64 	%rd317, %rd174;
	@%p77 bra 	$L__BB13_190;
	setp.lt.f32 	%p78, %f149, %f241;
	mov.f32 	%f235, %f241;
	mov.u64 	%rd317, %rd323;
	@%p78 bra 	$L__BB13_190;
	setp.lt.s64 	%p79, %rd323, %rd174;
	selp.f32 	%f235, %f241, %f149, %p79;
	min.s64 	%rd317, %rd323, %rd174;
$L__BB13_190:
	ld.shared.f32 	%f152, [_ZN6thrust24THRUST_300001_SM_1000_NS8cuda_cub4core6detail5shmemE+40];
	ld.shared.u64 	%rd177, [_ZN6thrust24THRUST_300001_SM_1000_NS8cuda_cub4core6detail5shmemE+48];
	setp.lt.f32 	%p80, %f235, %f152;
	mov.f32 	%f236, %f152;
	mov.u64 	%rd318, %rd177;
	@%p80 bra 	$L__BB13_193;
	setp.lt.f32 	%p81, %f152, %f235;
	mov.f32 	%f236, %f235;
	mov.u64 	%rd318, %rd317;
	@%p81 bra 	$L__BB13_193;
	setp.lt.s64 	%p82, %rd317, %rd177;
	selp.f32 	%f236, %f235, %f152, %p82;
	min.s64 	%rd318, %rd317, %rd177;
$L__BB13_193:
	ld.shared.f32 	%f155, [_ZN6thrust24THRUST_300001_SM_1000_NS8cuda_cub4core6detail5shmemE+56];
	ld.shared.u64 	%rd180, [_ZN6thrust24THRUST_300001_SM_1000_NS8cuda_cub4core6detail5shmemE+64];
	setp.lt.f32 	%p83, %f236, %f155;
	mov.f32 	%f237, %f155;
	mov.u64 	%rd319, %rd180;
	@%p83 bra 	$L__BB13_196;
	setp.lt.f32 	%p84, %f155, %f236;
	mov.f32 	%f237, %f236;
	mov.u64 	%rd319, %rd318;
	@%p84 bra 	$L__BB13_196;
	setp.lt.s64 	%p85, %rd318, %rd180;
	selp.f32 	%f237, %f236, %f155, %p85;
	min.s64 	%rd319, %rd318, %rd180;
$L__BB13_196:
	ld.shared.f32 	%f158, [_ZN6thrust24THRUST_300001_SM_1000_NS8cuda_cub4core6detail5shmemE+72];
	ld.shared.u64 	%rd183, [_ZN6thrust24THRUST_300001_SM_1000_NS8cuda_cub4core6detail5shmemE+80];
	setp.lt.f32 	%p86, %f237, %f158;
	mov.f32 	%f238, %f158;
	mov.u64 	%rd320, %rd183;
	@%p86 bra 	$L__BB13_199;
	setp.lt.f32 	%p87, %f158, %f237;
	mov.f32 	%f238, %f237;
	mov.u64 	%rd320, %rd319;
	@%p87 bra 	$L__BB13_199;
	setp.lt.s64 	%p88, %rd319, %rd183;
	selp.f32 	%f238, %f237, %f158, %p88;
	min.s64 	%rd320, %rd319, %rd183;
$L__BB13_199:
	ld.shared.f32 	%f161, [_ZN6thrust24THRUST_300001_SM_1000_NS8cuda_cub4core6detail5shmemE+88];
	ld.shared.u64 	%rd186, [_ZN6thrust24THRUST_300001_SM_1000_NS8cuda_cub4core6detail5shmemE+96];
	setp.lt.f32 	%p89, %f238, %f161;
	mov.f32 	%f239, %f161;
	mov.u64 	%rd321, %rd186;
	@%p89 bra 	$L__BB13_202;
	setp.lt.f32 	%p90, %f161, %f238;
	mov.f32 	%f239, %f238;
	mov.u64 	%rd321, %rd320;
	@%p90 bra 	$L__BB13_202;
	setp.lt.s64 	%p91, %rd320, %rd186;
	selp.f32 	%f239, %f238, %f161, %p91;
	min.s64 	%rd321, %rd320, %rd186;
$L__BB13_202:
	ld.shared.f32 	%f164, [_ZN6thrust24THRUST_300001_SM_1000_NS8cuda_cub4core6detail5shmemE+104];
	ld.shared.u64 	%rd189, [_ZN6thrust24THRUST_300001_SM_1000_NS8cuda_cub4core6detail5shmemE+112];
	setp.lt.f32 	%p92, %f239, %f164;
	mov.f32 	%f240, %f164;
	mov.u64 	%rd322, %rd189;
	@%p92 bra 	$L__BB13_205;
	setp.lt.f32 	%p93, %f164, %f239;
	mov.f32 	%f240, %f239;
	mov.u64 	%rd322, %rd321;
	@%p93 bra 	$L__BB13_205;
	setp.lt.s64 	%p94, %rd321, %rd189;
	selp.f32 	%f240, %f239, %f164, %p94;
	min.s64 	%rd322, %rd321, %rd189;
$L__BB13_205:
	ld.shared.f32 	%f167, [_ZN6thrust24THRUST_300001_SM_1000_NS8cuda_cub4core6detail5shmemE+120];
	ld.shared.u64 	%rd192, [_ZN6thrust24THRUST_300001_SM_1000_NS8cuda_cub4core6detail5shmemE+128];
	setp.lt.f32 	%p95, %f240, %f167;
	mov.f32 	%f241, %f167;
	mov.u64 	%rd323, %rd192;
	@%p95 bra 	$L__BB13_208;
	setp.lt.f32 	%p96, %f167, %f240;
	mov.f32 	%f241, %f240;
	mov.u64 	%rd323, %rd322;
	@%p96 bra 	$L__BB13_208;
	setp.lt.s64 	%p97, %rd322, %rd192;
	selp.f32 	%f241, %f240, %f167, %p97;
	min.s64 	%rd323, %rd322, %rd192;
$L__BB13_208:
	mov.u32 	%r389, %tid.x;
	setp.ne.s32 	%p214, %r389, 0;
	@%p214 bra 	$L__BB13_210;
	ld.param.u64 	%rd254, [_ZN6thrust24THRUST_300001_SM_1000_NS8cuda_cub4core6detail13_kernel_agentINS1_8__reduce11ReduceAgentINS0_12zip_iteratorIN4cuda3std3__45tupleIJNS0_10device_ptrIfEENS0_17counting_iteratorIlNS0_11use_defaultESF_SF_EEEEEEEPNSB_IJflEEESJ_lNS1_9__extrema9arg_max_fIflNSA_4lessIfEEEEEEJSI_SK_lN3cub18CUB_300001_SM_100013GridEvenShareIlEENSS_9GridQueueIyEESP_EEEvDpT0__param_1];
	cvta.to.global.u64 	%rd251, %rd254;
	mul.wide.u32 	%rd252, %r1, 16;
	add.s64 	%rd253, %rd251, %rd252;
	st.global.f32 	[%rd253], %f241;
	st.global.u64 	[%rd253+8], %rd323;
$L__BB13_210:
	ret;

}
	// .globl	_ZN6thrust24THRUST_300001_SM_1000_NS8cuda_cub4core6detail13_kernel_agentINS1_8__reduce10DrainAgentIlEEJN3cub18CUB_300001_SM_10009GridQueueIyEElEEEvDpT0_
.visible .entry _ZN6thrust24THRUST_300001_SM_1000_NS8cuda_cub4core6detail13_kernel_agentINS1_8__reduce10DrainAgentIlEEJN3cub18CUB_300001_SM_10009GridQueueIyEElEEEvDpT0_(
	.param .align 8 .b8 _ZN6thrust24THRUST_300001_SM_1000_NS8cuda_cub4core6detail13_kernel_agentINS1_8__reduce10DrainAgentIlEEJN3cub18CUB_300001_SM_10009GridQueueIyEElEEEvDpT0__param_0[8],
	.param .u64 _ZN6thrust24THRUST_300001_SM_1000_NS8cuda_cub4core6detail13_kernel_agentINS1_8__reduce10DrainAgentIlEEJN3cub18CUB_300001_SM_10009GridQueueIyEElEEEvDpT0__param_1
)
.maxntid 1
{
	.reg .b64 	%rd<5>;

	ld.param.u64 	%rd1, [_ZN6thrust24THRUST_300001_SM_1000_NS8cuda_cub4core6detail13_kernel_agentINS1_8__reduce10DrainAgentIlEEJN3cub18CUB_300001_SM_10009GridQueueIyEElEEEvDpT0__param_0];
	ld.param.u64 	%rd2, [_ZN6thrust24THRUST_300001_SM_1000_NS8cuda_cub4core6detail13_kernel_agentINS1_8__reduce10DrainAgentIlEEJN3cub18CUB_300001_SM_10009GridQueueIyEElEEEvDpT0__param_1];
	cvta.to.global.u64 	%rd3, %rd1;
	st.global.u64 	[%rd3], %rd2;
	mov.b64 	%rd4, 0;
	st.global.u64 	[%rd3+8], %rd4;
	ret;

}
	// .globl	_ZN6thrust24THRUST_300001_SM_1000_NS8cuda_cub4core6detail13_kernel_agentINS1_8__reduce11ReduceAgentIPN4cuda3std3__45tupleIJflEEESC_SB_lNS1_9__extrema9arg_max_fIflNS9_4lessIfEEEEEEJSC_SC_iSH_EEEvDpT0_
.visible .entry _ZN6thrust24THRUST_300001_SM_1000_NS8cuda_cub4core6detail13_kernel_agentINS1_8__reduce11ReduceAgentIPN4cuda3std3__45tupleIJflEEESC_SB_lNS1_9__extrema9arg_max_fIflNS9_4lessIfEEEEEEJSC_SC_iSH_EEEvDpT0_(
	.param .u64 .ptr .align 1 _ZN6thrust24THRUST_300001_SM_1000_NS8cuda_cub4core6detail13_kernel_agentINS1_8__reduce11ReduceAgentIPN4cuda3std3__45tupleIJflEEESC_SB_lNS1_9__extrema9arg_max_fIflNS9_4lessIfEEEEEEJSC_SC_iSH_EEEvDpT0__param_0,
	.param .u64 .ptr .align 1 _ZN6thrust24THRUST_300001_SM_1000_NS8cuda_cub4core6detail13_kernel_agentINS1_8__reduce11ReduceAgentIPN4cuda3std3__45tupleIJflEEESC_SB_lNS1_9__extrema9arg_max_fIflNS9_4lessIfEEEEEEJSC_SC_iSH_EEEvDpT0__param_1,
	.param .u32 _ZN6thrust24THRUST_300001_SM_1000_NS8cuda_cub4core6detail13_kernel_agentINS1_8__reduce11ReduceAgentIPN4cuda3std3__45tupleIJflEEESC_SB_lNS1_9__extrema9arg_max_fIflNS9_4lessIfEEEEEEJSC_SC_iSH_EEEvDpT0__param_2,
	.param .align 1 .b8 _ZN6thrust24THRUST_300001_SM_1000_NS8cuda_cub4core6detail13_kernel_agentINS1_8__reduce11ReduceAgentIPN4cuda3std3__45tupleIJflEEESC_SB_lNS1_9__extrema9arg_max_fIflNS9_4lessIfEEEEEEJSC_SC_iSH_EEEvDpT0__param_3[1]
)
.maxntid 256
{
	.reg .pred 	%p<264>;
	.reg .b32 	%r<436>;
	.reg .b32 	%f<293>;
	.reg .b64 	%rd<479>;

	ld.param.u64 	%rd236, [_ZN6thrust24THRUST_300001_SM_1000_NS8cuda_cub4core6detail13_kernel_agentINS1_8__reduce11ReduceAgentIPN4cuda3std3__45tupleIJflEEESC_SB_lNS1_9__extrema9arg_max_fIflNS9_4lessIfEEEEEEJSC_SC_iSH_EEEvDpT0__param_0];
	ld.param.u32 	%r29, [_ZN6thrust24THRUST_300001_SM_1000_NS8cuda_cub4core6detail13_kernel_agentINS1_8__reduce11ReduceAgentIPN4cuda3std3__45tupleIJflEEESC_SB_lNS1_9__extrema9arg_max_fIflNS9_4lessIfEEEEEEJSC_SC_iSH_EEEvDpT0__param_2];
	cvt.s64.s32 	%rd1, %r29;
	setp.eq.s32 	%p1, %r29, 0;
	@%p1 bra 	$L__BB15_234;
	setp.gt.s32 	%p2, %r29, 1279;
	@%p2 bra 	$L__BB15_121;
	mov.u32 	%r1, %tid.x;
	setp.ge.s32 	%p147, %r1, %r29;
	mov.f32 	%f224, 0f00000000;
	mov.b64 	%rd402, 0;
	mov.u32 	%r430, %r1;
	@%p147 bra 	$L__BB15_4;
	mul.wide.u32 	%rd366, %r1, 16;
	add.s64 	%rd363, %rd236, %rd366;
	// begin inline asm
	ld.global.nc.u64 %rd362, [%rd363];
	// end inline asm
	mov.b64 	{%r191, %r192}, %rd362;
	mov.b32 	%f224, %r191;
	add.s64 	%rd365, %rd363, 8;
	// begin inline asm
	ld.global.nc.u64 %rd402, [%rd365];
	// end inline asm
	add.s32 	%r430, %r1, 256;
$L__BB15_4:
	setp.ge.s32 	%p148, %r430, %r29;
	@%p148 bra 	$L__BB15_25;
	not.b32 	%r193, %r430;
	add.s32 	%r4, %r29, %r193;
	and.b32  	%r194, %r4, 768;
	setp.eq.s32 	%p149, %r194, 768;
	@%p149 bra 	$L__BB15_11;
	mul.wide.u32 	%rd368, %r430, 16;
	add.s64 	%rd393, %rd236, %rd368;
	shr.u32 	%r195, %r4, 8;
	add.s32 	%r196, %r195, 1;
	and.b32  	%r197, %r196, 3;
	neg.s32 	%r428, %r197;
$L__BB15_7:
	.pragma "nounroll";
	mov.u64 	%rd6, %rd402;
	mov.f32 	%f3, %f224;
	// begin inline asm
	ld.global.nc.u64 %rd369, [%rd393];
	// end inline asm
	mov.b64 	{%r198, %r199}, %rd369;
	mov.b32 	%f4, %r198;
	add.s64 	%rd372, %rd393, 8;
	// begin inline asm
	ld.global.nc.u64 %rd371, [%rd372];
	// end inline asm
	setp.lt.f32 	%p150, %f3, %f4;
	mov.u64 	%rd402, %rd371;
	mov.f32 	%f224, %f4;
	@%p150 bra 	$L__BB15_10;
	setp.lt.f32 	%p151, %f4, %f3;
	mov.u64 	%rd402, %rd6;
	mov.f32 	%f224, %f3;
	@%p151 bra 	$L__BB15_10;
	setp.lt.s64 	%p152, %rd6, %rd371;
	min.s64 	%rd402, %rd6, %rd371;
	selp.f32 	%f224, %f3, %f4, %p152;
$L__BB15_10:
	add.s32 	%r430, %r430, 256;
	add.s64 	%rd393, %rd393, 4096;
	add.s32 	%r428, %r428, 1;
	setp.ne.s32 	%p153, %r428, 0;
	@%p153 bra 	$L__BB15_7;
$L__BB15_11:
	setp.lt.u32 	%p154, %r4, 768;
	@%p154 bra 	$L__BB15_25;
$L__BB15_12:
	mul.wide.s32 	%rd377, %r430, 16;
	add.s64 	%rd374, %rd236, %rd377;
	// begin inline asm
	ld.global.nc.u64 %rd373, [%rd374];
	// end inline asm
	mov.b64 	{%r200, %r201}, %rd373;
	mov.b32 	%f10, %r200;
	add.s64 	%rd376, %rd374, 8;
	// begin inline asm
	ld.global.nc.u64 %rd375, [%rd376];
	// end inline asm
	setp.lt.f32 	%p155, %f224, %f10;
	mov.u64 	%rd399, %rd375;
	mov.f32 	%f221, %f10;
	@%p155 bra 	$L__BB15_15;
	setp.lt.f32 	%p156, %f10, %f224;
	mov.u64 	%rd399, %rd402;
	mov.f32 	%f221, %f224;
	@%p156 bra 	$L__BB15_15;
	setp.lt.s64 	%p157, %rd402, %rd375;
	min.s64 	%rd399, %rd402, %rd375;
	selp.f32 	%f221, %f224, %f10, %p157;
$L__BB15_15:
	add.s64 	%rd379, %rd374, 4096;
	// begin inline asm
	ld.global.nc.u64 %rd378, [%rd379];
	// end inline asm
	mov.b64 	{%r202, %r203}, %rd378;
	mov.b32 	%f13, %r202;
	add.s64 	%rd381, %rd374, 4104;
	// begin inline asm
	ld.global.nc.u64 %rd380, [%rd381];
	// end inline asm
	setp.lt.f32 	%p158, %f221, %f13;
	mov.u64 	%rd400, %rd380;
	mov.f32 	%f222, %f13;
	@%p158 bra 	$L__BB15_18;
	setp.lt.f32 	%p159, %f13, %f221;
	mov.u64 	%rd400, %rd399;
	mov.f32 	%f222, %f221;
	@%p159 bra 	$L__BB15_18;
	setp.lt.s64 	%p160, %rd399, %rd380;
	min.s64 	%rd400, %rd399, %rd380;
	selp.f32 	%f222, %f221, %f13, %p160;
$L__BB15_18:
	add.s64 	%rd383, %rd374, 8192;
	// begin inline asm
	ld.global.nc.u64 %rd382, [%rd383];
	// end inline asm
	mov.b64 	{%r204, %r205}, %rd382;
	mov.b32 	%f16, %r204;
	add.s64 	%rd385, %rd374, 8200;
	// begin inline asm
	ld.global.nc.u64 %rd384, [%rd385];
	// end inline asm
	setp.lt.f32 	%p161, %f222, %f16;
	mov.u64 	%rd401, %rd384;
	mov.f32 	%f223, %f16;
	@%p161 bra 	$L__BB15_21;
	setp.lt.f32 	%p162, %f16, %f222;
	mov.u64 	%rd401, %rd400;
	mov.f32 	%f223, %f222;
	@%p162 bra 	$L__BB15_21;
	setp.lt.s64 	%p163, %rd400, %rd384;
	min.s64 	%rd401, %rd400, %rd384;
	selp.f32 	%f223, %f222, %f16, %p163;
$L__BB15_21:
	add.s64 	%rd387, %rd374, 12288;
	// begin inline asm
	ld.global.nc.u64 %rd386, [%rd387];
	// end inline asm
	mov.b64 	{%r206, %r207}, %rd386;
	mov.b32 	%f19, %r206;
	add.s64 	%rd389, %rd374, 12296;
	// begin inline asm
	ld.global.nc.u64 %rd388, [%rd389];
	// end inline asm
	setp.lt.f32 	%p164, %f223, %f19;
	mov.u64 	%rd402, %rd388;
	mov.f32 	%f224, %f19;
	@%p164 bra 	$L__BB15_24;
	setp.lt.f32 	%p165, %f19, %f223;
	mov.u64 	%rd402, %rd401;
	mov.f32 	%f224, %f223;
	@%p165 bra 	$L__BB15_24;
	setp.lt.s64 	%p166, %rd401, %rd388;
	min.s64 	%rd402, %rd401, %rd388;
	selp.f32 	%f224, %f223, %f19, %p166;
$L__BB15_24:
	add.s32 	%r430, %r430, 1024;
	setp.lt.s32 	%p167, %r430, %r29;
	@%p167 bra 	$L__BB15_12;
$L__BB15_25:
	setp.lt.s32 	%p168, %r29, 256;
	@%p168 bra 	$L__BB15_70;
	// begin inline asm
	mov.u32 %r321, %laneid;
	// end inline asm
	mov.b32 	%r323, %f224;
	mov.b32 	%r339, 1;
	mov.b32 	%r340, 31;
	mov.b32 	%r341, -1;
	// begin inline asm
	shfl.sync.down.b32 %r322, %r323, %r339, %r340, %r341;
	// end inline asm
	mov.b32 	%f23, %r322;
	// begin inline asm
	shfl.sync.down.b32 %r327, %r328, %r339, %r340, %r341;
	// end inline asm
	mov.b64 	{%r333, %r338}, %rd402;
	// begin inline asm
	shfl.sync.down.b32 %r332, %r333, %r339, %r340, %r341;
	// end inline asm
	// begin inline asm
	shfl.sync.down.b32 %r337, %r338, %r339, %r340, %r341;
	// end inline asm
	mov.b64 	%rd28, {%r332, %r337};
	setp.gt.s32 	%p220, %r321, 30;
	mov.u64 	%rd404, %rd402;
	mov.f32 	%f226, %f224;
	@%p220 bra 	$L__BB15_30;
	setp.lt.f32 	%p221, %f224, %f23;
	mov.u64 	%rd404, %rd28;
	mov.f32 	%f226, %f23;
	@%p221 bra 	$L__BB15_30;
	setp.gt.f32 	%p222, %f224, %f23;
	mov.u64 	%rd404, %rd402;
	mov.f32 	%f226, %f224;
	@%p222 bra 	$L__BB15_30;
	setp.lt.s64 	%p223, %rd402, %rd28;
	min.s64 	%rd404, %rd402, %rd28;
	selp.f32 	%f226, %f224, %f23, %p223;
$L__BB15_30:
	mov.b32 	%r343, %f226;
	mov.b32 	%r359, 2;
	mov.b32 	%r360, 31;
	mov.b32 	%r361, -1;
	// begin inline asm
	shfl.sync.down.b32 %r342, %r343, %r359, %r360, %r361;
	// end inline asm
	mov.b32 	%f26, %r342;
	// begin inline asm
	shfl.sync.down.b32 %r347, %r348, %r359, %r360, %r361;
	// end inline asm
	mov.b64 	{%r353, %r358}, %rd404;
	// begin inline asm
	shfl.sync.down.b32 %r352, %r353, %r359, %r360, %r361;
	// end inline asm
	// begin inline asm
	shfl.sync.down.b32 %r357, %r358, %r359, %r360, %r361;
	// end inline asm
	mov.b64 	%rd31, {%r352, %r357};
	setp.gt.s32 	%p224, %r321, 29;
	mov.u64 	%rd405, %rd404;
	mov.f32 	%f227, %f226;
	@%p224 bra 	$L__BB15_34;
	setp.lt.f32 	%p225, %f226, %f26;
	mov.u64 	%rd405, %rd31;
	mov.f32 	%f227, %f26;
	@%p225 bra 	$L__BB15_34;
	setp.gt.f32 	%p226, %f226, %f26;
	mov.u64 	%rd405, %rd404;
	mov.f32 	%f227, %f226;
	@%p226 bra 	$L__BB15_34;
	setp.lt.s64 	%p227, %rd404, %rd31;
	min.s64 	%rd405, %rd404, %rd31;
	selp.f32 	%f227, %f226, %f26, %p227;
$L__BB15_34:
	mov.b32 	%r363, %f227;
	mov.b32 	%r379, 4;
	mov.b32 	%r380, 31;
	mov.b32 	%r381, -1;
	// begin inline asm
	shfl.sync.down.b32 %r362, %r363, %r379, %r380, %r381;
	// end inline asm
	mov.b32 	%f29, %r362;
	// begin inline asm
	shfl.sync.down.b32 %r367, %r368, %r379, %r380, %r381;
	// end inline asm
	mov.b64 	{%r373, %r378}, %rd405;
	// begin inline asm
	shfl.sync.down.b32 %r372, %r373, %r379, %r380, %r381;
	// end inline asm
	// begin inline asm
	shfl.sync.down.b32 %r377, %r378, %r379, %r380, %r381;
	// end inline asm
	mov.b64 	%rd34, {%r372, %r377};
	setp.gt.s32 	%p228, %r321, 27;
	mov.u64 	%rd406, %rd405;
	mov.f32 	%f228, %f227;
	@%p228 bra 	$L__BB15_38;
	setp.lt.f32 	%p229, %f227, %f29;
	mov.u64 	%rd406, %rd34;
	mov.f32 	%f228, %f29;
	@%p229 bra 	$L__BB15_38;
	setp.gt.f32 	%p230, %f227, %f29;
	mov.u64 	%rd406, %rd405;
	mov.f32 	%f228, %f227;
	@%p230 bra 	$L__BB15_38;
	setp.lt.s64 	%p231, %rd405, %rd34;
	min.s64 	%rd406, %rd405, %rd34;
	selp.f32 	%f228, %f227, %f29, %p231;
$L__BB15_38:
	mov.b32 	%r383, %f228;
	mov.b32 	%r399, 8;
	mov.b32 	%r400, 31;
	mov.b32 	%r401, -1;
	// begin inline asm
	shfl.sync.down.b32 %r382, %r383, %r399, %r400, %r401;
	// end inline asm
	mov.b32 	%f32, %r382;
	// begin inline asm
	shfl.sync.down.b32 %r387, %r388, %r399, %r400, %r401;
	// end inline asm
	mov.b64 	{%r393, %r398}, %rd406;
	// begin inline asm
	shfl.sync.down.b32 %r392, %r393, %r399, %r400, %r401;
	// end inline asm
	// begin inline asm
	shfl.sync.down.b32 %r397, %r398, %r399, %r400, %r401;
	// end inline asm
	mov.b64 	%rd37, {%r392, %r397};
	setp.gt.s32 	%p232, %r321, 23;
	mov.u64 	%rd407, %rd406;
	mov.f32 	%f229, %f228;
	@%p232 bra 	$L__BB15_42;
	setp.lt.f32 	%p233, %f228, %f32;
	mov.u64 	%rd407, %rd37;
	mov.f32 	%f229, %f32;
	@%p233 bra 	$L__BB15_42;
	setp.gt.f32 	%p234, %f228, %f32;
	mov.u64 	%rd407, %rd406;
	mov.f32 	%f229, %f228;
	@%p234 bra 	$L__BB15_42;
	setp.lt.s64 	%p235, %rd406, %rd37;
	min.s64 	%rd407, %rd406, %rd37;
	selp.f32 	%f229, %f228, %f32, %p235;
$L__BB15_42:
	mov.b32 	%r403, %f229;
	mov.b32 	%r419, 16;
	mov.b32 	%r420, 31;
	mov.b32 	%r421, -1;
	// begin inline asm
	shfl.sync.down.b32 %r402, %r403, %r419, %r420, %r421;
	// end inline asm
	mov.b32 	%f35, %r402;
	// begin inline asm
	shfl.sync.down.b32 %r407, %r408, %r419, %r420, %r421;
	// end inline asm
	mov.b64 	{%r413, %r418}, %rd407;
	// begin inline asm
	shfl.sync.down.b32 %r412, %r413, %r419, %r420, %r421;
	// end inline asm
	// begin inline asm
	shfl.sync.down.b32 %r417, %r418, %r419, %r420, %r421;
	// end inline asm
	mov.b64 	%rd40, {%r412, %r417};
	setp.gt.s32 	%p236, %r321, 15;
	mov.u64 	%rd478, %rd407;
	mov.f32 	%f292, %f229;
	@%p236 bra 	$L__BB15_46;
	setp.lt.f32 	%p237, %f229, %f35;
	mov.u64 	%rd478, %rd40;
	mov.f32 	%f292, %f35;
	@%p237 bra 	$L__BB15_46;
	setp.gt.f32 	%p238, %f229, %f35;
	mov.u64 	%rd478, %rd407;
	mov.f32 	%f292, %f229;
	@%p238 bra 	$L__BB15_46;
	setp.lt.s64 	%p239, %rd407, %rd40;
	min.s64 	%rd478, %rd407, %rd40;
	selp.f32 	%f292, %f229, %f35, %p239;
$L__BB15_46:
	setp.ne.s32 	%p240, %r321, 0;
	@%p240 bra 	$L__BB15_48;
	shr.u32 	%r422, %r1, 1;
	and.b32  	%r423, %r422, 496;
	mov.u32 	%r424, _ZN6thrust24THRUST_300001_SM_1000_NS8cuda_cub4core6detail5shmemE;
	add.s32 	%r425, %r424, %r423;
	st.shared.f32 	[%r425+8], %f292;
	st.shared.u64 	[%r425+16], %rd478;
$L__BB15_48:
	bar.sync 	0;
	setp.ne.s32 	%p241, %r1, 0;
	@%p241 bra 	$L__BB15_232;
	ld.shared.f32 	%f38, [_ZN6thrust24THRUST_300001_SM_1000_NS8cuda_cub4core6detail5shmemE+24];
	ld.shared.u64 	%rd43, [_ZN6thrust24THRUST_300001_SM_1000_NS8cuda_cub4core6detail5shmemE+32];
	setp.lt.f32 	%p242, %f292, %f38;
	mov.u64 	%rd409, %rd43;
	mov.f32 	%f231, %f38;
	@%p242 bra 	$L__BB15_52;
	setp.lt.f32 	%p243, %f38, %f292;
	mov.u64 	%rd409, %rd478;
	mov.f32 	%f231, %f292;
	@%p243 bra 	$L__BB15_52;
	setp.lt.s64 	%p244, %rd478, %rd43;
	min.s64 	%rd409, %rd478, %rd43;
	selp.f32 	%f231, %f292, %f38, %p244;
$L__BB15_52:
	ld.shared.f32 	%f41, [_ZN6thrust24THRUST_300001_SM_1000_NS8cuda_cub4core6detail5shmemE+40];
	ld.shared.u64 	%rd46, [_ZN6thrust24THRUST_300001_SM_1000_NS8cuda_cub4core6detail5shmemE+48];
	setp.lt.f32 	%p245, %f231, %f41;
	mov.u64 	%rd410, %rd46;
	mov.f32 	%f232, %f41;
	@%p245 bra 	$L__BB15_55;
	setp.lt.f32 	%p246, %f41, %f231;
	mov.u64 	%rd410, %rd409;
	mov.f32 	%f232, %f231;
	@%p246 bra 	$L__BB15_55;
	setp.lt.s64 	%p247, %rd409, %rd46;
	min.s64 	%rd410, %rd409, %rd46;
	selp.f32 	%f232, %f231, %f41, %p247;
$L__BB15_55:
	ld.shared.f32 	%f44, [_ZN6thrust24THRUST_300001_SM_1000_NS8cuda_cub4core6detail5shmemE+56];
	ld.shared.u64 	%rd49, [_ZN6thrust24THRUST_300001_SM_1000_NS8cuda_cub4core6detail5shmemE+64];
	setp.lt.f32 	%p248, %f232, %f44;
	mov.u64 	%rd411, %rd49;
	mov.f32 	%f233, %f44;
	@%p248 bra 	$L__BB15_58;
	setp.lt.f32 	%p249, %f44, %f232;
	mov.u64 	%rd411, %rd410;
	mov.f32 	%f233, %f232;
	@%p249 bra 	$L__BB15_58;
	setp.lt.s64 	%p250, %rd410, %rd49;
	min.s64 	%rd411, %rd410, %rd49;
	selp.f32 	%f233, %f232, %f44, %p250;
$L__BB15_58:
	ld.shared.f32 	%f47, [_ZN6thrust24THRUST_300001_SM_1000_NS8cuda_cub4core6detail5shmemE+72];
	ld.shared.u64 	%rd52, [_ZN6thrust24THRUST_300001_SM_1000_NS8cuda_cub4core6detail5shmemE+80];
	setp.lt.f32 	%p251, %f233, %f47;
	mov.u64 	%rd412, %rd52;
	mov.f32 	%f234, %f47;
	@%p251 bra 	$L__BB15_61;
	setp.lt.f32 	%p252, %f47, %f233;
	mov.u64 	%rd412, %rd411;
	mov.f32 	%f234, %f233;
	@%p252 bra 	$L__BB15_61;
	setp.lt.s64 	%p253, %rd411, %rd52;
	min.s64 	%rd412, %rd411, %rd52;
	selp.f32 	%f234, %f233, %f47, %p253;
$L__BB15_61:
	ld.shared.f32 	%f50, [_ZN6thrust24THRUST_300001_SM_1000_NS8cuda_cub4core6detail5shmemE+88];
	ld.shared.u64 	%rd55, [_ZN6thrust24THRUST_300001_SM_1000_NS8cuda_cub4core6detail5shmemE+96];
	setp.lt.f32 	%p254, %f234, %f50;
	mov.u64 	%rd413, %rd55;
	mov.f32 	%f235, %f50;
	@%p254 bra 	$L__BB15_64;
	setp.lt.f32 	%p255, %f50, %f234;
	mov.u64 	%rd413, %rd412;
	mov.f32 	%f235, %f234;
	@%p255 bra 	$L__BB15_64;
	setp.lt.s64 	%p256, %rd412, %rd55;
	min.s64 	%rd413, %rd412, %rd55;
	selp.f32 	%f235, %f234, %f50, %p256;
$L__BB15_64:
	ld.shared.f32 	%f53, [_ZN6thrust24THRUST_300001_SM_1000_NS8cuda_cub4core6detail5shmemE+104];
	ld.shared.u64 	%rd58, [_ZN6thrust24THRUST_300001_SM_1000_NS8cuda_cub4core6detail5shmemE+112];
	setp.lt.f32 	%p257, %f235, %f53;
	mov.u64 	%rd414, %rd58;
	mov.f32 	%f236, %f53;
	@%p257 bra 	$L__BB15_67;
	setp.lt.f32 	%p258, %f53, %f235;
	mov.u64 	%rd414, %rd413;
	mov.f32 	%f236, %f235;
	@%p258 bra 	$L__BB15_67;
	setp.lt.s64 	%p259, %rd413, %rd58;
	min.s64 	%rd414, %rd413, %rd58;
	selp.f32 	%f236, %f235, %f53, %p259;
$L__BB15_67:
	ld.shared.f32 	%f56, [_ZN6thrust24THRUST_300001_SM_1000_NS8cuda_cub4core6detail5shmemE+120];
	ld.shared.u64 	%rd61, [_ZN6thrust24THRUST_300001_SM_1000_NS8cuda_cub4core6detail5shmemE+128];
	setp.lt.f32 	%p260, %f236, %f56;
	mov.f32 	%f292, %f56;
	mov.u64 	%rd478, %rd61;
	@%p260 bra 	$L__BB15_232;
	setp.lt.f32 	%p261, %f56, %f236;
	mov.f32 	%f292, %f236;
	mov.u64 	%rd478, %rd414;
	@%p261 bra 	$L__BB15_232;
	setp.lt.s64 	%p262, %rd414, %rd61;
	min.s64 	%rd478, %rd414, %rd61;
	selp.f32 	%f292, %f236, %f56, %p262;
	bra.uni 	$L__BB15_232;
$L__BB15_70:
	// begin inline asm
	mov.u32 %r208, %laneid;
	// end inline asm
	and.b32  	%r229, %r1, 992;
	add.s32 	%r230, %r229, 32;
	setp.gt.s32 	%p169, %r230, %r29;
	not.b32 	%r231, %r229;
	add.s32 	%r232, %r29, %r231;
	selp.b32 	%r227, %r232, 31, %p169;
	mov.b32 	%r210, %f224;
	mov.b32 	%r226, 1;
	mov.b32 	%r228, -1;
	// begin inline asm
	shfl.sync.down.b32 %r209, %r210, %r226, %r227, %r228;
	// end inline asm
	mov.b32 	%f58, %r209;
	// begin inline asm
	shfl.sync.down.b32 %r214, %r215, %r226, %r227, %r228;
	// end inline asm
	mov.b64 	{%r220, %r225}, %rd402;
	// begin inline asm
	shfl.sync.down.b32 %r219, %r220, %r226, %r227, %r228;
	// end inline asm
	// begin inline asm
	shfl.sync.down.b32 %r224, %r225, %r226, %r227, %r228;
	// end inline asm
	mov.b64 	%rd63, {%r219, %r224};
	setp.ge.s32 	%p170, %r208, %r227;
	mov.u64 	%rd415, %rd402;
	mov.f32 	%f237, %f224;
	@%p170 bra 	$L__BB15_74;
	setp.lt.f32 	%p171, %f224, %f58;
	mov.u64 	%rd415, %rd63;
	mov.f32 	%f237, %f58;
	@%p171 bra 	$L__BB15_74;
	setp.gt.f32 	%p172, %f224, %f58;
	mov.u64 	%rd415, %rd402;
	mov.f32 	%f237, %f224;
	@%p172 bra 	$L__BB15_74;
	setp.lt.s64 	%p173, %rd402, %rd63;
	min.s64 	%rd415, %rd402, %rd63;
	selp.f32 	%f237, %f224, %f58, %p173;
$L__BB15_74:
	mov.b32 	%r234, %f237;
	mov.b32 	%r250, 2;
	mov.b32 	%r252, -1;
	// begin inline asm
	shfl.sync.down.b32 %r233, %r234, %r250, %r227, %r252;
	// end inline asm
	mov.b32 	%f61, %r233;
	// begin inline asm
	shfl.sync.down.b32 %r238, %r239, %r250, %r227, %r252;
	// end inline asm
	mov.b64 	{%r244, %r249}, %rd415;
	// begin inline asm
	shfl.sync.down.b32 %r243, %r244, %r250, %r227, %r252;
	// end inline asm
	// begin inline asm
	shfl.sync.down.b32 %r248, %r249, %r250, %r227, %r252;
	// end inline asm
	mov.b64 	%rd66, {%r243, %r248};
	add.s32 	%r253, %r208, 2;
	setp.gt.s32 	%p174, %r253, %r227;
	mov.u64 	%rd416, %rd415;
	mov.f32 	%f238, %f237;
	@%p174 bra 	$L__BB15_78;
	setp.lt.f32 	%p175, %f237, %f61;
	mov.u64 	%rd416, %rd66;
	mov.f32 	%f238, %f61;
	@%p175 bra 	$L__BB15_78;
	setp.gt.f32 	%p176, %f237, %f61;
	mov.u64 	%rd416, %rd415;
	mov.f32 	%f238, %f237;
	@%p176 bra 	$L__BB15_78;
	setp.lt.s64 	%p177, %rd415, %rd66;
	min.s64 	%rd416, %rd415, %rd66;
	selp.f32 	%f238, %f237, %f61, %p177;
$L__BB15_78:
	mov.b32 	%r255, %f238;
	mov.b32 	%r271, 4;
	mov.b32 	%r273, -1;
	// begin inline asm
	shfl.sync.down.b32 %r254, %r255, %r271, %r227, %r273;
	// end inline asm
	mov.b32 	%f64, %r254;
	// begin inline asm
	shfl.sync.down.b32 %r259, %r260, %r271, %r227, %r273;
	// end inline asm
	mov.b64 	{%r265, %r270}, %rd416;
	// begin inline asm
	shfl.sync.down.b32 %r264, %r265, %r271, %r227, %r273;
	// end inline asm
	// begin inline asm
	shfl.sync.down.b32 %r269, %r270, %r271, %r227, %r273;
	// end inline asm
	mov.b64 	%rd69, {%r264, %r269};
	add.s32 	%r274, %r208, 4;
	setp.gt.s32 	%p178, %r274, %r227;
	mov.f32 	%f239, %f238;
	mov.u64 	%rd417, %rd416;
	@%p178 bra 	$L__BB15_82;
	setp.lt.f32 	%p179, %f238, %f64;
	mov.f32 	%f239, %f64;
	mov.u64 	%rd417, %rd69;
	@%p179 bra 	$L__BB15_82;
	setp.gt.f32 	%p180, %f238, %f64;
	mov.f32 	%f239, %f238;
	mov.u64 	%rd417, %rd416;
	@%p180 bra 	$L__BB15_82;
	setp.lt.s64 	%p181, %rd416, %rd69;
	selp.f32 	%f239, %f238, %f64, %p181;
	min.s64 	%rd417, %rd416, %rd69;
$L__BB15_82:
	mov.b32 	%r276, %f239;
	mov.b32 	%r292, 8;
	mov.b32 	%r294, -1;
	// begin inline asm
	shfl.sync.down.b32 %r275, %r276, %r292, %r227, %r294;
	// end inline asm
	mov.b32 	%f67, %r275;
	// begin inline asm
	shfl.sync.down.b32 %r280, %r281, %r292, %r227, %r294;
	// end inline asm
	mov.b64 	{%r286, %r291}, %rd417;
	// begin inline asm
	shfl.sync.down.b32 %r285, %r286, %r292, %r227, %r294;
	// end inline asm
	// begin inline asm
	shfl.sync.down.b32 %r290, %r291, %r292, %r227, %r294;
	// end inline asm
	mov.b64 	%rd72, {%r285, %r290};
	add.s32 	%r295, %r208, 8;
	setp.gt.s32 	%p182, %r295, %r227;
	mov.f32 	%f240, %f239;
	mov.u64 	%rd418, %rd417;
	@%p182 bra 	$L__BB15_86;
	setp.lt.f32 	%p183, %f239, %f67;
	mov.f32 	%f240, %f67;
	mov.u64 	%rd418, %rd72;
	@%p183 bra 	$L__BB15_86;
	setp.gt.f32 	%p184, %f239, %f67;
	mov.f32 	%f240, %f239;
	mov.u64 	%rd418, %rd417;
	@%p184 bra 	$L__BB15_86;
	setp.lt.s64 	%p185, %rd417, %rd72;
	selp.f32 	%f240, %f239, %f67, %p185;
	min.s64 	%rd418, %rd417, %rd72;
$L__BB15_86:
	mov.b32 	%r297, %f240;
	mov.b32 	%r313, 16;
	mov.b32 	%r315, -1;
	// begin inline asm
	shfl.sync.down.b32 %r296, %r297, %r313, %r227, %r315;
	// end inline asm
	mov.b32 	%f70, %r296;
	// begin inline asm
	shfl.sync.down.b32 %r301, %r302, %r313, %r227, %r315;
	// end inline asm
	mov.b64 	{%r307, %r312}, %rd418;
	// begin inline asm
	shfl.sync.down.b32 %r306, %r307, %r313, %r227, %r315;
	// end inline asm
	// begin inline asm
	shfl.sync.down.b32 %r311, %r312, %r313, %r227, %r315;
	// end inline asm
	mov.b64 	%rd75, {%r306, %r311};
	add.s32 	%r316, %r208, 16;
	setp.gt.s32 	%p186, %r316, %r227;
	mov.f32 	%f292, %f240;
	mov.u64 	%rd478, %rd418;
	@%p186 bra 	$L__BB15_90;
	setp.lt.f32 	%p187, %f240, %f70;
	mov.f32 	%f292, %f70;
	mov.u64 	%rd478, %rd75;
	@%p187 bra 	$L__BB15_90;
	setp.gt.f32 	%p188, %f240, %f70;
	mov.f32 	%f292, %f240;
	mov.u64 	%rd478, %rd418;
	@%p188 bra 	$L__BB15_90;
	setp.lt.s64 	%p189, %rd418, %rd75;
	selp.f32 	%f292, %f240, %f70, %p189;
	min.s64 	%rd478, %rd418, %rd75;
$L__BB15_90:
	setp.ne.s32 	%p190, %r208, 0;
	@%p190 bra 	$L__BB15_92;
	shr.u32 	%r317, %r1, 1;
	and.b32  	%r318, %r317, 496;
	mov.u32 	%r319, _ZN6thrust24THRUST_300001_SM_1000_NS8cuda_cub4core6detail5shmemE;
	add.s32 	%r320, %r319, %r318;
	st.shared.f32 	[%r320+8], %f292;
	st.shared.u64 	[%r320+16], %rd478;
$L__BB15_92:
	bar.sync 	0;
	setp.ne.s32 	%p191, %r1, 0;
	@%p191 bra 	$L__BB15_232;
	setp.lt.s32 	%p192, %r29, 33;
	mov.f32 	%f242, %f292;
	mov.u64 	%rd420, %rd478;
	@%p192 bra 	$L__BB15_97;
	ld.shared.f32 	%f73, [_ZN6thrust24THRUST_300001_SM_1000_NS8cuda_cub4core6detail5shmemE+24];
	ld.shared.u64 	%rd78, [_ZN6thrust24THRUST_300001_SM_1000_NS8cuda_cub4core6detail5shmemE+32];
	setp.lt.f32 	%p193, %f292, %f73;
	mov.f32 	%f242, %f73;
	mov.u64 	%rd420, %rd78;
	@%p193 bra 	$L__BB15_97;
	setp.lt.f32 	%p194, %f73, %f292;
	mov.f32 	%f242, %f292;
	mov.u64 	%rd420, %rd478;
	@%p194 bra 	$L__BB15_97;
	setp.lt.s64 	%p195, %rd478, %rd78;
	selp.f32 	%f242, %f292, %f73, %p195;
	min.s64 	%rd420, %rd478, %rd78;
$L__BB15_97:
	setp.lt.s32 	%p196, %r29, 65;
	mov.f32 	%f243, %f242;
	mov.u64 	%rd421, %rd420;
	@%p196 bra 	$L__BB15_101;
	ld.shared.f32 	%f76, [_ZN6thrust24THRUST_300001_SM_1000_NS8cuda_cub4core6detail5shmemE+40];
	ld.shared.u64 	%rd81, [_ZN6thrust24THRUST_300001_SM_1000_NS8cuda_cub4core6detail5shmemE+48];
	setp.lt.f32 	%p197, %f242, %f76;
	mov.f32 	%f243, %f76;
	mov.u64 	%rd421, %rd81;
	@%p197 bra 	$L__BB15_101;
	setp.lt.f32 	%p198, %f76, %f242;
	mov.f32 	%f243, %f242;
	mov.u64 	%rd421, %rd420;
	@%p198 bra 	$L__BB15_101;
	setp.lt.s64 	%p199, %rd420, %rd81;
	selp.f32 	%f243, %f242, %f76, %p199;
	min.s64 	%rd421, %rd420, %rd81;
$L__BB15_101:
	setp.lt.s32 	%p200, %r29, 97;
	mov.f32 	%f244, %f243;
	mov.u64 	%rd422, %rd421;
	@%p200 bra 	$L__BB15_105;
	ld.shared.f32 	%f79, [_ZN6thrust24THRUST_300001_SM_1000_NS8cuda_cub4core6detail5shmemE+56];
	ld.shared.u64 	%rd84, [_ZN6thrust24THRUST_300001_SM_1000_NS8cuda_cub4core6detail5shmemE+64];
	setp.lt.f32 	%p201, %f243, %f79;
	mov.f32 	%f244, %f79;
	mov.u64 	%rd422, %rd84;
	@%p201 bra 	$L__BB15_105;
	setp.lt.f32 	%p202, %f79, %f243;
	mov.f32 	%f244, %f243;
	mov.u64 	%rd422, %rd421;
	@%p202 bra 	$L__BB15_105;
	setp.lt.s64 	%p203, %rd421, %rd84;
	selp.f32 	%f244, %f243, %f79, %p203;
	min.s64 	%rd422, %rd421, %rd84;
$L__BB15_105:
	setp.lt.s32 	%p204, %r29, 129;
	mov.f32 	%f245, %f244;
	mov.u64 	%rd423, %rd422;
	@%p204 bra 	$L__BB15_109;
	ld.shared.f32 	%f82, [_ZN6thrust24THRUST_300001_SM_1000_NS8cuda_cub4core6detail5shmemE+72];
	ld.shared.u64 	%rd87, [_ZN6thrust24THRUST_300001_SM_1000_NS8cuda_cub4core6detail5shmemE+80];
	setp.lt.f32 	%p205, %f244, %f82;
	mov.f32 	%f245, %f82;
	mov.u64 	%rd423, %rd87;
	@%p205 bra 	$L__BB15_109;
	setp.lt.f32 	%p206, %f82, %f244;
	mov.f32 	%f245, %f244;
	mov.u64 	%rd423, %rd422;
	@%p206 bra 	$L__BB15_109;
	setp.lt.s64 	%p207, %rd422, %rd87;
	selp.f32 	%f245, %f244, %f82, %p207;
	min.s64 	%rd423, %rd422, %rd87;
$L__BB15_109:
	setp.lt.s32 	%p208, %r29, 161;
	mov.f32 	%f246, %f245;
	mov.u64 	%rd424, %rd423;
	@%p208 bra 	$L__BB15_113;
	ld.shared.f32 	%f85, [_ZN6thrust24THRUST_300001_SM_1000_NS8cuda_cub4core6detail5shmemE+88];
	ld.shared.u64 	%rd90, [_ZN6thrust24THRUST_300001_SM_1000_NS8cuda_cub4core6detail5shmemE+96];
	setp.lt.f32 	%p209, %f245, %f85;
	mov.f32 	%f246, %f85;
	mov.u64 	%rd424, %rd90;
	@%p209 bra 	$L__BB15_113;
	setp.lt.f32 	%p210, %f85, %f245;
	mov.f32 	%f246, %f245;
	mov.u64 	%rd424, %rd423;
	@%p210 bra 	$L__BB15_113;
	setp.lt.s64 	%p211, %rd423, %rd90;
	selp.f32 	%f246, %f245, %f85, %p211;
	min.s64 	%rd424, %rd423, %rd90;
$L__BB15_113:
	setp.lt.s32 	%p212, %r29, 193;
	mov.f32 	%f247, %f246;
	mov.u64 	%rd425, %rd424;
	@%p212 bra 	$L__BB15_117;
	ld.shared.f32 	%f88, [_ZN6thrust24THRUST_300001_SM_1000_NS8cuda_cub4core6detail5shmemE+104];
	ld.shared.u64 	%rd93, [_ZN6thrust24THRUST_300001_SM_1000_NS8cuda_cub4core6detail5shmemE+112];
	setp.lt.f32 	%p213, %f246, %f88;
	mov.f32 	%f247, %f88;
	mov.u64 	%rd425, %rd93;
	@%p213 bra 	$L__BB15_117;
	setp.lt.f32 	%p214, %f88, %f246;
	mov.f32 	%f247, %f246;
	mov.u64 	%rd425, %rd424;
	@%p214 bra 	$L__BB15_117;
	setp.lt.s64 	%p215, %rd424, %rd93;
	selp.f32 	%f247, %f246, %f88, %p215;
	min.s64 	%rd425, %rd424, %rd93;
$L__BB15_117:
	setp.lt.s32 	%p216, %r29, 225;
	mov.f32 	%f292, %f247;
	mov.u64 	%rd478, %rd425;
	@%p216 bra 	$L__BB15_232;
	ld.shared.f32 	%f91, [_ZN6thrust24THRUST_300001_SM_1000_NS8cuda_cub4core6detail5shmemE+120];
	ld.shared.u64 	%rd96, [_ZN6thrust24THRUST_300001_SM_1000_NS8cuda_cub4core6detail5shmemE+128];
	setp.lt.f32 	%p217, %f247, %f91;
	mov.f32 	%f292, %f91;
	mov.u64 	%rd478, %rd96;
	@%p217 bra 	$L__BB15_232;
	setp.lt.f32 	%p218, %f91, %f247;
	mov.f32 	%f292, %f247;
	mov.u64 	%rd478, %rd425;
	@%p218 bra 	$L__BB15_232;
	setp.lt.s64 	%p219, %rd425, %rd96;
	selp.f32 	%f292, %f247, %f91, %p219;
	min.s64 	%rd478, %rd425, %rd96;
	bra.uni 	$L__BB15_232;
$L__BB15_121:
	mov.u32 	%r16, %tid.x;
	cvt.u64.u32 	%rd98, %r16;
	mul.wide.u32 	%rd258, %r16, 16;
	add.s64 	%rd239, %rd236, %rd258;
	// begin inline asm
	ld.global.nc.u64 %rd238, [%rd239];
	// end inline asm
	mov.b64 	{%r30, %r31}, %rd238;
	mov.b32 	%f93, %r30;
	add.s64 	%rd241, %rd239, 8;
	// begin inline asm
	ld.global.nc.u64 %rd240, [%rd241];
	// end inline asm
	add.s64 	%rd243, %rd239, 4096;
	// begin inline asm
	ld.global.nc.u64 %rd242, [%rd243];
	// end inline asm
	mov.b64 	{%r32, %r33}, %rd242;
	mov.b32 	%f248, %r32;
	add.s64 	%rd245, %rd239, 4104;
	// begin inline asm
	ld.global.nc.u64 %rd426, [%rd245];
	// end inline asm
	add.s64 	%rd247, %rd239, 8192;
	// begin inline asm
	ld.global.nc.u64 %rd246, [%rd247];
	// end inline asm
	mov.b64 	{%r34, %r35}, %rd246;
	mov.b32 	%f249, %r34;
	add.s64 	%rd249, %rd239, 8200;
	// begin inline asm
	ld.global.nc.u64 %rd427, [%rd249];
	// end inline asm
	add.s64 	%rd251, %rd239, 12288;
	// begin inline asm
	ld.global.nc.u64 %rd250, [%rd251];
	// end inline asm
	mov.b64 	{%r36, %r37}, %rd250;
	mov.b32 	%f250, %r36;
	add.s64 	%rd253, %rd239, 12296;
	// begin inline asm
	ld.global.nc.u64 %rd428, [%rd253];
	// end inline asm
	add.s64 	%rd255, %rd239, 16384;
	// begin inline asm
	ld.global.nc.u64 %rd254, [%rd255];
	// end inline asm
	mov.b64 	{%r38, %r39}, %rd254;
	mov.b32 	%f279, %r38;
	add.s64 	%rd257, %rd239, 16392;
	// begin inline asm
	ld.global.nc.u64 %rd465, [%rd257];
	// end inline asm
	setp.lt.f32 	%p3, %f93, %f248;
	@%p3 bra 	$L__BB15_123;
	setp.lt.f32 	%p4, %f248, %f93;
	setp.lt.s64 	%p5, %rd240, %rd426;
	or.pred  	%p6, %p4, %p5;
	selp.f32 	%f248, %f93, %f248, %p6;
	selp.b64 	%rd426, %rd240, %rd426, %p6;
$L__BB15_123:
	setp.lt.f32 	%p7, %f248, %f249;
	@%p7 bra 	$L__BB15_125;
	setp.lt.f32 	%p8, %f249, %f248;
	setp.lt.s64 	%p9, %rd426, %rd427;
	or.pred  	%p10, %p8, %p9;
	selp.f32 	%f249, %f248, %f249, %p10;
	selp.b64 	%rd427, %rd426, %rd427, %p10;
$L__BB15_125:
	setp.lt.f32 	%p11, %f249, %f250;
	@%p11 bra 	$L__BB15_127;
	setp.lt.f32 	%p12, %f250, %f249;
	setp.lt.s64 	%p13, %rd427, %rd428;
	or.pred  	%p14, %p12, %p13;
	selp.f32 	%f250, %f249, %f250, %p14;
	selp.b64 	%rd428, %rd427, %rd428, %p14;
$L__BB15_127:
	setp.lt.f32 	%p15, %f250, %f279;
	@%p15 bra 	$L__BB15_129;
	setp.lt.f32 	%p16, %f279, %f250;
	setp.lt.s64 	%p17, %rd428, %rd465;
	or.pred  	%p18, %p16, %p17;
	selp.f32 	%f279, %f250, %f279, %p18;
	selp.b64 	%rd465, %rd428, %rd465, %p18;
$L__BB15_129:
	setp.lt.u32 	%p19, %r29, 2560;
	mov.b64 	%rd444, 1280;
	@%p19 bra 	$L__BB15_165;
	add.s64 	%rd262, %rd1, -2560;
	mul.hi.u64 	%rd263, %rd262, -3689348814741910323;
	shr.u64 	%rd112, %rd263, 10;
	setp.lt.u64 	%p20, %rd262, 1280;
	mov.b64 	%rd444, 1280;
	@%p20 bra 	$L__BB15_153;
	add.s64 	%rd265, %rd112, 1;
	and.b64  	%rd430, %rd265, 36028797018963966;
	shl.b64 	%rd266, %rd98, 4;
	add.s64 	%rd267, %rd266, %rd236;
	add.s64 	%rd431, %rd267, 57352;
	mov.b64 	%rd444, 1280;
$L__BB15_132:
	add.s64 	%rd269, %rd431, -36872;
	// begin inline asm
	ld.global.nc.u64 %rd268, [%rd269];
	// end inline asm
	mov.b64 	{%r40, %r41}, %rd268;
	mov.b32 	%f253, %r40;
	add.s64 	%rd271, %rd431, -36864;
	// begin inline asm
	ld.global.nc.u64 %rd434, [%rd271];
	// end inline asm
	add.s64 	%rd273, %rd431, -32776;
	// begin inline asm
	ld.global.nc.u64 %rd272, [%rd273];
	// end inline asm
	mov.b64 	{%r42, %r43}, %rd272;
	mov.b32 	%f254, %r42;
	add.s64 	%rd275, %rd431, -32768;
	// begin inline asm
	ld.global.nc.u64 %rd435, [%rd275];
	// end inline asm
	add.s64 	%rd277, %rd431, -28680;
	// begin inline asm
	ld.global.nc.u64 %rd276, [%rd277];
	// end inline asm
	mov.b64 	{%r44, %r45}, %rd276;
	mov.b32 	%f255, %r44;
	add.s64 	%rd279, %rd431, -28672;
	// begin inline asm
	ld.global.nc.u64 %rd436, [%rd279];
	// end inline asm
	add.s64 	%rd281, %rd431, -24584;
	// begin inline asm
	ld.global.nc.u64 %rd280, [%rd281];
	// end inline asm
	mov.b64 	{%r46, %r47}, %rd280;
	mov.b32 	%f256, %r46;
	add.s64 	%rd283, %rd431, -24576;
	// begin inline asm
	ld.global.nc.u64 %rd437, [%rd283];
	// end inline asm
	add.s64 	%rd285, %rd431, -20488;
	// begin inline asm
	ld.global.nc.u64 %rd284, [%rd285];
	// end inline asm
	mov.b64 	{%r48, %r49}, %rd284;
	mov.b32 	%f257, %r48;
	add.s64 	%rd287, %rd431, -20480;
	// begin inline asm
	ld.global.nc.u64 %rd438, [%rd287];
	// end inline asm
	setp.lt.f32 	%p21, %f279, %f253;
	@%p21 bra 	$L__BB15_134;
	setp.lt.f32 	%p22, %f253, %f279;
	setp.lt.s64 	%p23, %rd465, %rd434;
	or.pred  	%p24, %p22, %p23;
	selp.f32 	%f253, %f279, %f253, %p24;
	selp.b64 	%rd434, %rd465, %rd434, %p24;
$L__BB15_134:
	setp.lt.f32 	%p25, %f253, %f254;
	@%p25 bra 	$L__BB15_136;
	setp.lt.f32 	%p26, %f254, %f253;
	setp.lt.s64 	%p27, %rd434, %rd435;
	or.pred  	%p28, %p26, %p27;
	selp.f32 	%f254, %f253, %f254, %p28;
	selp.b64 	%rd435, %rd434, %rd435, %p28;
$L__BB15_136:
	setp.lt.f32 	%p29, %f254, %f255;
	@%p29 bra 	$L__BB15_138;
	setp.lt.f32 	%p30, %f255, %f254;
	setp.lt.s64 	%p31, %rd435, %rd436;
	or.pred  	%p32, %p30, %p31;
	selp.f32 	%f255, %f254, %f255, %p32;
	selp.b64 	%rd436, %rd435, %rd436, %p32;
$L__BB15_138:
	setp.lt.f32 	%p33, %f255, %f256;
	@%p33 bra 	$L__BB15_140;
	setp.lt.f32 	%p34, %f256, %f255;
	setp.lt.s64 	%p35, %rd436, %rd437;
	or.pred  	%p36, %p34, %p35;
	selp.f32 	%f256, %f255, %f256, %p36;
	selp.b64 	%rd437, %rd436, %rd437, %p36;
$L__BB15_140:
	setp.lt.f32 	%p37, %f256, %f257;
	@%p37 bra 	$L__BB15_142;
	setp.lt.f32 	%p38, %f257, %f256;
	setp.lt.s64 	%p39, %rd437, %rd438;
	or.pred  	%p40, %p38, %p39;
	selp.f32 	%f257, %f256, %f257, %p40;
	selp.b64 	%rd438, %rd437, %rd438, %p40;
$L__BB15_142:
	add.s64 	%rd289, %rd431, -16392;
	// begin inline asm
	ld.global.nc.u64 %rd288, [%rd289];
	// end inline asm
	mov.b64 	{%r50, %r51}, %rd288;
	mov.b32 	%f258, %r50;
	add.s64 	%rd291, %rd431, -16384;
	// begin inline asm
	ld.global.nc.u64 %rd439, [%rd291];
	// end inline asm
	add.s64 	%rd293, %rd431, -12296;
	// begin inline asm
	ld.global.nc.u64 %rd292, [%rd293];
	// end inline asm
	mov.b64 	{%r52, %r53}, %rd292;
	mov.b32 	%f259, %r52;
	add.s64 	%rd295, %rd431, -12288;
	// begin inline asm
	ld.global.nc.u64 %rd440, [%rd295];
	// end inline asm
	add.s64 	%rd297, %rd431, -8200;
	// begin inline asm
	ld.global.nc.u64 %rd296, [%rd297];
	// end inline asm
	mov.b64 	{%r54, %r55}, %rd296;
	mov.b32 	%f260, %r54;
	add.s64 	%rd299, %rd431, -8192;
	// begin inline asm
	ld.global.nc.u64 %rd441, [%rd299];
	// end inline asm
	add.s64 	%rd301, %rd431, -4104;
	// begin inline asm
	ld.global.nc.u64 %rd300, [%rd301];
	// end inline asm
	mov.b64 	{%r56, %r57}, %rd300;
	mov.b32 	%f261, %r56;
	add.s64 	%rd303, %rd431, -4096;
	// begin inline asm
	ld.global.nc.u64 %rd442, [%rd303];
	// end inline asm
	add.s64 	%rd305, %rd431, -8;
	// begin inline asm
	ld.global.nc.u64 %rd304, [%rd305];
	// end inline asm
	mov.b64 	{%r58, %r59}, %rd304;
	mov.b32 	%f279, %r58;
	// begin inline asm
	ld.global.nc.u64 %rd465, [%rd431];
	// end inline asm
	setp.lt.f32 	%p41, %f257, %f258;
	@%p41 bra 	$L__BB15_144;
	setp.lt.f32 	%p42, %f258, %f257;
	setp.lt.s64 	%p43, %rd438, %rd439;
	or.pred  	%p44, %p42, %p43;
	selp.f32 	%f258, %f257, %f258, %p44;
	selp.b64 	%rd439, %rd438, %rd439, %p44;
$L__BB15_144:
	setp.lt.f32 	%p45, %f258, %f259;
	@%p45 bra 	$L__BB15_146;
	setp.lt.f32 	%p46, %f259, %f258;
	setp.lt.s64 	%p47, %rd439, %rd440;
	or.pred  	%p48, %p46, %p47;
	selp.f32 	%f259, %f258, %f259, %p48;
	selp.b64 	%rd440, %rd439, %rd440, %p48;
$L__BB15_146:
	setp.lt.f32 	%p49, %f259, %f260;
	@%p49 bra 	$L__BB15_148;
	setp.lt.f32 	%p50, %f260, %f259;
	setp.lt.s64 	%p51, %rd440, %rd441;
	or.pred  	%p52, %p50, %p51;
	selp.f32 	%f260, %f259, %f260, %p52;
	selp.b64 	%rd441, %rd440, %rd441, %p52;
$L__BB15_148:
	setp.lt.f32 	%p53, %f260, %f261;
	@%p53 bra 	$L__BB15_150;
	setp.lt.f32 	%p54, %f261, %f260;
	setp.lt.s64 	%p55, %rd441, %rd442;
	or.pred  	%p56, %p54, %p55;
	selp.f32 	%f261, %f260, %f261, %p56;
	selp.b64 	%rd442, %rd441, %rd442, %p56;
$L__BB15_150:
	setp.lt.f32 	%p57, %f261, %f279;
	@%p57 bra 	$L__BB15_152;
	setp.lt.f32 	%p58, %f279, %f261;
	setp.lt.s64 	%p59, %rd442, %rd465;
	or.pred  	%p60, %p58, %p59;
	selp.f32 	%f279, %f261, %f279, %p60;
	selp.b64 	%rd465, %rd442, %rd465, %p60;
$L__BB15_152:
	add.s64 	%rd444, %rd444, 2560;
	add.s64 	%rd431, %rd431, 40960;
	add.s64 	%rd430, %rd430, -2;
	setp.ne.s64 	%p61, %rd430, 0;
	@%p61 bra 	$L__BB15_132;
$L__BB15_153:
	and.b64  	%rd308, %rd112, 1;
	setp.eq.b64 	%p62, %rd308, 1;
	@%p62 bra 	$L__BB15_165;
	shl.b64 	%rd329, %rd444, 4;
	mul.wide.u32 	%rd330, %r16, 16;
	add.s64 	%rd331, %rd236, %rd330;
	add.s64 	%rd310, %rd331, %rd329;
	// begin inline asm
	ld.global.nc.u64 %rd309, [%rd310];
	// end inline asm
	mov.b64 	{%r60, %r61}, %rd309;
	mov.b32 	%f265, %r60;
	add.s64 	%rd312, %rd310, 8;
	// begin inline asm
	ld.global.nc.u64 %rd448, [%rd312];
	// end inline asm
	add.s64 	%rd314, %rd310, 4096;
	// begin inline asm
	ld.global.nc.u64 %rd313, [%rd314];
	// end inline asm
	mov.b64 	{%r62, %r63}, %rd313;
	mov.b32 	%f266, %r62;
	add.s64 	%rd316, %rd310, 4104;
	// begin inline asm
	ld.global.nc.u64 %rd449, [%rd316];
	// end inline asm
	add.s64 	%rd318, %rd310, 8192;
	// begin inline asm
	ld.global.nc.u64 %rd317, [%rd318];
	// end inline asm
	mov.b64 	{%r64, %r65}, %rd317;
	mov.b32 	%f267, %r64;
	add.s64 	%rd320, %rd310, 8200;
	// begin inline asm
	ld.global.nc.u64 %rd450, [%rd320];
	// end inline asm
	add.s64 	%rd322, %rd310, 12288;
	// begin inline asm
	ld.global.nc.u64 %rd321, [%rd322];
	// end inline asm
	mov.b64 	{%r66, %r67}, %rd321;
	mov.b32 	%f268, %r66;
	add.s64 	%rd324, %rd310, 12296;
	// begin inline asm
	ld.global.nc.u64 %rd451, [%rd324];
	// end inline asm
	add.s64 	%rd326, %rd310, 16384;
	// begin inline asm
	ld.global.nc.u64 %rd325, [%rd326];
	// end inline asm
	mov.b64 	{%r68, %r69}, %rd325;
	mov.b32 	%f269, %r68;
	add.s64 	%rd328, %rd310, 16392;
	// begin inline asm
	ld.global.nc.u64 %rd452, [%rd328];
	// end inline asm
	setp.lt.f32 	%p63, %f279, %f265;
	@%p63 bra 	$L__BB15_156;
	setp.lt.f32 	%p64, %f265, %f279;
	setp.lt.s64 	%p65, %rd465, %rd448;
	or.pred  	%p66, %p64, %p65;
	selp.f32 	%f265, %f279, %f265, %p66;
	selp.b64 	%rd448, %rd465, %rd448, %p66;
$L__BB15_156:
	setp.lt.f32 	%p67, %f265, %f266;
	@%p67 bra 	$L__BB15_158;
	setp.lt.f32 	%p68, %f266, %f265;
	setp.lt.s64 	%p69, %rd448, %rd449;
	or.pred  	%p70, %p68, %p69;
	selp.f32 	%f266, %f265, %f266, %p70;
	selp.b64 	%rd449, %rd448, %rd449, %p70;
$L__BB15_158:
	setp.lt.f32 	%p71, %f266, %f267;
	@%p71 bra 	$L__BB15_160;
	setp.lt.f32 	%p72, %f267, %f266;
	setp.lt.s64 	%p73, %rd449, %rd450;
	or.pred  	%p74, %p72, %p73;
	selp.f32 	%f267, %f266, %f267, %p74;
	selp.b64 	%rd450, %rd449, %rd450, %p74;
$L__BB15_160:
	setp.lt.f32 	%p75, %f267, %f268;
	@%p75 bra 	$L__BB15_162;
	setp.lt.f32 	%p76, %f268, %f267;
	setp.lt.s64 	%p77, %rd450, %rd451;
	or.pred  	%p78, %p76, %p77;
	selp.f32 	%f268, %f267, %f268, %p78;
	selp.b64 	%rd451, %rd450, %rd451, %p78;
$L__BB15_162:
	setp.lt.f32 	%p79, %f268, %f269;
	@%p79 bra 	$L__BB15_164;
	setp.lt.f32 	%p80, %f269, %f268;
	setp.lt.s64 	%p81, %rd451, %rd452;
	or.pred  	%p82, %p80, %p81;
	selp.f32 	%f269, %f268, %f269, %p82;
	selp.b64 	%rd452, %rd451, %rd452, %p82;
$L__BB15_164:
	add.s64 	%rd444, %rd444, 1280;
	mov.u64 	%rd465, %rd452;
	mov.f32 	%f279, %f269;
$L__BB15_165:
	cvt.s64.s32 	%rd332, %r29;
	setp.ge.s64 	%p83, %rd444, %rd332;
	@%p83 bra 	$L__BB15_188;
	cvt.u32.u64 	%r17, %rd444;
	sub.s32 	%r18, %r29, %r17;
	setp.ge.s32 	%p84, %r16, %r18;
	@%p84 bra 	$L__BB15_188;
	not.b32 	%r70, %r16;
	add.s32 	%r71, %r29, %r70;
	sub.s32 	%r19, %r71, %r17;
	and.b32  	%r72, %r19, 768;
	setp.eq.s32 	%p85, %r72, 768;
	mov.u32 	%r434, %r16;
	@%p85 bra 	$L__BB15_173;
	cvt.u64.u32 	%rd334, %r16;
	add.s64 	%rd335, %rd444, %rd334;
	shl.b64 	%rd336, %rd335, 4;
	add.s64 	%rd455, %rd236, %rd336;
	shr.u32 	%r73, %r19, 8;
	add.s32 	%r74, %r73, 1;
	and.b32  	%r75, %r74, 3;
	neg.s32 	%r432, %r75;
	mov.u32 	%r434, %r16;
$L__BB15_169:
	.pragma "nounroll";
	mov.u64 	%rd176, %rd465;
	mov.f32 	%f155, %f279;
	// begin inline asm
	ld.global.nc.u64 %rd337, [%rd455];
	// end inline asm
	mov.b64 	{%r76, %r77}, %rd337;
	mov.b32 	%f156, %r76;
	add.s64 	%rd340, %rd455, 8;
	// begin inline asm
	ld.global.nc.u64 %rd339, [%rd340];
	// end inline asm
	setp.lt.f32 	%p86, %f155, %f156;
	mov.f32 	%f279, %f156;
	mov.u64 	%rd465, %rd339;
	@%p86 bra 	$L__BB15_172;
	setp.lt.f32 	%p87, %f156, %f155;
	mov.f32 	%f279, %f155;
	mov.u64 	%rd465, %rd176;
	@%p87 bra 	$L__BB15_172;
	setp.lt.s64 	%p88, %rd176, %rd339;
	selp.f32 	%f279, %f155, %f156, %p88;
	min.s64 	%rd465, %rd176, %rd339;
$L__BB15_172:
	add.s32 	%r434, %r434, 256;
	add.s64 	%rd455, %rd455, 4096;
	add.s32 	%r432, %r432, 1;
	setp.ne.s32 	%p89, %r432, 0;
	@%p89 bra 	$L__BB15_169;
$L__BB15_173:
	setp.lt.u32 	%p90, %r19, 768;
	@%p90 bra 	$L__BB15_188;
	cvt.u64.u32 	%rd341, %r434;
	add.s64 	%rd342, %rd444, %rd341;
	shl.b64 	%rd343, %rd342, 4;
	add.s64 	%rd344, %rd343, %rd236;
	add.s64 	%rd460, %rd344, 12296;
$L__BB15_175:
	add.s64 	%rd346, %rd460, -12296;
	// begin inline asm
	ld.global.nc.u64 %rd345, [%rd346];
	// end inline asm
	mov.b64 	{%r78, %r79}, %rd345;
	mov.b32 	%f162, %r78;
	add.s64 	%rd348, %rd460, -12288;
	// begin inline asm
	ld.global.nc.u64 %rd347, [%rd348];
	// end inline asm
	setp.lt.f32 	%p91, %f279, %f162;
	mov.f32 	%f276, %f162;
	mov.u64 	%rd462, %rd347;
	@%p91 bra 	$L__BB15_178;
	setp.lt.f32 	%p92, %f162, %f279;
	mov.f32 	%f276, %f279;
	mov.u64 	%rd462, %rd465;
	@%p92 bra 	$L__BB15_178;
	setp.lt.s64 	%p93, %rd465, %rd347;
	selp.f32 	%f276, %f279, %f162, %p93;
	min.s64 	%rd462, %rd465, %rd347;
$L__BB15_178:
	add.s64 	%rd350, %rd460, -8200;
	// begin inline asm
	ld.global.nc.u64 %rd349, [%rd350];
	// end inline asm
	mov.b64 	{%r80, %r81}, %rd349;
	mov.b32 	%f165, %r80;
	add.s64 	%rd352, %rd460, -8192;
	// begin inline asm
	ld.global.nc.u64 %rd351, [%rd352];
	// end inline asm
	setp.lt.f32 	%p94, %f276, %f165;
	mov.f32 	%f277, %f165;
	mov.u64 	%rd463, %rd351;
	@%p94 bra 	$L__BB15_181;
	setp.lt.f32 	%p95, %f165, %f276;
	mov.f32 	%f277, %f276;
	mov.u64 	%rd463, %rd462;
	@%p95 bra 	$L__BB15_181;
	setp.lt.s64 	%p96, %rd462, %rd351;
	selp.f32 	%f277, %f276, %f165, %p96;
	min.s64 	%rd463, %rd462, %rd351;
$L__BB15_181:
	add.s64 	%rd354, %rd460, -4104;
	// begin inline asm
	ld.global.nc.u64 %rd353, [%rd354];
	// end inline asm
	mov.b64 	{%r82, %r83}, %rd353;
	mov.b32 	%f168, %r82;
	add.s64 	%rd356, %rd460, -4096;
	// begin inline asm
	ld.global.nc.u64 %rd355, [%rd356];
	// end inline asm
	setp.lt.f32 	%p97, %f277, %f168;
	mov.f32 	%f278, %f168;
	mov.u64 	%rd464, %rd355;
	@%p97 bra 	$L__BB15_184;
	setp.lt.f32 	%p98, %f168, %f277;
	mov.f32 	%f278, %f277;
	mov.u64 	%rd464, %rd463;
	@%p98 bra 	$L__BB15_184;
	setp.lt.s64 	%p99, %rd463, %rd355;
	selp.f32 	%f278, %f277, %f168, %p99;
	min.s64 	%rd464, %rd463, %rd355;
$L__BB15_184:
	add.s64 	%rd358, %rd460, -8;
	// begin inline asm
	ld.global.nc.u64 %rd357, [%rd358];
	// end inline asm
	mov.b64 	{%r84, %r85}, %rd357;
	mov.b32 	%f171, %r84;
	// begin inline asm
	ld.global.nc.u64 %rd359, [%rd460];
	// end inline asm
	setp.lt.f32 	%p100, %f278, %f171;
	mov.f32 	%f279, %f171;
	mov.u64 	%rd465, %rd359;
	@%p100 bra 	$L__BB15_187;
	setp.lt.f32 	%p101, %f171, %f278;
	mov.f32 	%f279, %f278;
	mov.u64 	%rd465, %rd464;
	@%p101 bra 	$L__BB15_187;
	setp.lt.s64 	%p102, %rd464, %rd359;
	selp.f32 	%f279, %f278, %f171, %p102;
	min.s64 	%rd465, %rd464, %rd359;
$L__BB15_187:
	add.s32 	%r434, %r434, 1024;
	add.s64 	%rd460, %rd460, 16384;
	setp.lt.s32 	%p103, %r434, %r18;
	@%p103 bra 	$L__BB15_175;
$L__BB15_188:
	// begin inline asm
	mov.u32 %r86, %laneid;
	// end inline asm
	mov.b32 	%r88, %f279;
	mov.b32 	%r104, 1;
	mov.b32 	%r105, 31;
	mov.b32 	%r106, -1;
	// begin inline asm
	shfl.sync.down.b32 %r87, %r88, %r104, %r105, %r106;
	// end inline asm
	mov.b32 	%f175, %r87;
	// begin inline asm
	shfl.sync.down.b32 %r92, %r93, %r104, %r105, %r106;
	// end inline asm
	mov.b64 	{%r98, %r103}, %rd465;
	// begin inline asm
	shfl.sync.down.b32 %r97, %r98, %r104, %r105, %r106;
	// end inline asm
	// begin inline asm
	shfl.sync.down.b32 %r102, %r103, %r104, %r105, %r106;
	// end inline asm
	mov.b64 	%rd200, {%r97, %r102};
	setp.gt.s32 	%p104, %r86, 30;
	mov.f32 	%f281, %f279;
	mov.u64 	%rd467, %rd465;
	@%p104 bra 	$L__BB15_192;
	setp.lt.f32 	%p105, %f279, %f175;
	mov.f32 	%f281, %f175;
	mov.u64 	%rd467, %rd200;
	@%p105 bra 	$L__BB15_192;
	setp.gt.f32 	%p106, %f279, %f175;
	mov.f32 	%f281, %f279;
	mov.u64 	%rd467, %rd465;
	@%p106 bra 	$L__BB15_192;
	setp.lt.s64 	%p107, %rd465, %rd200;
	selp.f32 	%f281, %f279, %f175, %p107;
	min.s64 	%rd467, %rd465, %rd200;
$L__BB15_192:
	mov.b32 	%r108, %f281;
	mov.b32 	%r124, 2;
	mov.b32 	%r125, 31;
	mov.b32 	%r126, -1;
	// begin inline asm
	shfl.sync.down.b32 %r107, %r108, %r124, %r125, %r126;
	// end inline asm
	mov.b32 	%f178, %r107;
	// begin inline asm
	shfl.sync.down.b32 %r112, %r113, %r124, %r125, %r126;
	// end inline asm
	mov.b64 	{%r118, %r123}, %rd467;
	// begin inline asm
	shfl.sync.down.b32 %r117, %r118, %r124, %r125, %r126;
	// end inline asm
	// begin inline asm
	shfl.sync.down.b32 %r122, %r123, %r124, %r125, %r126;
	// end inline asm
	mov.b64 	%rd203, {%r117, %r122};
	setp.gt.s32 	%p108, %r86, 29;
	mov.f32 	%f282, %f281;
	mov.u64 	%rd468, %rd467;
	@%p108 bra 	$L__BB15_196;
	setp.lt.f32 	%p109, %f281, %f178;
	mov.f32 	%f282, %f178;
	mov.u64 	%rd468, %rd203;
	@%p109 bra 	$L__BB15_196;
	setp.gt.f32 	%p110, %f281, %f178;
	mov.f32 	%f282, %f281;
	mov.u64 	%rd468, %rd467;
	@%p110 bra 	$L__BB15_196;
	setp.lt.s64 	%p111, %rd467, %rd203;
	selp.f32 	%f282, %f281, %f178, %p111;
	min.s64 	%rd468, %rd467, %rd203;
$L__BB15_196:
	mov.b32 	%r128, %f282;
	mov.b32 	%r144, 4;
	mov.b32 	%r145, 31;
	mov.b32 	%r146, -1;
	// begin inline asm
	shfl.sync.down.b32 %r127, %r128, %r144, %r145, %r146;
	// end inline asm
	mov.b32 	%f181, %r127;
	// begin inline asm
	shfl.sync.down.b32 %r132, %r133, %r144, %r145, %r146;
	// end inline asm
	mov.b64 	{%r138, %r143}, %rd468;
	// begin inline asm
	shfl.sync.down.b32 %r137, %r138, %r144, %r145, %r146;
	// end inline asm
	// begin inline asm
	shfl.sync.down.b32 %r142, %r143, %r144, %r145, %r146;
	// end inline asm
	mov.b64 	%rd206, {%r137, %r142};
	setp.gt.s32 	%p112, %r86, 27;
	mov.f32 	%f283, %f282;
	mov.u64 	%rd469, %rd468;
	@%p112 bra 	$L__BB15_200;
	setp.lt.f32 	%p113, %f282, %f181;
	mov.f32 	%f283, %f181;
	mov.u64 	%rd469, %rd206;
	@%p113 bra 	$L__BB15_200;
	setp.gt.f32 	%p114, %f282, %f181;
	mov.f32 	%f283, %f282;
	mov.u64 	%rd469, %rd468;
	@%p114 bra 	$L__BB15_200;
	setp.lt.s64 	%p115, %rd468, %rd206;
	selp.f32 	%f283, %f282, %f181, %p115;
	min.s64 	%rd469, %rd468, %rd206;
$L__BB15_200:
	mov.b32 	%r148, %f283;
	mov.b32 	%r164, 8;
	mov.b32 	%r165, 31;
	mov.b32 	%r166, -1;
	// begin inline asm
	shfl.sync.down.b32 %r147, %r148, %r164, %r165, %r166;
	// end inline asm
	mov.b32 	%f184, %r147;
	// begin inline asm
	shfl.sync.down.b32 %r152, %r153, %r164, %r165, %r166;
	// end inline asm
	mov.b64 	{%r158, %r163}, %rd469;
	// begin inline asm
	shfl.sync.down.b32 %r157, %r158, %r164, %r165, %r166;
	// end inline asm
	// begin inline asm
	shfl.sync.down.b32 %r162, %r163, %r164, %r165, %r166;
	// end inline asm
	mov.b64 	%rd209, {%r157, %r162};
	setp.gt.s32 	%p116, %r86, 23;
	mov.f32 	%f284, %f283;
	mov.u64 	%rd470, %rd469;
	@%p116 bra 	$L__BB15_204;
	setp.lt.f32 	%p117, %f283, %f184;
	mov.f32 	%f284, %f184;
	mov.u64 	%rd470, %rd209;
	@%p117 bra 	$L__BB15_204;
	setp.gt.f32 	%p118, %f283, %f184;
	mov.f32 	%f284, %f283;
	mov.u64 	%rd470, %rd469;
	@%p118 bra 	$L__BB15_204;
	setp.lt.s64 	%p119, %rd469, %rd209;
	selp.f32 	%f284, %f283, %f184, %p119;
	min.s64 	%rd470, %rd469, %rd209;
$L__BB15_204:
	mov.b32 	%r168, %f284;
	mov.b32 	%r184, 16;
	mov.b32 	%r185, 31;
	mov.b32 	%r186, -1;
	// begin inline asm
	shfl.sync.down.b32 %r167, %r168, %r184, %r185, %r186;
	// end inline asm
	mov.b32 	%f187, %r167;
	// begin inline asm
	shfl.sync.down.b32 %r172, %r173, %r184, %r185, %r186;
	// end inline asm
	mov.b64 	{%r178, %r183}, %rd470;
	// begin inline asm
	shfl.sync.down.b32 %r177, %r178, %r184, %r185, %r186;
	// end inline asm
	// begin inline asm
	shfl.sync.down.b32 %r182, %r183, %r184, %r185, %r186;
	// end inline asm
	mov.b64 	%rd212, {%r177, %r182};
	setp.gt.s32 	%p120, %r86, 15;
	mov.f32 	%f292, %f284;
	mov.u64 	%rd478, %rd470;
	@%p120 bra 	$L__BB15_208;
	setp.lt.f32 	%p121, %f284, %f187;
	mov.f32 	%f292, %f187;
	mov.u64 	%rd478, %rd212;
	@%p121 bra 	$L__BB15_208;
	setp.gt.f32 	%p122, %f284, %f187;
	mov.f32 	%f292, %f284;
	mov.u64 	%rd478, %rd470;
	@%p122 bra 	$L__BB15_208;
	setp.lt.s64 	%p123, %rd470, %rd212;
	selp.f32 	%f292, %f284, %f187, %p123;
	min.s64 	%rd478, %rd470, %rd212;
$L__BB15_208:
	setp.ne.s32 	%p124, %r86, 0;
	@%p124 bra 	$L__BB15_210;
	shr.u32 	%r187, %r16, 1;
	and.b32  	%r188, %r187, 496;
	mov.u32 	%r189, _ZN6thrust24THRUST_300001_SM_1000_NS8cuda_cub4core6detail5shmemE;
	add.s32 	%r190, %r189, %r188;
	st.shared.f32 	[%r190+8], %f292;
	st.shared.u64 	[%r190+16], %rd478;
$L__BB15_210:
	bar.sync 	0;
	setp.ne.s32 	%p125, %r16, 0;
	@%p125 bra 	$L__BB15_232;
	ld.shared.f32 	%f190, [_ZN6thrust24THRUST_300001_SM_1000_NS8cuda_cub4core6detail5shmemE+24];
	ld.shared.u64 	%rd215, [_ZN6thrust24THRUST_300001_SM_1000_NS8cuda_cub4core6detail5shmemE+32];
	setp.lt.f32 	%p126, %f292, %f190;
	mov.f32 	%f286, %f190;
	mov.u64 	%rd472, %rd215;
	@%p126 bra 	$L__BB15_214;
	setp.lt.f32 	%p127, %f190, %f292;
	mov.f32 	%f286, %f292;
	mov.u64 	%rd472, %rd478;
	@%p127 bra 	$L__BB15_214;
	setp.lt.s64 	%p128, %rd478, %rd215;
	selp.f32 	%f286, %f292, %f190, %p128;
	min.s64 	%rd472, %rd478, %rd215;
$L__BB15_214:
	ld.shared.f32 	%f193, [_ZN6thrust24THRUST_300001_SM_1000_NS8cuda_cub4core6detail5shmemE+40];
	ld.shared.u64 	%rd218, [_ZN6thrust24THRUST_300001_SM_1000_NS8cuda_cub4core6detail5shmemE+48];
	setp.lt.f32 	%p129, %f286, %f193;
	mov.f32 	%f287, %f193;
	mov.u64 	%rd473, %rd218;
	@%p129 bra 	$L__BB15_217;
	setp.lt.f32 	%p130, %f193, %f286;
	mov.f32 	%f287, %f286;
	mov.u64 	%rd473, %rd472;
	@%p130 bra 	$L__BB15_217;
	setp.lt.s64 	%p131, %rd472, %rd218;
	selp.f32 	%f287, %f286, %f193, %p131;
	min.s64 	%rd473, %rd472, %rd218;
$L__BB15_217:
	ld.shared.f32 	%f196, [_ZN6thrust24THRUST_300001_SM_1000_NS8cuda_cub4core6detail5shmemE+56];
	ld.shared.u64 	%rd221, [_ZN6thrust24THRUST_300001_SM_1000_NS8cuda_cub4core6detail5shmemE+64];
	setp.lt.f32 	%p132, %f287, %f196;
	mov.f32 	%f288, %f196;
	mov.u64 	%rd474, %rd221;
	@%p132 bra 	$L__BB15_220;
	setp.lt.f32 	%p133, %f196, %f287;
	mov.f32 	%f288, %f287;
	mov.u64 	%rd474, %rd473;
	@%p133 bra 	$L__BB15_220;
	setp.lt.s64 	%p134, %rd473, %rd221;
	selp.f32 	%f288, %f287, %f196, %p134;
	min.s64 	%rd474, %rd473, %rd221;
$L__BB15_220:
	ld.shared.f32 	%f199, [_ZN6thrust24THRUST_300001_SM_1000_NS8cuda_cub4core6detail5shmemE+72];
	ld.shared.u64 	%rd224, [_ZN6thrust24THRUST_300001_SM_1000_NS8cuda_cub4core6detail5shmemE+80];
	setp.lt.f32 	%p135, %f288, %f199;
	mov.f32 	%f289, %f199;
	mov.u64 	%rd475, %rd224;
	@%p135 bra 	$L__BB15_223;
	setp.lt.f32 	%p136, %f199, %f288;
	mov.f32 	%f289, %f288;
	mov.u64 	%rd475, %rd474;
	@%p136 bra 	$L__BB15_223;
	setp.lt.s64 	%p137, %rd474, %rd224;
	selp.f32 	%f289, %f288, %f199, %p137;
	min.s64 	%rd475, %rd474, %rd224;
$L__BB15_223:
	ld.shared.f32 	%f202, [_ZN6thrust24THRUST_300001_SM_1000_NS8cuda_cub4core6detail5shmemE+88];
	ld.shared.u64 	%rd227, [_ZN6thrust24THRUST_300001_SM_1000_NS8cuda_cub4core6detail5shmemE+96];
	setp.lt.f32 	%p138, %f289, %f202;
	mov.f32 	%f290, %f202;
	mov.u64 	%rd476, %rd227;
	@%p138 bra 	$L__BB15_226;
	setp.lt.f32 	%p139, %f202, %f289;
	mov.f32 	%f290, %f289;
	mov.u64 	%rd476, %rd475;
	@%p139 bra 	$L__BB15_226;
	setp.lt.s64 	%p140, %rd475, %rd227;
	selp.f32 	%f290, %f289, %f202, %p140;
	min.s64 	%rd476, %rd475, %rd227;
$L__BB15_226:
	ld.shared.f32 	%f205, [_ZN6thrust24THRUST_300001_SM_1000_NS8cuda_cub4core6detail5shmemE+104];
	ld.shared.u64 	%rd230, [_ZN6thrust24THRUST_300001_SM_1000_NS8cuda_cub4core6detail5shmemE+112];
	setp.lt.f32 	%p141, %f290, %f205;
	mov.f32 	%f291, %f205;
	mov.u64 	%rd477, %rd230;
	@%p141 bra 	$L__BB15_229;
	setp.lt.f32 	%p142, %f205, %f290;
	mov.f32 	%f291, %f290;
	mov.u64 	%rd477, %rd476;
	@%p142 bra 	$L__BB15_229;
	setp.lt.s64 	%p143, %rd476, %rd230;
	selp.f32 	%f291, %f290, %f205, %p143;
	min.s64 	%rd477, %rd476, %rd230;
$L__BB15_229:
	ld.shared.f32 	%f208, [_ZN6thrust24THRUST_300001_SM_1000_NS8cuda_cub4core6detail5shmemE+120];
	ld.shared.u64 	%rd233, [_ZN6thrust24THRUST_300001_SM_1000_NS8cuda_cub4core6detail5shmemE+128];
	setp.lt.f32 	%p144, %f291, %f208;
	mov.f32 	%f292, %f208;
	mov.u64 	%rd478, %rd233;
	@%p144 bra 	$L__BB15_232;
	setp.lt.f32 	%p145, %f208, %f291;
	mov.f32 	%f292, %f291;
	mov.u64 	%rd478, %rd477;
	@%p145 bra 	$L__BB15_232;
	setp.lt.s64 	%p146, %rd477, %rd233;
	selp.f32 	%f292, %f291, %f208, %p146;
	min.s64 	%rd478, %rd477, %rd233;
$L__BB15_232:
	mov.u32 	%r426, %tid.x;
	setp.ne.s32 	%p263, %r426, 0;
	@%p263 bra 	$L__BB15_234;
	ld.param.u64 	%rd391, [_ZN6thrust24THRUST_300001_SM_1000_NS8cuda_cub4core6detail13_kernel_agentINS1_8__reduce11ReduceAgentIPN4cuda3std3__45tupleIJflEEESC_SB_lNS1_9__extrema9arg_max_fIflNS9_4lessIfEEEEEEJSC_SC_iSH_EEEvDpT0__param_1];
	cvta.to.global.u64 	%rd390, %rd391;
	st.global.f32 	[%rd390], %f292;
	st.global.u64 	[%rd390+8], %rd478;
$L__BB15_234:
	ret;

}
	// .globl	_ZN3cub18CUB_300001_SM_10006detail11EmptyKernelIvEEvv
.visible .entry _ZN3cub18CUB_300001_SM_10006detail11EmptyKernelIvEEvv()
{


	ret;

}
	// .globl	_ZN3cub18CUB_300001_SM_10006detail10radix_sort31DeviceRadixSortSingleTileKernelINS1_5radix10policy_hubIjjyE10Policy1000ELNS0_9SortOrderE0EjjyNS1_21identity_decomposer_tEEEvPKT1_PSA_PKT2_PSE_T3_iiT4_
.visible .entry _ZN3cub18CUB_300001_SM_10006detail10radix_sort31DeviceRadixSortSingleTileKernelINS1_5radix10policy_hubIjjyE10Policy1000ELNS0_9SortOrderE0EjjyNS1_21identity_decomposer_tEEEvPKT1_PSA_PKT2_PSE_T3_iiT4_(
	.param .u64 .ptr .align 1 _ZN3cub18CUB_300001_SM_10006detail10radix_sort31DeviceRadixSortSingleTileKernelINS1_5radix10policy_hubIjjyE10Policy1000ELNS0_9SortOrderE0EjjyNS1_21identity_decomposer_tEEEvPKT1_PSA_PKT2_PSE_T3_iiT4__param_0,
	.param .u64 .ptr .align 1 _ZN3cub18CUB_300001_SM_10006detail10radix_sort31DeviceRadixSortSingleTileKernelINS1_5radix10policy_hubIjjyE10Policy1000ELNS0_9SortOrderE0EjjyNS1_21identity_decomposer_tEEEvPKT1_PSA_PKT2_PSE_T3_iiT4__param_1,
	.param .u64 .ptr .align 1 _ZN3cub18CUB_300001_SM_10006detail10radix_sort31DeviceRadixSortSingleTileKernelINS1_5radix10policy_hubIjjyE10Policy1000ELNS0_9SortOrderE0EjjyNS1_21identity_decomposer_tEEEvPKT1_PSA_PKT2_PSE_T3_iiT4__param_2,
	.param .u64 .ptr .align 1 _ZN3cub18CUB_300001_SM_10006detail10radix_sort31DeviceRadixSortSingleTileKernelINS1_5radix10policy_hubIjjyE10Policy1000ELNS0_9SortOrderE0EjjyNS1_21identity_decomposer_tEEEvPKT1_PSA_PKT2_PSE_T3_iiT4__param_3,
	.param .u64 _ZN3cub18CUB_300001_SM_10006detail10radix_sort31DeviceRadixSortSingleTileKernelINS1_5radix10policy_hubIjjyE10Policy1000ELNS0_9SortOrderE0EjjyNS1_21identity_decomposer_tEEEvPKT1_PSA_PKT2_PSE_T3_iiT4__param_4,
	.param .u32 _ZN3cub18CUB_300001_SM_10006detail10radix_sort31DeviceRadixSortSingleTileKernelINS1_5radix10policy_hubIjjyE10Policy1000ELNS0_9SortOrderE0EjjyNS1_21identity_decomposer_tEEEvPKT1_PSA_PKT2_PSE_T3_iiT4__param_5,
	.param .u32 _ZN3cub18CUB_300001_SM_10006detail10radix_sort31DeviceRadixSortSingleTileKernelINS1_5radix10policy_hubIjjyE10Policy1000ELNS0_9SortOrderE0EjjyNS1_21identity_decomposer_tEEEvPKT1_PSA_PKT2_PSE_T3_iiT4__param_6,
	.param .align 1 .b8 _ZN3cub18CUB_300001_SM_10006detail10radix_sort31DeviceRadixSortSingleTileKernelINS1_5radix10policy_hubIjjyE10Policy1000ELNS0_9SortOrderE0EjjyNS1_21identity_decomposer_tEEEvPKT1_PSA_PKT2_PSE_T3_iiT4__param_7[1]
)
.maxntid 256
.minnctapersm 1
{
	.reg .pred 	%p<73>;
	.reg .b16 	%rs<39>;
	.reg .b32 	%r<862>;
	.reg .b64 	%rd<37>;
	// demoted variable
	.shared .align 16 .b8 _ZZN3cub18CUB_300001_SM_10006detail10radix_sort31DeviceRadixSortSingleTileKernelINS1_5radix10policy_hubIjjyE10Policy1000ELNS0_9SortOrderE0EjjyNS1_21identity_decomposer_tEEEvPKT1_PSA_PKT2_PSE_T3_iiT4_E12temp_storage[33856];
	ld.param.u64 	%rd10, [_ZN3cub18CUB_300001_SM_10006detail10radix_sort31DeviceRadixSortSingleTileKernelINS1_5radix10policy_hubIjjyE10Policy1000ELNS0_9SortOrderE0EjjyNS1_21identity_decomposer_tEEEvPKT1_PSA_PKT2_PSE_T3_iiT4__param_0];
	ld.param.u64 	%rd6, [_ZN3cub18CUB_300001_SM_10006detail10radix_sort31DeviceRadixSortSingleTileKernelINS1_5radix10policy_hubIjjyE10Policy1000ELNS0_9SortOrderE0EjjyNS1_21identity_decomposer_tEEEvPKT1_PSA_PKT2_PSE_T3_iiT4__param_1];
	ld.param.u64 	%rd7, [_ZN3cub18CUB_300001_SM_10006detail10radix_sort31DeviceRadixSortSingleTileKernelINS1_5radix10policy_hubIjjyE10Policy1000ELNS0_9SortOrderE0EjjyNS1_21identity_decomposer_tEEEvPKT1_PSA_PKT2_PSE_T3_iiT4__param_2];
	ld.param.u64 	%rd8, [_ZN3cub18CUB_300001_SM_10006detail10radix_sort31DeviceRadixSortSingleTileKernelINS1_5radix10policy_hubIjjyE10Policy1000ELNS0_9SortOrderE0EjjyNS1_21identity_decomposer_tEEEvPKT1_PSA_PKT2_PSE_T3_iiT4__param_3];
	ld.param.u64 	%rd9, [_ZN3cub18CUB_300001_SM_10006detail10radix_sort31DeviceRadixSortSingleTileKernelINS1_5radix10policy_hubIjjyE10Policy1000ELNS0_9SortOrderE0EjjyNS1_21identity_decomposer_tEEEvPKT1_PSA_PKT2_PSE_T3_iiT4__param_4];
	ld.param.u32 	%r303, [_ZN3cub18CUB_300001_SM_10006detail10radix_sort31DeviceRadixSortSingleTileKernelINS1_5radix10policy_hubIjjyE10Policy1000ELNS0_9SortOrderE0EjjyNS1_21identity_decomposer_tEEEvPKT1_PSA_PKT2_PSE_T3_iiT4__param_5];
	ld.param.u32 	%r304, [_ZN3cub18CUB_300001_SM_10006detail10radix_sort31DeviceRadixSortSingleTileKernelINS1_5radix10policy_hubIjjyE10Policy1000ELNS0_9SortOrderE0EjjyNS1_21identity_decomposer_tEEEvPKT1_PSA_PKT2_PSE_T3_iiT4__param_6];
	cvta.to.global.u64 	%rd11, %rd10;
	cvt.u32.u64 	%r1, %rd9;
	mov.u32 	%r2, %tid.x;
	mul.lo.s32 	%r3, %r2, 19;
	setp.ge.s32 	%p1, %r3, %r1;
	mul.wide.u32 	%rd12, %r3, 4;
	add.s64 	%rd1, %rd11, %rd12;
	mov.b32 	%r840, -1;
	@%p1 bra 	$L__BB17_2;
	ld.global.u32 	%r840, [%rd1];
$L__BB17_2:
	add.s32 	%r6, %r3, 1;
	setp.ge.s32 	%p2, %r6, %r1;
	mov.b32 	%r839, -1;
	@%p2 bra 	$L__BB17_4;
	ld.global.u32 	%r839, [%rd1+4];
$L__BB17_4:
	add.s32 	%r9, %r3, 2;
	setp.ge.s32 	%p3, %r9, %r1;
	mov.b32 	%r838, -1;
	@%p3 bra 	$L__BB17_6;
	ld.global.u32 	%r838, [%rd1+8];
$L__BB17_6:
	add.s32 	%r12, %r3, 3;
	setp.ge.s32 	%p4, %r12, %r1;
	mov.b32 	%r837, -1;
	@%p4 bra 	$L__BB17_8;
	ld.global.u32 	%r837, [%rd1+12];
$L__BB17_8:
	add.s32 	%r15, %r3, 4;
	setp.ge.s32 	%p5, %r15, %r1;
	mov.b32 	%r836, -1;
	@%p5 bra 	$L__BB17_10;
	ld.global.u32 	%r836, [%rd1+16];
$L__BB17_10:
	add.s32 	%r18, %r3, 5;
	setp.ge.s32 	%p6, %r18, %r1;
	mov.b32 	%r835, -1;
	@%p6 bra 	$L__BB17_12;
	ld.global.u32 	%r835, [%rd1+20];
$L__BB17_12:
	add.s32 	%r21, %r3, 6;
	setp.ge.s32 	%p7, %r21, %r1;
	mov.b32 	%r834, -1;
	@%p7 bra 	$L__BB17_14;
	ld.global.u32 	%r834, [%rd1+24];
$L__BB17_14:
	add.s32 	%r24, %r3, 7;
	setp.ge.s32 	%p8, %r24, %r1;
	mov.b32 	%r833, -1;
	@%p8 bra 	$L__BB17_16;
	ld.global.u32 	%r833, [%rd1+28];
$L__BB17_16:
	add.s32 	%r27, %r3, 8;
	setp.ge.s32 	%p9, %r27, %r1;
	mov.b32 	%r832, -1;
	@%p9 bra 	$L__BB17_18;
	ld.global.u32 	%r832, [%rd1+32];
$L__BB17_18:
	add.s32 	%r30, %r3, 9;
	setp.ge.s32 	%p10, %r30, %r1;
	mov.b32 	%r831, -1;
	@%p10 bra 	$L__BB17_20;
	ld.global.u32 	%r831, [%rd1+36];
$L__BB17_20:
	add.s32 	%r33, %r3, 10;
	setp.ge.s32 	%p11, %r33, %r1;
	mov.b32 	%r830, -1;
	@%p11 bra 	$L__BB17_22;
	ld.global.u32 	%r830, [%rd1+40];
$L__BB17_22:
	add.s32 	%r36, %r3, 11;
	setp.ge.s32 	%p12, %r36, %r1;
	mov.b32 	%r829, -1;
	@%p12 bra 	$L__BB17_24;
	ld.global.u32 	%r829, [%rd1+44];
$L__BB17_24:
	add.s32 	%r39, %r3, 12;
	setp.ge.s32 	%p13, %r39, %r1;
	mov.b32 	%r828, -1;
	@%p13 bra 	$L__BB17_26;
	ld.global.u32 	%r828, [%rd1+48];
$L__BB17_26:
	add.s32 	%r42, %r3, 13;
	setp.ge.s32 	%p14, %r42, %r1;
	mov.b32 	%r827, -1;
	@%p14 bra 	$L__BB17_28;
	ld.global.u32 	%r827, [%rd1+52];
$L__BB17_28:
	add.s32 	%r45, %r3, 14;
	setp.ge.s32 	%p15, %r45, %r1;
	mov.b32 	%r826, -1;
	@%p15 bra 	$L__BB17_30;
	ld.global.u32 	%r826, [%rd1+56];
$L__BB17_30:
	add.s32 	%r48, %r3, 15;
	setp.ge.s32 	%p16, %r48, %r1;
	mov.b32 	%r825, -1;
	@%p16 bra 	$L__BB17_32;
	ld.global.u32 	%r825, [%rd1+60];
$L__BB17_32:
	add.s32 	%r51, %r3, 16;
	setp.ge.s32 	%p17, %r51, %r1;
	mov.b32 	%r824, -1;
	@%p17 bra 	$L__BB17_34;
	ld.global.u32 	%r824, [%rd1+64];
$L__BB17_34:
	add.s32 	%r54, %r3, 17;
	setp.ge.s32 	%p18, %r54, %r1;
	mov.b32 	%r823, -1;
	@%p18 bra 	$L__BB17_36;
	ld.global.u32 	%r823, [%rd1+68];
$L__BB17_36:
	add.s32 	%r57, %r3, 18;
	setp.ge.s32 	%p19, %r57, %r1;
	mov.b32 	%r822, -1;
	@%p19 bra 	$L__BB17_38;
	ld.global.u32 	%r822, [%rd1+72];
$L__BB17_38:
	bar.sync 	0;
	mov.b64 	{%r325, %r326}, %rd9;
	shfl.sync.idx.b32	%r60|%p20, %r325, 0, 31, -1;
	shfl.sync.idx.b32	%r327|%p21, %r326, 0, 31, -1;
	mov.b64 	%rd2, {%r60, %r327};
	setp.ge.s32 	%p22, %r3, %r60;
	cvta.to.global.u64 	%rd13, %rd7;
	add.s64 	%rd3, %rd13, %rd12;
	@%p22 bra 	$L__BB17_40;
	ld.global.u32 	%r859, [%rd3];
$L__BB17_40:
	setp.ge.s32 	%p23, %r6, %r60;
	@%p23 bra 	$L__BB17_42;
	ld.global.u32 	%r858, [%rd3+4];
$L__BB17_42:
	setp.ge.s32 	%p24, %r9, %r60;
	@%p24 bra 	$L__BB17_44;
	ld.global.u32 	%r857, [%rd3+8];
$L__BB17_44:
	setp.ge.s32 	%p25, %r12, %r60;
	@%p25 bra 	$L__BB17_46;
	ld.global.u32 	%r856, [%rd3+12];
$L__BB17_46:
	setp.ge.s32 	%p26, %r15, %r60;
	@%p26 bra 	$L__BB17_48;
	ld.global.u32 	%r855, [%rd3+16];
$L__BB17_48:
	setp.ge.s32 	%p27, %r18, %r60;
	@%p27 bra 	$L__BB17_50;
	ld.global.u32 	%r854, [%rd3+20];
$L__BB17_50:
	setp.ge.s32 	%p28, %r21, %r60;
	@%p28 bra 	$L__BB17_52;
	ld.global.u32 	%r853, [%rd3+24];
$L__BB17_52:
	setp.ge.s32 	%p29, %r24, %r60;
	@%p29 bra 	$L__BB17_54;
	ld.global.u32 	%r852, [%rd3+28];
$L__BB17_54:
	setp.ge.s32 	%p30, %r27, %r60;
	@%p30 bra 	$L__BB17_56;
	ld.global.u32 	%r851, [%rd3+32];
$L__BB17_56:
	setp.ge.s32 	%p31, %r30, %r60;
	@%p31 bra 	$L__BB17_58;
	ld.global.u32 	%r850, [%rd3+36];
$L__BB17_58:
	setp.ge.s32 	%p32, %r33, %r60;
	@%p32 bra 	$L__BB17_60;
	ld.global.u32 	%r849, [%rd3+40];
$L__BB17_60:
	setp.ge.s32 	%p33, %r36, %r60;
	@%p33 bra 	$L__BB17_62;
	ld.global.u32 	%r848, [%rd3+44];
$L__BB17_62:
	setp.ge.s32 	%p34, %r39, %r60;
	@%p34 bra 	$L__BB17_64;
	ld.global.u32 	%r847, [%rd3+48];
$L__BB17_64:
	setp.ge.s32 	%p35, %r42, %r60;
	@%p35 bra 	$L__BB17_66;
	ld.global.u32 	%r846, [%rd3+52];
$L__BB17_66:
	setp.ge.s32 	%p36, %r45, %r60;
	@%p36 bra 	$L__BB17_68;
	ld.global.u32 	%r845, [%rd3+56];
$L__BB17_68:
	setp.ge.s32 	%p37, %r48, %r60;
	@%p37 bra 	$L__BB17_70;
	ld.global.u32 	%r844, [%rd3+60];
$L__BB17_70:
	setp.ge.s32 	%p38, %r51, %r60;
	@%p38 bra 	$L__BB17_72;
	ld.global.u32 	%r843, [%rd3+64];
$L__BB17_72:
	setp.ge.s32 	%p39, %r54, %r60;
	@%p39 bra 	$L__BB17_74;
	ld.global.u32 	%r842, [%rd3+68];
$L__BB17_74:
	setp.ge.s32 	%p40, %r57, %r60;
	@%p40 bra 	$L__BB17_76;
	ld.global.u32 	%r841, [%rd3+72];
$L__BB17_76:
	bar.sync 	0;
	shr.u32 	%r99, %r2, 5;
	shl.b32 	%r347, %r2, 2;
	mov.u32 	%r348, _ZZN3cub18CUB_300001_SM_10006detail10radix_sort31DeviceRadixSortSingleTileKernelINS1_5radix10policy_hubIjjyE10Policy1000ELNS0_9SortOrderE0EjjyNS1_21identity_decomposer_tEEEvPKT1_PSA_PKT2_PSE_T3_iiT4_E12temp_storage;
	add.s32 	%r100, %r348, %r347;
	shl.b32 	%r349, %r2, 7;
	add.s32 	%r101, %r100, %r349;
	shl.b32 	%r350, %r99, 2;
	add.s32 	%r351, %r348, %r350;
	add.s32 	%r102, %r351, 33792;
	mad.lo.s32 	%r103, %r2, -56, %r101;
	add.s32 	%r821, %r303, 6;
	sub.s32 	%r820, %r304, %r303;
$L__BB17_77:
	add.s32 	%r411, %r821, -6;
	min.s32 	%r354, %r820, 6;
	mov.b32 	%r440, 0;
	st.shared.u32 	[%r100], %r440;
	st.shared.u32 	[%r100+1024], %r440;
	st.shared.u32 	[%r100+2048], %r440;
	st.shared.u32 	[%r100+3072], %r440;
	st.shared.u32 	[%r100+4096], %r440;
	st.shared.u32 	[%r100+5120], %r440;
	st.shared.u32 	[%r100+6144], %r440;
	st.shared.u32 	[%r100+7168], %r440;
	st.shared.u32 	[%r100+8192], %r440;
	st.shared.u32 	[%r100+9216], %r440;
	st.shared.u32 	[%r100+10240], %r440;
	st.shared.u32 	[%r100+11264], %r440;
	st.shared.u32 	[%r100+12288], %r440;
	st.shared.u32 	[%r100+13312], %r440;
	st.shared.u32 	[%r100+14336], %r440;
	st.shared.u32 	[%r100+15360], %r440;
	st.shared.u32 	[%r100+16384], %r440;
	st.shared.u32 	[%r100+17408], %r440;
	st.shared.u32 	[%r100+18432], %r440;
	st.shared.u32 	[%r100+19456], %r440;
	st.shared.u32 	[%r100+20480], %r440;
	st.shared.u32 	[%r100+21504], %r440;
	st.shared.u32 	[%r100+22528], %r440;
	st.shared.u32 	[%r100+23552], %r440;
	st.shared.u32 	[%r100+24576], %r440;
	st.shared.u32 	[%r100+25600], %r440;
	st.shared.u32 	[%r100+26624], %r440;
	st.shared.u32 	[%r100+27648], %r440;
	st.shared.u32 	[%r100+28672], %r440;
	st.shared.u32 	[%r100+29696], %r440;
	st.shared.u32 	[%r100+30720], %r440;
	st.shared.u32 	[%r100+31744], %r440;
	st.shared.u32 	[%r100+32768], %r440;
	// begin inline asm
	bmsk.clamp.b32 %r352, %r440, %r354;
	// end inline asm
	// begin inline asm
	shr.b32 %r355, %r840, %r411;
	// end inline asm
	and.b32  	%r443, %r352, %r355;
	shl.b32 	%r444, %r443, 10;
	and.b32  	%r445, %r444, 31744;
	add.s32 	%r446, %r100, %r445;
	shr.u32 	%r447, %r443, 4;
	and.b32  	%r448, %r447, 268435454;
	add.s32 	%r147, %r446, %r448;
	ld.shared.u16 	%rs1, [%r147];
	add.s16 	%rs20, %rs1, 1;
	st.shared.u16 	[%r147], %rs20;
	// begin inline asm
	shr.b32 %r358, %r839, %r411;
	// end inline asm
	and.b32  	%r449, %r352, %r358;
	shl.b32 	%r450, %r449, 10;
	and.b32  	%r451, %r450, 31744;
	add.s32 	%r452, %r100, %r451;
	shr.u32 	%r453, %r449, 4;
	and.b32  	%r454, %r453, 268435454;
	add.s32 	%r148, %r452, %r454;
	ld.shared.u16 	%rs2, [%r148];
	add.s16 	%rs21, %rs2, 1;
	st.shared.u16 	[%r148], %rs21;
	// begin inline asm
	shr.b32 %r361, %r838, %r411;
	// end inline asm
	and.b32  	%r455, %r352, %r361;
	shl.b32 	%r456, %r455, 10;
	and.b32  	%r457, %r456, 31744;
	add.s32 	%r458, %r100, %r457;
	shr.u32 	%r459, %r455, 4;
	and.b32  	%r460, %r459, 268435454;
	add.s32 	%r149, %r458, %r460;
	ld.shared.u16 	%rs3, [%r149];
	add.s16 	%rs22, %rs3, 1;
	st.shared.u16 	[%r149], %rs22;
	// begin inline asm
	shr.b32 %r364, %r837, %r411;
	// end inline asm
	and.b32  	%r461, %r352, %r364;
	shl.b32 	%r462, %r461, 10;
	and.b32  	%r463, %r462, 31744;
	add.s32 	%r464, %r100, %r463;
	shr.u32 	%r465, %r461, 4;
	and.b32  	%r466, %r465, 268435454;
	add.s32 	%r150, %r464, %r466;
	ld.shared.u16 	%rs4, [%r150];
	add.s16 	%rs23, %rs4, 1;
	st.shared.u16 	[%r150], %rs23;
	// begin inline asm
	shr.b32 %r367, %r836, %r411;
	// end inline asm
	and.b32  	%r467, %r352, %r367;
	shl.b32 	%r468, %r467, 10;
	and.b32  	%r469, %r468, 31744;
	add.s32 	%r470, %r100, %r469;
	shr.u32 	%r471, %r467, 4;
	and.b32  	%r472, %r471, 268435454;
	add.s32 	%r151, %r470, %r472;
	ld.shared.u16 	%rs5, [%r151];
	add.s16 	%rs24, %rs5, 1;
	st.shared.u16 	[%r151], %rs24;
	// begin inline asm
	shr.b32 %r370, %r835, %r411;
	// end inline asm
	and.b32  	%r473, %r352, %r370;
	shl.b32 	%r474, %r473, 10;
	and.b32  	%r475, %r474, 31744;
	add.s32 	%r476, %r100, %r475;
	shr.u32 	%r477, %r473, 4;
	and.b32  	%r478, %r477, 268435454;
	add.s32 	%r152, %r476, %r478;
	ld.shared.u16 	%rs6, [%r152];
	add.s16 	%rs25, %rs6, 1;
	st.shared.u16 	[%r152], %rs25;
	// begin inline asm
	shr.b32 %r373, %r834, %r411;
	// end inline asm
	and.b32  	%r479, %r352, %r373;
	shl.b32 	%r480, %r479, 10;
	and.b32  	%r481, %r480, 31744;
	add.s32 	%r482, %r100, %r481;
	shr.u32 	%r483, %r479, 4;
	and.b32  	%r484, %r483, 268435454;
	add.s32 	%r153, %r482, %r484;
	ld.shared.u16 	%rs7, [%r153];
	add.s16 	%rs26, %rs7, 1;
	st.shared.u16 	[%r153], %rs26;
	// begin inline asm
	shr.b32 %r376, %r833, %r411;
	// end inline asm
	and.b32  	%r485, %r352, %r376;
	shl.b32 	%r486, %r485, 10;
	and.b32  	%r487, %r486, 31744;
	add.s32 	%r488, %r100, %r487;
	shr.u32 	%r489, %r485, 4;
	and.b32  	%r490, %r489, 268435454;
	add.s32 	%r154, %r488, %r490;
	ld.shared.u16 	%rs8, [%r154];
	add.s16 	%rs27, %rs8, 1;
	st.shared.u16 	[%r154], %rs27;
	// begin inline asm
	shr.b32 %r379, %r832, %r411;
	// end inline asm
	and.b32  	%r491, %r352, %r379;
	shl.b32 	%r492, %r491, 10;
	and.b32  	%r493, %r492, 31744;
	add.s32 	%r494, %r100, %r493;
	shr.u32 	%r495, %r491, 4;
	and.b32  	%r496, %r495, 268435454;
	add.s32 	%r155, %r494, %r496;
	ld.shared.u16 	%rs9, [%r155];
	add.s16 	%rs28, %rs9, 1;
	st.shared.u16 	[%r155], %rs28;
	// begin inline asm
	shr.b32 %r382, %r831, %r411;
	// end inline asm
	and.b32  	%r497, %r352, %r382;
	shl.b32 	%r498, %r497, 10;
	and.b32  	%r499, %r498, 31744;
	add.s32 	%r500, %r100, %r499;
	shr.u32 	%r501, %r497, 4;
	and.b32  	%r502, %r501, 268435454;
	add.s32 	%r156, %r500, %r502;
	ld.shared.u16 	%rs10, [%r156];
	add.s16 	%rs29, %rs10, 1;
	st.shared.u16 	[%r156], %rs29;
	// begin inline asm
	shr.b32 %r385, %r830, %r411;
	// end inline asm
	and.b32  	%r503, %r352, %r385;
	shl.b32 	%r504, %r503, 10;
	and.b32  	%r505, %r504, 31744;
	add.s32 	%r506, %r100, %r505;
	shr.u32 	%r507, %r503, 4;
	and.b32  	%r508, %r507, 268435454;
	add.s32 	%r157, %r506, %r508;
	ld.shared.u16 	%rs11, [%r157];
	add.s16 	%rs30, %rs11, 1;
	st.shared.u16 	[%r157], %rs30;
	// begin inline asm
	shr.b32 %r388, %r829, %r411;
	// end inline asm
	and.b32  	%r509, %r352, %r388;
	shl.b32 	%r510, %r509, 10;
	and.b32  	%r511, %r510, 31744;
	add.s32 	%r512, %r100, %r511;
	shr.u32 	%r513, %r509, 4;
	and.b32  	%r514, %r513, 268435454;
	add.s32 	%r158, %r512, %r514;
	ld.shared.u16 	%rs12, [%r158];
	add.s16 	%rs31, %rs12, 1;
	st.shared.u16 	[%r158], %rs31;
	// begin inline asm
	shr.b32 %r391, %r828, %r411;
	// end inline asm
	and.b32  	%r515, %r352, %r391;
	shl.b32 	%r516, %r515, 10;
	and.b32  	%r517, %r516, 31744;
	add.s32 	%r518, %r100, %r517;
	shr.u32 	%r519, %r515, 4;
	and.b32  	%r520, %r519, 268435454;
	add.s32 	%r159, %r518, %r520;
	ld.shared.u16 	%rs13, [%r159];
	add.s16 	%rs32, %rs13, 1;
	st.shared.u16 	[%r159], %rs32;
	// begin inline asm
	shr.b32 %r394, %r827, %r411;
	// end inline asm
	and.b32  	%r521, %r352, %r394;
	shl.b32 	%r522, %r521, 10;
	and.b32  	%r523, %r522, 31744;
	add.s32 	%r524, %r100, %r523;
	shr.u32 	%r525, %r521, 4;
	and.b32  	%r526, %r525, 268435454;
	add.s32 	%r160, %r524, %r526;
	ld.shared.u16 	%rs14, [%r160];
	add.s16 	%rs33, %rs14, 1;
	st.shared.u16 	[%r160], %rs33;
	// begin inline asm
	shr.b32 %r397, %r826, %r411;
	// end inline asm
	and.b32  	%r527, %r352, %r397;
	shl.b32 	%r528, %r527, 10;
	and.b32  	%r529, %r528, 31744;
	add.s32 	%r530, %r100, %r529;
	shr.u32 	%r531, %r527, 4;
	and.b32  	%r532, %r531, 268435454;
	add.s32 	%r161, %r530, %r532;
	ld.shared.u16 	%rs15, [%r161];
	add.s16 	%rs34, %rs15, 1;
	st.shared.u16 	[%r161], %rs34;
	// begin inline asm
	shr.b32 %r400, %r825, %r411;
	// end inline asm
	and.b32  	%r533, %r352, %r400;
	shl.b32 	%r534, %r533, 10;
	and.b32  	%r535, %r534, 31744;
	add.s32 	%r536, %r100, %r535;
	shr.u32 	%r537, %r533, 4;
	and.b32  	%r538, %r537, 268435454;
	add.s32 	%r162, %r536, %r538;
	ld.shared.u16 	%rs16, [%r162];
	add.s16 	%rs35, %rs16, 1;
	st.shared.u16 	[%r162], %rs35;
	// begin inline asm
	shr.b32 %r403, %r824, %r411;
	// end inline asm
	and.b32  	%r539, %r352, %r403;
	shl.b32 	%r540, %r539, 10;
	and.b32  	%r541, %r540, 31744;
	add.s32 	%r542, %r100, %r541;
	shr.u32 	%r543, %r539, 4;
	and.b32  	%r544, %r543, 268435454;
	add.s32 	%r163, %r542, %r544;
	ld.shared.u16 	%rs17, [%r163];
	add.s16 	%rs36, %rs17, 1;
	st.shared.u16 	[%r163], %rs36;
	// begin inline asm
	shr.b32 %r406, %r823, %r411;
	// end inline asm
	and.b32  	%r545, %r352, %r406;
	shl.b32 	%r546, %r545, 10;
	and.b32  	%r547, %r546, 31744;
	add.s32 	%r548, %r100, %r547;
	shr.u32 	%r549, %r545, 4;
	and.b32  	%r550, %r549, 268435454;
	add.s32 	%r164, %r548, %r550;
	ld.shared.u16 	%rs18, [%r164];
	add.s16 	%rs37, %rs18, 1;
	st.shared.u16 	[%r164], %rs37;
	// begin inline asm
	shr.b32 %r409, %r822, %r411;
	// end inline asm
	and.b32  	%r551, %r352, %r409;
	shl.b32 	%r552, %r551, 10;
	and.b32  	%r553, %r552, 31744;
	add.s32 	%r554, %r100, %r553;
	shr.u32 	%r555, %r551, 4;
	and.b32  	%r556, %r555, 268435454;
	add.s32 	%r165, %r554, %r556;
	ld.shared.u16 	%rs19, [%r165];
	add.s16 	%rs38, %rs19, 1;
	st.shared.u16 	[%r165], %rs38;
	bar.sync 	0;
	ld.shared.u32 	%r166, [%r101];
	ld.shared.u32 	%r557, [%r101+4];
	ld.shared.u32 	%r558, [%r101+8];
	ld.shared.u32 	%r559, [%r101+12];
	ld.shared.u32 	%r560, [%r101+16];
	ld.shared.u32 	%r561, [%r101+20];
	ld.shared.u32 	%r562, [%r101+24];
	ld.shared.u32 	%r563, [%r101+28];
	ld.shared.u32 	%r564, [%r101+32];
	ld.shared.u32 	%r565, [%r101+36];
	ld.shared.u32 	%r566, [%r101+40];
	ld.shared.u32 	%r567, [%r101+44];
	ld.shared.u32 	%r568, [%r101+48];
	ld.shared.u32 	%r569, [%r101+52];
	ld.shared.u32 	%r570, [%r101+56];
	ld.shared.u32 	%r571, [%r101+60];
	ld.shared.u32 	%r572, [%r101+64];
	ld.shared.u32 	%r573, [%r101+68];
	ld.shared.u32 	%r574, [%r101+72];
	ld.shared.u32 	%r575, [%r101+76];
	ld.shared.u32 	%r576, [%r101+80];
	ld.shared.u32 	%r577, [%r101+84];
	ld.shared.u32 	%r578, [%r101+88];
	ld.shared.u32 	%r579, [%r101+92];
	ld.shared.u32 	%r580, [%r101+96];
	ld.shared.u32 	%r581, [%r101+100];
	ld.shared.u32 	%r582, [%r101+104];
	ld.shared.u32 	%r583, [%r101+108];
	ld.shared.u32 	%r584, [%r101+112];
	ld.shared.u32 	%r585, [%r101+116];
	ld.shared.u32 	%r586, [%r101+120];
	ld.shared.u32 	%r587, [%r101+124];
	ld.shared.u32 	%r588, [%r101+128];
	add.s32 	%r167, %r557, %r166;
	add.s32 	%r168, %r558, %r167;
	add.s32 	%r169, %r559, %r168;
	add.s32 	%r170, %r560, %r169;
	add.s32 	%r171, %r561, %r170;
	add.s32 	%r172, %r562, %r171;
	add.s32 	%r173, %r563, %r172;
	add.s32 	%r174, %r564, %r173;
	add.s32 	%r175, %r565, %r174;
	add.s32 	%r176, %r566, %r175;
	add.s32 	%r177, %r567, %r176;
	add.s32 	%r178, %r568, %r177;
	add.s32 	%r179, %r569, %r178;
	add.s32 	%r180, %r570, %r179;
	add.s32 	%r181, %r571, %r180;
	add.s32 	%r182, %r572, %r181;
	add.s32 	%r183, %r573, %r182;
	add.s32 	%r184, %r574, %r183;
	add.s32 	%r185, %r575, %r184;
	add.s32 	%r186, %r576, %r185;
	add.s32 	%r187, %r577, %r186;
	add.s32 	%r188, %r578, %r187;
	add.s32 	%r189, %r579, %r188;
	add.s32 	%r190, %r580, %r189;
	add.s32 	%r191, %r581, %r190;
	add.s32 	%r192, %r582, %r191;
	add.s32 	%r193, %r583, %r192;
	add.s32 	%r194, %r584, %r193;
	add.s32 	%r195, %r585, %r194;
	add.s32 	%r196, %r586, %r195;
	add.s32 	%r197, %r587, %r196;
	add.s32 	%r417, %r588, %r197;
	// begin inline asm
	mov.u32 %r412, %laneid;
	// end inline asm
	mov.b32 	%r415, 1;
	mov.b32 	%r442, -1;
	// begin inline asm
	{  .reg .u32 r0;  .reg .pred p;  shfl.sync.up.b32 r0|p, %r417, %r415, %r440, %r442;  @p add.u32 r0, r0, %r417;  mov.u32 %r413, r0;}
	// end inline asm
	mov.b32 	%r421, 2;
	// begin inline asm
	{  .reg .u32 r0;  .reg .pred p;  shfl.sync.up.b32 r0|p, %r413, %r421, %r440, %r442;  @p add.u32 r0, r0, %r413;  mov.u32 %r419, r0;}
	// end inline asm
	mov.b32 	%r427, 4;
	// begin inline asm
	{  .reg .u32 r0;  .reg .pred p;  shfl.sync.up.b32 r0|p, %r419, %r427, %r440, %r442;  @p add.u32 r0, r0, %r419;  mov.u32 %r425, r0;}
	// end inline asm
	mov.b32 	%r433, 8;
	// begin inline asm
	{  .reg .u32 r0;  .reg .pred p;  shfl.sync.up.b32 r0|p, %r425, %r433, %r440, %r442;  @p add.u32 r0, r0, %r425;  mov.u32 %r431, r0;}
	// end inline asm
	mov.b32 	%r439, 16;
	// begin inline asm
	{  .reg .u32 r0;  .reg .pred p;  shfl.sync.up.b32 r0|p, %r431, %r439, %r440, %r442;  @p add.u32 r0, r0, %r431;  mov.u32 %r437, r0;}
	// end inline asm
	setp.ne.s32 	%p41, %r412, 31;
	@%p41 bra 	$L__BB17_79;
	st.shared.u32 	[%r102], %r437;
$L__BB17_79:
	sub.s32 	%r589, %r437, %r417;
	setp.gt.u32 	%p42, %r2, 31;
	setp.eq.s32 	%p43, %r99, 7;
	setp.eq.s32 	%p44, %r99, 6;
	setp.eq.s32 	%p45, %r99, 5;
	setp.eq.s32 	%p46, %r99, 4;
	setp.eq.s32 	%p47, %r99, 3;
	setp.eq.s32 	%p48, %r99, 2;
	setp.eq.s32 	%p49, %r99, 1;
	bar.sync 	0;
	ld.shared.v4.u32 	{%r590, %r591, %r592, %r593}, [_ZZN3cub18CUB_300001_SM_10006detail10radix_sort31DeviceRadixSortSingleTileKernelINS1_5radix10policy_hubIjjyE10Policy1000ELNS0_9SortOrderE0EjjyNS1_21identity_decomposer_tEEEvPKT1_PSA_PKT2_PSE_T3_iiT4_E12temp_storage+33792];
	selp.b32 	%r594, %r590, %r860, %p49;
	add.s32 	%r595, %r591, %r590;
	selp.b32 	%r596, %r595, %r594, %p48;
	add.s32 	%r597, %r595, %r592;
	selp.b32 	%r598, %r597, %r596, %p47;
	add.s32 	%r599, %r597, %r593;
	selp.b32 	%r600, %r599, %r598, %p46;
	ld.shared.v4.u32 	{%r601, %r602, %r603, %r604}, [_ZZN3cub18CUB_300001_SM_10006detail10radix_sort31DeviceRadixSortSingleTileKernelINS1_5radix10policy_hubIjjyE10Policy1000ELNS0_9SortOrderE0EjjyNS1_21identity_decomposer_tEEEvPKT1_PSA_PKT2_PSE_T3_iiT4_E12temp_storage+33808];
	add.s32 	%r605, %r599, %r601;
	selp.b32 	%r606, %r605, %r600, %p45;
	add.s32 	%r607, %r605, %r602;
	selp.b32 	%r608, %r607, %r606, %p44;
	add.s32 	%r609, %r607, %r603;
	selp.b32 	%r860, %r609, %r608, %p43;
	add.s32 	%r202, %r609, %r604;
	setp.ne.s32 	%p50, %r412, 0;
	selp.b32 	%r610, %r589, 0, %p50;
	add.s32 	%r611, %r860, %r610;
	or.pred  	%p51, %p42, %p50;
	selp.b32 	%r861, %r611, %r589, %p42;
	@%p51 bra 	$L__BB17_81;
	shl.b32 	%r861, %r202, 16;
	st.shared.u32 	[_ZZN3cub18CUB_300001_SM_10006detail10radix_sort31DeviceRadixSortSingleTileKernelINS1_5radix10policy_hubIjjyE10Policy1000ELNS0_9SortOrderE0EjjyNS1_21identity_decomposer_tEEEvPKT1_PSA_PKT2_PSE_T3_iiT4_E12temp_storage+33832], %r861;
$L__BB17_81:
	setp.eq.s32 	%p52, %r2, 0;
	bar.sync 	0;
	ld.shared.u32 	%r612, [_ZZN3cub18CUB_300001_SM_10006detail10radix_sort31DeviceRadixSortSingleTileKernelINS1_5radix10policy_hubIjjyE10Policy1000ELNS0_9SortOrderE0EjjyNS1_21identity_decomposer_tEEEvPKT1_PSA_PKT2_PSE_T3_iiT4_E12temp_storage+33832];
	selp.b32 	%r613, 0, %r612, %p52;
	add.s32 	%r614, %r861, %r613;
	add.s32 	%r615, %r166, %r614;
	add.s32 	%r616, %r167, %r614;
	add.s32 	%r617, %r168, %r614;
	add.s32 	%r618, %r169, %r614;
	add.s32 	%r619, %r170, %r614;
	add.s32 	%r620, %r171, %r614;
	add.s32 	%r621, %r172, %r614;
	add.s32 	%r622, %r173, %r614;
	add.s32 	%r623, %r174, %r614;
	add.s32 	%r624, %r175, %r614;
	add.s32 	%r625, %r176, %r614;
	add.s32 	%r626, %r177, %r614;
	add.s32 	%r627, %r178, %r614;
	add.s32 	%r628, %r179, %r614;
	add.s32 	%r629, %r180, %r614;
	add.s32 	%r630, %r181, %r614;
	add.s32 	%r631, %r182, %r614;
	add.s32 	%r632, %r183, %r614;
	add.s32 	%r633, %r184, %r614;
	add.s32 	%r634, %r185, %r614;
	add.s32 	%r635, %r186, %r614;
	add.s32 	%r636, %r187, %r614;
	add.s32 	%r637, %r188, %r614;
	add.s32 	%r638, %r189, %r614;
	add.s32 	%r639, %r190, %r614;
	add.s32 	%r640, %r191, %r614;
	add.s32 	%r641, %r192, %r614;
	add.s32 	%r642, %r193, %r614;
	add.s32 	%r643, %r194, %r614;
	add.s32 	%r644, %r195, %r614;
	add.s32 	%r645, %r196, %r614;
	add.s32 	%r646, %r197, %r614;
	st.shared.u32 	[%r101], %r614;
	st.shared.u32 	[%r101+4], %r615;
	st.shared.u32 	[%r101+8], %r616;
	st.shared.u32 	[%r101+12], %r617;
	st.shared.u32 	[%r101+16], %r618;
	st.shared.u32 	[%r101+20], %r619;
	st.shared.u32 	[%r101+24], %r620;
	st.shared.u32 	[%r101+28], %r621;
	st.shared.u32 	[%r101+32], %r622;
	st.shared.u32 	[%r101+36], %r623;
	st.shared.u32 	[%r101+40], %r624;
	st.shared.u32 	[%r101+44], %r625;
	st.shared.u32 	[%r101+48], %r626;
	st.shared.u32 	[%r101+52], %r627;
	st.shared.u32 	[%r101+56], %r628;
	st.shared.u32 	[%r101+60], %r629;
	st.shared.u32 	[%r101+64], %r630;
	st.shared.u32 	[%r101+68], %r631;
	st.shared.u32 	[%r101+72], %r632;
	st.shared.u32 	[%r101+76], %r633;
	st.shared.u32 	[%r101+80], %r634;
	st.shared.u32 	[%r101+84], %r635;
	st.shared.u32 	[%r101+88], %r636;
	st.shared.u32 	[%r101+92], %r637;
	st.shared.u32 	[%r101+96], %r638;
	st.shared.u32 	[%r101+100], %r639;
	st.shared.u32 	[%r101+104], %r640;
	st.shared.u32 	[%r101+108], %r641;
	st.shared.u32 	[%r101+112], %r642;
	st.shared.u32 	[%r101+116], %r643;
	st.shared.u32 	[%r101+120], %r644;
	st.shared.u32 	[%r101+124], %r645;
	st.shared.u32 	[%r101+128], %r646;
	bar.sync 	0;
	cvt.u32.u16 	%r647, %rs1;
	ld.shared.u16 	%r648, [%r147];
	add.s32 	%r206, %r648, %r647;
	cvt.u32.u16 	%r649, %rs2;
	ld.shared.u16 	%r650, [%r148];
	add.s32 	%r207, %r650, %r649;
	cvt.u32.u16 	%r651, %rs3;
	ld.shared.u16 	%r652, [%r149];
	add.s32 	%r208, %r652, %r651;
	cvt.u32.u16 	%r653, %rs4;
	ld.shared.u16 	%r654, [%r150];
	add.s32 	%r209, %r654, %r653;
	cvt.u32.u16 	%r655, %rs5;
	ld.shared.u16 	%r656, [%r151];
	add.s32 	%r210, %r656, %r655;
	cvt.u32.u16 	%r657, %rs6;
	ld.shared.u16 	%r658, [%r152];
	add.s32 	%r211, %r658, %r657;
	cvt.u32.u16 	%r659, %rs7;
	ld.shared.u16 	%r660, [%r153];
	add.s32 	%r212, %r660, %r659;
	cvt.u32.u16 	%r661, %rs8;
	ld.shared.u16 	%r662, [%r154];
	add.s32 	%r213, %r662, %r661;
	cvt.u32.u16 	%r663, %rs9;
	ld.shared.u16 	%r664, [%r155];
	add.s32 	%r214, %r664, %r663;
	cvt.u32.u16 	%r665, %rs10;
	ld.shared.u16 	%r666, [%r156];
	add.s32 	%r215, %r666, %r665;
	cvt.u32.u16 	%r667, %rs11;
	ld.shared.u16 	%r668, [%r157];
	add.s32 	%r216, %r668, %r667;
	cvt.u32.u16 	%r669, %rs12;
	ld.shared.u16 	%r670, [%r158];
	add.s32 	%r217, %r670, %r669;
	cvt.u32.u16 	%r671, %rs13;
	ld.shared.u16 	%r672, [%r159];
	add.s32 	%r218, %r672, %r671;
	cvt.u32.u16 	%r673, %rs14;
	ld.shared.u16 	%r674, [%r160];
	add.s32 	%r219, %r674, %r673;
	cvt.u32.u16 	%r675, %rs15;
	ld.shared.u16 	%r676, [%r161];
	add.s32 	%r220, %r676, %r675;
	cvt.u32.u16 	%r677, %rs16;
	ld.shared.u16 	%r678, [%r162];
	add.s32 	%r221, %r678, %r677;
	cvt.u32.u16 	%r679, %rs17;
	ld.shared.u16 	%r680, [%r163];
	add.s32 	%r222, %r680, %r679;
	cvt.u32.u16 	%r681, %rs18;
	ld.shared.u16 	%r682, [%r164];
	add.s32 	%r223, %r682, %r681;
	cvt.u32.u16 	%r683, %rs19;
	ld.shared.u16 	%r684, [%r165];
	add.s32 	%r224, %r684, %r683;
	bar.sync 	0;
	setp.lt.s32 	%p53, %r821, %r304;
	@%p53 bra 	$L__BB17_121;
	cvt.u64.u32 	%rd15, %r2;
	shl.b32 	%r685, %r206, 2;
	mov.u32 	%r686, _ZZN3cub18CUB_300001_SM_10006detail10radix_sort31DeviceRadixSortSingleTileKernelINS1_5radix10policy_hubIjjyE10Policy1000ELNS0_9SortOrderE0EjjyNS1_21identity_decomposer_tEEEvPKT1_PSA_PKT2_PSE_T3_iiT4_E12temp_storage;
	add.s32 	%r687, %r686, %r685;
	st.shared.u32 	[%r687], %r840;
	shl.b32 	%r688, %r207, 2;
	add.s32 	%r689, %r686, %r688;
	st.shared.u32 	[%r689], %r839;
	shl.b32 	%r690, %r208, 2;
	add.s32 	%r691, %r686, %r690;
	st.shared.u32 	[%r691], %r838;
	shl.b32 	%r692, %r209, 2;
	add.s32 	%r693, %r686, %r692;
	st.shared.u32 	[%r693], %r837;
	shl.b32 	%r694, %r210, 2;
	add.s32 	%r695, %r686, %r694;
	st.shared.u32 	[%r695], %r836;
	shl.b32 	%r696, %r211, 2;
	add.s32 	%r697, %r686, %r696;
	st.shared.u32 	[%r697], %r835;
	shl.b32 	%r698, %r212, 2;
	add.s32 	%r699, %r686, %r698;
	st.shared.u32 	[%r699], %r834;
	shl.b32 	%r700, %r213, 2;
	add.s32 	%r701, %r686, %r700;
	st.shared.u32 	[%r701], %r833;
	shl.b32 	%r702, %r214, 2;
	add.s32 	%r703, %r686, %r702;
	st.shared.u32 	[%r703], %r832;
	shl.b32 	%r704, %r215, 2;
	add.s32 	%r705, %r686, %r704;
	st.shared.u32 	[%r705], %r831;
	shl.b32 	%r706, %r216, 2;
	add.s32 	%r707, %r686, %r706;
	st.shared.u32 	[%r707], %r830;
	shl.b32 	%r708, %r217, 2;
	add.s32 	%r709, %r686, %r708;
	st.shared.u32 	[%r709], %r829;
	shl.b32 	%r710, %r218, 2;
	add.s32 	%r711, %r686, %r710;
	st.shared.u32 	[%r711], %r828;
	shl.b32 	%r712, %r219, 2;
	add.s32 	%r713, %r686, %r712;
	st.shared.u32 	[%r713], %r827;
	shl.b32 	%r714, %r220, 2;
	add.s32 	%r715, %r686, %r714;
	st.shared.u32 	[%r715], %r826;
	shl.b32 	%r716, %r221, 2;
	add.s32 	%r717, %r686, %r716;
	st.shared.u32 	[%r717], %r825;
	shl.b32 	%r718, %r222, 2;
	add.s32 	%r719, %r686, %r718;
	st.shared.u32 	[%r719], %r824;
	shl.b32 	%r720, %r223, 2;
	add.s32 	%r721, %r686, %r720;
	st.shared.u32 	[%r721], %r823;
	shl.b32 	%r722, %r224, 2;
	add.s32 	%r723, %r686, %r722;
	st.shared.u32 	[%r723], %r822;
	bar.sync 	0;
	mad.lo.s32 	%r225, %r2, -72, %r103;
	ld.shared.u32 	%r226, [%r225];
	ld.shared.u32 	%r227, [%r225+1024];
	ld.shared.u32 	%r228, [%r225+2048];
	ld.shared.u32 	%r229, [%r225+3072];
	ld.shared.u32 	%r230, [%r225+4096];
	ld.shared.u32 	%r231, [%r225+5120];
	ld.shared.u32 	%r232, [%r225+6144];
	ld.shared.u32 	%r233, [%r225+7168];
	ld.shared.u32 	%r234, [%r225+8192];
	ld.shared.u32 	%r235, [%r225+9216];
	ld.shared.u32 	%r236, [%r225+10240];
	ld.shared.u32 	%r237, [%r225+11264];
	ld.shared.u32 	%r238, [%r225+12288];
	ld.shared.u32 	%r239, [%r225+13312];
	ld.shared.u32 	%r240, [%r225+14336];
	ld.shared.u32 	%r241, [%r225+15360];
	ld.shared.u32 	%r242, [%r225+16384];
	ld.shared.u32 	%r243, [%r225+17408];
	ld.shared.u32 	%r244, [%r225+18432];
	bar.sync 	0;
	st.shared.u32 	[%r687], %r859;
	st.shared.u32 	[%r689], %r858;
	st.shared.u32 	[%r691], %r857;
	st.shared.u32 	[%r693], %r856;
	st.shared.u32 	[%r695], %r855;
	st.shared.u32 	[%r697], %r854;
	st.shared.u32 	[%r699], %r853;
	st.shared.u32 	[%r701], %r852;
	st.shared.u32 	[%r703], %r851;
	st.shared.u32 	[%r705], %r850;
	st.shared.u32 	[%r707], %r849;
	st.shared.u32 	[%r709], %r848;
	st.shared.u32 	[%r711], %r847;
	st.shared.u32 	[%r713], %r846;
	st.shared.u32 	[%r715], %r845;
	st.shared.u32 	[%r717], %r844;
	st.shared.u32 	[%r719], %r843;
	st.shared.u32 	[%r721], %r842;
	st.shared.u32 	[%r723], %r841;
	bar.sync 	0;
	ld.shared.u32 	%r245, [%r225+1024];
	ld.shared.u32 	%r246, [%r225+2048];
	ld.shared.u32 	%r247, [%r225+3072];
	ld.shared.u32 	%r248, [%r225+4096];
	ld.shared.u32 	%r249, [%r225+5120];
	ld.shared.u32 	%r250, [%r225+6144];
	ld.shared.u32 	%r251, [%r225+7168];
	ld.shared.u32 	%r252, [%r225+8192];
	ld.shared.u32 	%r253, [%r225+9216];
	ld.shared.u32 	%r254, [%r225+10240];
	ld.shared.u32 	%r255, [%r225+11264];
	ld.shared.u32 	%r256, [%r225+12288];
	ld.shared.u32 	%r257, [%r225+13312];
	ld.shared.u32 	%r258, [%r225+14336];
	ld.shared.u32 	%r259, [%r225+15360];
	ld.shared.u32 	%r260, [%r225+16384];
	ld.shared.u32 	%r261, [%r225+17408];
	ld.shared.u32 	%r262, [%r225+18432];
	setp.gt.u64 	%p54, %rd2, %rd15;
	cvta.to.global.u64 	%rd16, %rd6;
	mul.wide.u32 	%rd17, %r2, 4;
	add.s64 	%rd4, %rd16, %rd17;
	cvta.to.global.u64 	%rd18, %rd8;
	add.s64 	%rd5, %rd18, %rd17;
	@%p54 bra 	$L__BB17_83;
	bra.uni 	$L__BB17_84;
$L__BB17_83:
	ld.shared.u32 	%r724, [%r225];
	st.global.u32 	[%rd4], %r226;
	st.global.u32 	[%rd5], %r724;
$L__BB17_84:
	add.s32 	%r725, %r2, 256;
	cvt.u64.u32 	%rd19, %r725;
	setp.le.u64 	%p55, %rd2, %rd19;
	@%p55 bra 	$L__BB17_86;
	st.global.u32 	[%rd4+1024], %r227;
	st.global.u32 	[%rd5+1024], %r245;
$L__BB17_86:
	add.s32 	%r726, %r2, 512;
	cvt.u64.u32 	%rd20, %r726;
	setp.le.u64 	%p56, %rd2, %rd20;
	@%p56 bra 	$L__BB17_88;
	st.global.u32 	[%rd4+2048], %r228;
	st.global.u32 	[%rd5+2048], %r246;
$L__BB17_88:
	add.s32 	%r727, %r2, 768;
	cvt.u64.u32 	%rd21, %r727;
	setp.le.u64 	%p57, %rd2, %rd21;
	@%p57 bra 	$L__BB17_90;
	st.global.u32 	[%rd4+3072], %r229;
	st.global.u32 	[%rd5+3072], %r247;
$L__BB17_90:
	or.b32  	%r728, %r2, 1024;
	cvt.u64.u32 	%rd22, %r728;
	setp.le.u64 	%p58, %rd2, %rd22;
	@%p58 bra 	$L__BB17_92;
	st.global.u32 	[%rd4+4096], %r230;
	st.global.u32 	[%rd5+4096], %r248;
$L__BB17_92:
	add.s32 	%r729, %r2, 1280;
	cvt.u64.u32 	%rd23, %r729;
	setp.le.u64 	%p59, %rd2, %rd23;
	@%p59 bra 	$L__BB17_94;
	st.global.u32 	[%rd4+5120], %r231;
	st.global.u32 	[%rd5+5120], %r249;
$L__BB17_94:
	add.s32 	%r730, %r2, 1536;
	cvt.u64.u32 	%rd24, %r730;
	setp.le.u64 	%p60, %rd2, %rd24;
	@%p60 bra 	$L__BB17_96;
	st.global.u32 	[%rd4+6144], %r232;
	st.global.u32 	[%rd5+6144], %r250;
$L__BB17_96:
	add.s32 	%r731, %r2, 1792;
	cvt.u64.u32 	%rd25, %r731;
	setp.le.u64 	%p61, %rd2, %rd25;
	@%p61 bra 	$L__BB17_98;
	st.global.u32 	[%rd4+7168], %r233;
	st.global.u32 	[%rd5+7168], %r251;
$L__BB17_98:
	or.b32  	%r732, %r2, 2048;
	cvt.u64.u32 	%rd26, %r732;
	setp.le.u64 	%p62, %rd2, %rd26;
	@%p62 bra 	$L__BB17_100;
	st.global.u32 	[%rd4+8192], %r234;
	st.global.u32 	[%rd5+8192], %r252;
$L__BB17_100:
	add.s32 	%r733, %r2, 2304;
	cvt.u64.u32 	%rd27, %r733;
	setp.le.u64 	%p63, %rd2, %rd27;
	@%p63 bra 	$L__BB17_102;
	st.global.u32 	[%rd4+9216], %r235;
	st.global.u32 	[%rd5+9216], %r253;
$L__BB17_102:
	add.s32 	%r734, %r2, 2560;
	cvt.u64.u32 	%rd28, %r734;
	setp.le.u64 	%p64, %rd2, %rd28;
	@%p64 bra 	$L__BB17_104;
	st.global.u32 	[%rd4+10240], %r236;
	st.global.u32 	[%rd5+10240], %r254;
$L__BB17_104:
	add.s32 	%r735, %r2, 2816;
	cvt.u64.u32 	%rd29, %r735;
	setp.le.u64 	%p65, %rd2, %rd29;
	@%p65 bra 	$L__BB17_106;
	st.global.u32 	[%rd4+11264], %r237;
	st.global.u32 	[%rd5+11264], %r255;
$L__BB17_106:
	or.b32  	%r736, %r2, 3072;
	cvt.u64.u32 	%rd30, %r736;
	setp.le.u64 	%p66, %rd2, %rd30;
	@%p66 bra 	$L__BB17_108;
	st.global.u32 	[%rd4+12288], %r238;
	st.global.u32 	[%rd5+12288], %r256;
$L__BB17_108:
	add.s32 	%r737, %r2, 3328;
	cvt.u64.u32 	%rd31, %r737;
	setp.le.u64 	%p67, %rd2, %rd31;
	@%p67 bra 	$L__BB17_110;
	st.global.u32 	[%rd4+13312], %r239;
	st.global.u32 	[%rd5+13312], %r257;
$L__BB17_110:
	add.s32 	%r738, %r2, 3584;
	cvt.u64.u32 	%rd32, %r738;
	setp.le.u64 	%p68, %rd2, %rd32;
	@%p68 bra 	$L__BB17_112;
	st.global.u32 	[%rd4+14336], %r240;
	st.global.u32 	[%rd5+14336], %r258;
$L__BB17_112:
	add.s32 	%r739, %r2, 3840;
	cvt.u64.u32 	%rd33, %r739;
	setp.le.u64 	%p69, %rd2, %rd33;
	@%p69 bra 	$L__BB17_114;
	st.global.u32 	[%rd4+15360], %r241;
	st.global.u32 	[%rd5+15360], %r259;
$L__BB17_114:
	or.b32  	%r740, %r2, 4096;
	cvt.u64.u32 	%rd34, %r740;
	setp.le.u64 	%p70, %rd2, %rd34;
	@%p70 bra 	$L__BB17_116;
	st.global.u32 	[%rd4+16384], %r242;
	st.global.u32 	[%rd5+16384], %r260;
$L__BB17_116:
	add.s32 	%r741, %r2, 4352;
	cvt.u64.u32 	%rd35, %r741;
	setp.le.u64 	%p71, %rd2, %rd35;
	@%p71 bra 	$L__BB17_118;
	st.global.u32 	[%rd4+17408], %r243;
	st.global.u32 	[%rd5+17408], %r261;
$L__BB17_118:
	add.s32 	%r742, %r2, 4608;
	cvt.u64.u32 	%rd36, %r742;
	setp.le.u64 	%p72, %rd2, %rd36;
	@%p72 bra 	$L__BB17_120;
	st.global.u32 	[%rd4+18432], %r244;
	st.global.u32 	[%rd5+18432], %r262;
$L__BB17_120:
	ret;
$L__BB17_121:
	shl.b32 	%r743, %r206, 2;
	mov.u32 	%r744, _ZZN3cub18CUB_300001_SM_10006detail10radix_sort31DeviceRadixSortSingleTileKernelINS1_5radix10policy_hubIjjyE10Policy1000ELNS0_9SortOrderE0EjjyNS1_21identity_decomposer_tEEEvPKT1_PSA_PKT2_PSE_T3_iiT4_E12temp_storage;
	add.s32 	%r745, %r744, %r743;
	st.shared.u32 	[%r745], %r840;
	shl.b32 	%r746, %r207, 2;
	add.s32 	%r747, %r744, %r746;
	st.shared.u32 	[%r747], %r839;
	shl.b32 	%r748, %r208, 2;
	add.s32 	%r749, %r744, %r748;
	st.shared.u32 	[%r749], %r838;
	shl.b32 	%r750, %r209, 2;
	add.s32 	%r751, %r744, %r750;
	st.shared.u32 	[%r751], %r837;
	shl.b32 	%r752, %r210, 2;
	add.s32 	%r753, %r744, %r752;
	st.shared.u32 	[%r753], %r836;
	shl.b32 	%r754, %r211, 2;
	add.s32 	%r755, %r744, %r754;
	st.shared.u32 	[%r755], %r835;
	shl.b32 	%r756, %r212, 2;
	add.s32 	%r757, %r744, %r756;
	st.shared.u32 	[%r757], %r834;
	shl.b32 	%r758, %r213, 2;
	add.s32 	%r759, %r744, %r758;
	st.shared.u32 	[%r759], %r833;
	shl.b32 	%r760, %r214, 2;
	add.s32 	%r761, %r744, %r760;
	st.shared.u32 	[%r761], %r832;
	shl.b32 	%r762, %r215, 2;
	add.s32 	%r763, %r744, %r762;
	st.shared.u32 	[%r763], %r831;
	shl.b32 	%r764, %r216, 2;
	add.s32 	%r765, %r744, %r764;
	st.shared.u32 	[%r765], %r830;
	shl.b32 	%r766, %r217, 2;
	add.s32 	%r767, %r744, %r766;
	st.shared.u32 	[%r767], %r829;
	shl.b32 	%r768, %r218, 2;
	add.s32 	%r769, %r744, %r768;
	st.shared.u32 	[%r769], %r828;
	shl.b32 	%r770, %r219, 2;
	add.s32 	%r771, %r744, %r770;
	st.shared.u32 	[%r771], %r827;
	shl.b32 	%r772, %r220, 2;
	add.s32 	%r773, %r744, %r772;
	st.shared.u32 	[%r773], %r826;
	shl.b32 	%r774, %r221, 2;
	add.s32 	%r775, %r744, %r774;
	st.shared.u32 	[%r775], %r825;
	shl.b32 	%r776, %r222, 2;
	add.s32 	%r777, %r744, %r776;
	st.shared.u32 	[%r777], %r824;
	shl.b32 	%r778, %r223, 2;
	add.s32 	%r779, %r744, %r778;
	st.shared.u32 	[%r779], %r823;
	shl.b32 	%r780, %r224, 2;
	add.s32 	%r781, %r744, %r780;
	st.shared.u32 	[%r781], %r822;
	bar.sync 	0;
	ld.shared.u32 	%r840, [%r103];
	ld.shared.u32 	%r839, [%r103+4];
	ld.shared.u32 	%r838, [%r103+8];
	ld.shared.u32 	%r837, [%r103+12];
	ld.shared.u32 	%r836, [%r103+16];
	ld.shared.u32 	%r835, [%r103+20];
	ld.shared.u32 	%r834, [%r103+24];
	ld.shared.u32 	%r833, [%r103+28];
	ld.shared.u32 	%r832, [%r103+32];
	ld.shared.u32 	%r831, [%r103+36];
	ld.shared.u32 	%r830, [%r103+40];
	ld.shared.u32 	%r829, [%r103+44];
	ld.shared.u32 	%r828, [%r103+48];
	ld.shared.u32 	%r827, [%r103+52];
	ld.shared.u32 	%r826, [%r103+56];
	ld.shared.u32 	%r825, [%r103+60];
	ld.shared.u32 	%r824, [%r103+64];
	ld.shared.u32 	%r823, [%r103+68];
	ld.shared.u32 	%r822, [%r103+72];
	bar.sync 	0;
	st.shared.u32 	[%r745], %r859;
	st.shared.u32 	[%r747], %r858;
	st.shared.u32 	[%r749], %r857;
	st.shared.u32 	[%r751], %r856;
	st.shared.u32 	[%r753], %r855;
	st.shared.u32 	[%r755], %r854;
	st.shared.u32 	[%r757], %r853;
	st.shared.u32 	[%r759], %r852;
	st.shared.u32 	[%r761], %r851;
	st.shared.u32 	[%r763], %r850;
	st.shared.u32 	[%r765], %r849;
	st.shared.u32 	[%r767], %r848;
	st.shared.u32 	[%r769], %r847;
	st.shared.u32 	[%r771], %r846;
	st.shared.u32 	[%r773], %r845;
	st.shared.u32 	[%r775], %r844;
	st.shared.u32 	[%r777], %r843;
	st.shared.u32 	[%r779], %r842;
	st.shared.u32 	[%r781], %r841;
	bar.sync 	0;
	ld.shared.u32 	%r859, [%r103];
	ld.shared.u32 	%r858, [%r103+4];
	ld.shared.u32 	%r857, [%r103+8];
	ld.shared.u32 	%r856, [%r103+12];
	ld.shared.u32 	%r855, [%r103+16];
	ld.shared.u32 	%r854, [%r103+20];
	ld.shared.u32 	%r853, [%r103+24];
	ld.shared.u32 	%r852, [%r103+28];
	ld.shared.u32 	%r851, [%r103+32];
	ld.shared.u32 	%r850, [%r103+36];
	ld.shared.u32 	%r849, [%r103+40];
	ld.shared.u32 	%r848, [%r103+44];
	ld.shared.u32 	%r847, [%r103+48];
	ld.shared.u32 	%r846, [%r103+52];
	ld.shared.u32 	%r845, [%r103+56];
	ld.shared.u32 	%r844, [%r103+60];
	ld.shared.u32 	%r843, [%r103+64];
	ld.shared.u32 	%r842, [%r103+68];
	ld.shared.u32 	%r841, [%r103+72];
	bar.sync 	0;
	add.s32 	%r821, %r821, 6;
	add.s32 	%r820, %r820, -6;
	bra.uni 	$L__BB17_77;

}
	// .globl	_ZN3cub18CUB_300001_SM_10006detail10radix_sort30DeviceRadixSortHistogramKernelINS1_5radix10policy_hubIjjyE10Policy1000ELNS0_9SortOrderE0EjyNS1_21identity_decomposer_tEEEvPT2_PKT1_SA_iiT3_
.visible .entry _ZN3cub18CUB_300001_SM_10006detail10radix_sort30DeviceRadixSortHistogramKernelINS1_5radix10policy_hubIjjyE10Policy1000ELNS0_9SortOrderE0EjyNS1_21identity_decomposer_tEEEvPT2_PKT1_SA_iiT3_(
	.param .u64 .ptr .align 1 _ZN3cub18CUB_300001_SM_10006detail10radix_sort30DeviceRadixSortHistogramKernelINS1_5radix10policy_hubIjjyE10Policy1000ELNS0_9SortOrderE0EjyNS1_21identity_decomposer_tEEEvPT2_PKT1_SA_iiT3__param_0,
	.param .u64 .ptr .align 1 _ZN3cub18CUB_300001_SM_10006detail10radix_sort30DeviceRadixSortHistogramKernelINS1_5radix10policy_hubIjjyE10Policy1000ELNS0_9SortOrderE0EjyNS1_21identity_decomposer_tEEEvPT2_PKT1_SA_iiT3__param_1,
	.param .u64 _ZN3cub18CUB_300001_SM_10006detail10radix_sort30DeviceRadixSortHistogramKernelINS1_5radix10policy_hubIjjyE10Policy1000ELNS0_9SortOrderE0EjyNS1_21identity_decomposer_tEEEvPT2_PKT1_SA_iiT3__param_2,
	.param .u32 _ZN3cub18CUB_300001_SM_10006detail10radix_sort30DeviceRadixSortHistogramKernelINS1_5radix10policy_hubIjjyE10Policy1000ELNS0_9SortOrderE0EjyNS1_21identity_decomposer_tEEEvPT2_PKT1_SA_iiT3__param_3,
	.param .u32 _ZN3cub18CUB_300001_SM_10006detail10radix_sort30DeviceRadixSortHistogramKernelINS1_5radix10policy_hubIjjyE10Policy1000ELNS0_9SortOrderE0EjyNS1_21identity_decomposer_tEEEvPT2_PKT1_SA_iiT3__param_4,
	.param .align 1 .b8 _ZN3cub18CUB_300001_SM_10006detail10radix_sort30DeviceRadixSortHistogramKernelINS1_5radix10policy_hubIjjyE10Policy1000ELNS0_9SortOrderE0EjyNS1_21identity_decomposer_tEEEvPT2_PKT1_SA_iiT3__param_5[1]
)
.maxntid 128
{
	.reg .pred 	%p<91>;
	.reg .b32 	%r<470>;
	.reg .b64 	%rd<137>;
	// demoted variable
	.shared .align 4 .b8 _ZZN3cub18CUB_300001_SM_10006detail10radix_sort30DeviceRadixSortHistogramKernelINS1_5radix10policy_hubIjjyE10Policy1000ELNS0_9SortOrderE0EjyNS1_21identity_decomposer_tEEEvPT2_PKT1_SA_iiT3_E12temp_storage[4096];
	ld.param.u64 	%rd18, [_ZN3cub18CUB_300001_SM_10006detail10radix_sort30DeviceRadixSortHistogramKernelINS1_5radix10policy_hubIjjyE10Policy1000ELNS0_9SortOrderE0EjyNS1_21identity_decomposer_tEEEvPT2_PKT1_SA_iiT3__param_0];
	ld.param.u64 	%rd19, [_ZN3cub18CUB_300001_SM_10006detail10radix_sort30DeviceRadixSortHistogramKernelINS1_5radix10policy_hubIjjyE10Policy1000ELNS0_9SortOrderE0EjyNS1_21identity_decomposer_tEEEvPT2_PKT1_SA_iiT3__param_1];
	ld.param.u64 	%rd17, [_ZN3cub18CUB_300001_SM_10006detail10radix_sort30DeviceRadixSortHistogramKernelINS1_5radix10policy_hubIjjyE10Policy1000ELNS0_9SortOrderE0EjyNS1_21identity_decomposer_tEEEvPT2_PKT1_SA_iiT3__param_2];
	ld.param.u32 	%r158, [_ZN3cub18CUB_300001_SM_10006detail10radix_sort30DeviceRadixSortHistogramKernelINS1_5radix10policy_hubIjjyE10Policy1000ELNS0_9SortOrderE0EjyNS1_21identity_decomposer_tEEEvPT2_PKT1_SA_iiT3__param_3];
	ld.param.u32 	%r159, [_ZN3cub18CUB_300001_SM_10006detail10radix_sort30DeviceRadixSortHistogramKernelINS1_5radix10policy_hubIjjyE10Policy1000ELNS0_9SortOrderE0EjyNS1_21identity_decomposer_tEEEvPT2_PKT1_SA_iiT3__param_4];
	cvta.to.global.u64 	%rd1, %rd19;
	cvta.to.global.u64 	%rd2, %rd18;
	setp.eq.s64 	%p2, %rd17, 0;
	@%p2 bra 	$L__BB18_153;
	sub.s32 	%r160, %r159, %r158;
	add.s32 	%r161, %r160, 7;
	shr.s32 	%r162, %r161, 31;
	shr.u32 	%r163, %r162, 29;
	add.s32 	%r164, %r161, %r163;
	shr.s32 	%r165, %r164, 3;
	mov.u32 	%r166, %tid.x;
	setp.gt.u32 	%p3, %r166, 255;
	setp.lt.s32 	%p4, %r161, 8;
	mov.u32 	%r167, %ctaid.x;
	shl.b32 	%r168, %r167, 11;
	cvt.u64.u32 	%rd3, %r168;
	mov.u32 	%r169, %nctaid.x;
	shl.b32 	%r170, %r169, 11;
	cvt.u64.u32 	%rd4, %r170;
	add.s32 	%r1, %r165, -1;
	and.b32  	%r2, %r165, 15;
	and.b32  	%r3, %r165, 7;
	add.s32 	%r4, %r3, -1;
	and.b32  	%r5, %r165, 3;
	or.pred  	%p1, %p3, %p4;
	shl.b32 	%r171, %r166, 2;
	mov.u32 	%r172, _ZZN3cub18CUB_300001_SM_10006detail10radix_sort30DeviceRadixSortHistogramKernelINS1_5radix10policy_hubIjjyE10Policy1000ELNS0_9SortOrderE0EjyNS1_21identity_decomposer_tEEEvPT2_PKT1_SA_iiT3_E12temp_storage;
	add.s32 	%r6, %r172, %r171;
	and.b32  	%r7, %r165, 268435440;
	cvt.u64.u32 	%rd5, %r166;
	add.s32 	%r8, %r166, 128;
	add.s32 	%r9, %r166, 256;
	add.s32 	%r10, %r166, 384;
	add.s32 	%r11, %r166, 512;
	add.s32 	%r12, %r166, 640;
	add.s32 	%r13, %r166, 768;
	add.s32 	%r14, %r166, 1280;
	add.s32 	%r15, %r166, 1920;
	and.b32  	%r16, %r165, 268435448;
	and.b32  	%r17, %r165, 1;
	neg.s32 	%r18, %r7;
	add.s32 	%r19, %r6, 8192;
	add.s64 	%rd21, %rd17, -1;
	shr.u64 	%rd22, %rd21, 30;
	add.s64 	%rd23, %rd22, 1;
	min.u64 	%rd6, %rd23, %rd17;
	mov.b64 	%rd135, 0;
$L__BB18_2:
	@%p1 bra 	$L__BB18_30;
	setp.lt.u32 	%p5, %r1, 15;
	mov.b32 	%r423, 0;
	@%p5 bra 	$L__BB18_6;
	mov.u32 	%r420, %r19;
	mov.u32 	%r421, %r18;
$L__BB18_5:
	.pragma "nounroll";
	mov.b32 	%r174, 0;
	st.shared.u32 	[%r420+-8192], %r174;
	st.shared.u32 	[%r420+-7168], %r174;
	st.shared.u32 	[%r420+-6144], %r174;
	st.shared.u32 	[%r420+-5120], %r174;
	st.shared.u32 	[%r420+-4096], %r174;
	st.shared.u32 	[%r420+-3072], %r174;
	st.shared.u32 	[%r420+-2048], %r174;
	st.shared.u32 	[%r420+-1024], %r174;
	st.shared.u32 	[%r420], %r174;
	st.shared.u32 	[%r420+1024], %r174;
	st.shared.u32 	[%r420+2048], %r174;
	st.shared.u32 	[%r420+3072], %r174;
	st.shared.u32 	[%r420+4096], %r174;
	st.shared.u32 	[%r420+5120], %r174;
	st.shared.u32 	[%r420+6144], %r174;
	st.shared.u32 	[%r420+7168], %r174;
	add.s32 	%r421, %r421, 16;
	add.s32 	%r420, %r420, 16384;
	setp.ne.s32 	%p6, %r421, 0;
	mov.u32 	%r423, %r7;
	@%p6 bra 	$L__BB18_5;
$L__BB18_6:
	add.s32 	%r25, %r2, -1;
	setp.eq.s32 	%p7, %r2, 0;
	@%p7 bra 	$L__BB18_16;
	setp.lt.u32 	%p8, %r25, 7;
	@%p8 bra 	$L__BB18_9;
	shl.b32 	%r175, %r423, 10;
	add.s32 	%r176, %r6, %r175;
	mov.b32 	%r177, 0;
	st.shared.u32 	[%r176], %r177;
	st.shared.u32 	[%r176+1024], %r177;
	st.shared.u32 	[%r176+2048], %r177;
	st.shared.u32 	[%r176+3072], %r177;
	st.shared.u32 	[%r176+4096], %r177;
	st.shared.u32 	[%r176+5120], %r177;
	st.shared.u32 	[%r176+6144], %r177;
	st.shared.u32 	[%r176+7168], %r177;
	add.s32 	%r423, %r423, 8;
$L__BB18_9:
	setp.eq.s32 	%p9, %r3, 0;
	@%p9 bra 	$L__BB18_16;
	setp.lt.u32 	%p10, %r4, 3;
	@%p10 bra 	$L__BB18_12;
	shl.b32 	%r178, %r423, 10;
	add.s32 	%r179, %r6, %r178;
	mov.b32 	%r180, 0;
	st.shared.u32 	[%r179], %r180;
	st.shared.u32 	[%r179+1024], %r180;
	st.shared.u32 	[%r179+2048], %r180;
	st.shared.u32 	[%r179+3072], %r180;
	add.s32 	%r423, %r423, 4;
$L__BB18_12:
	setp.eq.s32 	%p11, %r5, 0;
	@%p11 bra 	$L__BB18_16;
	setp.eq.s32 	%p12, %r5, 1;
	shl.b32 	%r181, %r423, 10;
	add.s32 	%r30, %r6, %r181;
	mov.b32 	%r182, 0;
	st.shared.u32 	[%r30], %r182;
	@%p12 bra 	$L__BB18_16;
	setp.eq.s32 	%p13, %r5, 2;
	mov.b32 	%r183, 0;
	st.shared.u32 	[%r30+1024], %r183;
	@%p13 bra 	$L__BB18_16;
	mov.b32 	%r184, 0;
	st.shared.u32 	[%r30+2048], %r184;
$L__BB18_16:
	cvt.u32.u64 	%r185, %rd5;
	setp.gt.u32 	%p14, %r185, 127;
	@%p14 bra 	$L__BB18_30;
	setp.lt.u32 	%p15, %r1, 15;
	mov.b32 	%r427, 0;
	@%p15 bra 	$L__BB18_20;
	mov.b32 	%r425, 0;
$L__BB18_19:
	.pragma "nounroll";
	shl.b32 	%r188, %r425, 10;
	add.s32 	%r189, %r6, %r188;
	mov.b32 	%r190, 0;
	st.shared.u32 	[%r189+512], %r190;
	st.shared.u32 	[%r189+1536], %r190;
	st.shared.u32 	[%r189+2560], %r190;
	st.shared.u32 	[%r189+3584], %r190;
	st.shared.u32 	[%r189+4608], %r190;
	st.shared.u32 	[%r189+5632], %r190;
	st.shared.u32 	[%r189+6656], %r190;
	st.shared.u32 	[%r189+7680], %r190;
	st.shared.u32 	[%r189+8704], %r190;
	st.shared.u32 	[%r189+9728], %r190;
	st.shared.u32 	[%r189+10752], %r190;
	st.shared.u32 	[%r189+11776], %r190;
	st.shared.u32 	[%r189+12800], %r190;
	st.shared.u32 	[%r189+13824], %r190;
	st.shared.u32 	[%r189+14848], %r190;
	st.shared.u32 	[%r189+15872], %r190;
	add.s32 	%r425, %r425, 16;
	setp.ne.s32 	%p16, %r425, %r7;
	mov.u32 	%r427, %r7;
	@%p16 bra 	$L__BB18_19;
$L__BB18_20:
	setp.eq.s32 	%p17, %r2, 0;
	@%p17 bra 	$L__BB18_30;
	setp.lt.u32 	%p18, %r25, 7;
	@%p18 bra 	$L__BB18_23;
	shl.b32 	%r191, %r427, 10;
	add.s32 	%r192, %r6, %r191;
	mov.b32 	%r193, 0;
	st.shared.u32 	[%r192+512], %r193;
	st.shared.u32 	[%r192+1536], %r193;
	st.shared.u32 	[%r192+2560], %r193;
	st.shared.u32 	[%r192+3584], %r193;
	st.shared.u32 	[%r192+4608], %r193;
	st.shared.u32 	[%r192+5632], %r193;
	st.shared.u32 	[%r192+6656], %r193;
	st.shared.u32 	[%r192+7680], %r193;
	add.s32 	%r427, %r427, 8;
$L__BB18_23:
	setp.eq.s32 	%p19, %r3, 0;
	@%p19 bra 	$L__BB18_30;
	setp.lt.u32 	%p20, %r4, 3;
	@%p20 bra 	$L__BB18_26;
	shl.b32 	%r194, %r427, 10;
	add.s32 	%r195, %r6, %r194;
	mov.b32 	%r196, 0;
	st.shared.u32 	[%r195+512], %r196;
	st.shared.u32 	[%r195+1536], %r196;
	st.shared.u32 	[%r195+2560], %r196;
	st.shared.u32 	[%r195+3584], %r196;
	add.s32 	%r427, %r427, 4;
$L__BB18_26:
	setp.eq.s32 	%p21, %r5, 0;
	@%p21 bra 	$L__BB18_30;
	setp.eq.s32 	%p22, %r5, 1;
	shl.b32 	%r197, %r427, 10;
	add.s32 	%r38, %r6, %r197;
	mov.b32 	%r198, 0;
	st.shared.u32 	[%r38+512], %r198;
	@%p22 bra 	$L__BB18_30;
	setp.eq.s32 	%p23, %r5, 2;
	mov.b32 	%r199, 0;
	st.shared.u32 	[%r38+1536], %r199;
	@%p23 bra 	$L__BB18_30;
	mov.b32 	%r200, 0;
	st.shared.u32 	[%r38+2560], %r200;
$L__BB18_30:
	bar.sync 	0;
	bar.sync 	0;
	shl.b64 	%rd8, %rd135, 30;
	sub.s64 	%rd24, %rd17, %rd8;
	min.u64 	%rd9, %rd24, 1073741824;
	setp.le.u64 	%p24, %rd9, %rd3;
	@%p24 bra 	$L__BB18_70;
	mov.u64 	%rd136, %rd3;
$L__BB18_32:
	add.s64 	%rd11, %rd136, %rd8;
	sub.s64 	%rd12, %rd17, %rd11;
	setp.lt.u64 	%p25, %rd12, 2048;
	@%p25 bra 	$L__BB18_34;
	add.s64 	%rd27, %rd11, %rd5;
	shl.b64 	%rd28, %rd27, 2;
	add.s64 	%rd29, %rd1, %rd28;
	ld.global.u32 	%r459, [%rd29];
	ld.global.u32 	%r458, [%rd29+512];
	ld.global.u32 	%r457, [%rd29+1024];
	ld.global.u32 	%r456, [%rd29+1536];
	ld.global.u32 	%r455, [%rd29+2048];
	ld.global.u32 	%r454, [%rd29+2560];
	ld.global.u32 	%r453, [%rd29+3072];
	ld.global.u32 	%r452, [%rd29+3584];
	ld.global.u32 	%r451, [%rd29+4096];
	ld.global.u32 	%r450, [%rd29+4608];
	ld.global.u32 	%r449, [%rd29+5120];
	ld.global.u32 	%r448, [%rd29+5632];
	ld.global.u32 	%r447, [%rd29+6144];
	ld.global.u32 	%r446, [%rd29+6656];
	ld.global.u32 	%r445, [%rd29+7168];
	ld.global.u32 	%r444, [%rd29+7680];
	bra.uni 	$L__BB18_66;
$L__BB18_34:
	cvt.u32.u64 	%r202, %rd5;
	cvt.u32.u64 	%r55, %rd12;
	setp.ge.s32 	%p26, %r202, %r55;
	add.s64 	%rd25, %rd11, %rd5;
	shl.b64 	%rd26, %rd25, 2;
	add.s64 	%rd13, %rd1, %rd26;
	mov.b32 	%r459, -1;
	@%p26 bra 	$L__BB18_36;
	ld.global.u32 	%r459, [%rd13];
$L__BB18_36:
	setp.ge.s32 	%p27, %r8, %r55;
	mov.b32 	%r458, -1;
	@%p27 bra 	$L__BB18_38;
	ld.global.u32 	%r458, [%rd13+512];
$L__BB18_38:
	setp.ge.s32 	%p28, %r9, %r55;
	mov.b32 	%r457, -1;
	@%p28 bra 	$L__BB18_40;
	ld.global.u32 	%r457, [%rd13+1024];
$L__BB18_40:
	setp.ge.s32 	%p29, %r10, %r55;
	mov.b32 	%r456, -1;
	@%p29 bra 	$L__BB18_42;
	ld.global.u32 	%r456, [%rd13+1536];
$L__BB18_42:
	setp.ge.s32 	%p30, %r11, %r55;
	mov.b32 	%r455, -1;
	@%p30 bra 	$L__BB18_44;
	ld.global.u32 	%r455, [%rd13+2048];
$L__BB18_44:
	setp.ge.s32 	%p31, %r12, %r55;
	mov.b32 	%r454, -1;
	@%p31 bra 	$L__BB18_46;
	ld.global.u32 	%r454, [%rd13+2560];
$L__BB18_46:
	setp.ge.s32 	%p32, %r13, %r55;
	mov.b32 	%r453, -1;
	@%p32 bra 	$L__BB18_48;
	ld.global.u32 	%r453, [%rd13+3072];
$L__BB18_48:
	mov.u32 	%r210, %tid.x;
	add.s32 	%r211, %r210, 896;
	setp.ge.s32 	%p33, %r211, %r55;
	mov.b32 	%r452, -1;
	@%p33 bra 	$L__BB18_50;
	ld.global.u32 	%r452, [%rd13+3584];
$L__BB18_50:
	or.b32  	%r214, %r210, 1024;
	setp.ge.s32 	%p34, %r214, %r55;
	mov.b32 	%r451, -1;
	@%p34 bra 	$L__BB18_52;
	ld.global.u32 	%r451, [%rd13+4096];
$L__BB18_52:
	add.s32 	%r217, %r210, 1152;
	setp.ge.s32 	%p35, %r217, %r55;
	mov.b32 	%r450, -1;
	@%p35 bra 	$L__BB18_54;
	ld.global.u32 	%r450, [%rd13+4608];
$L__BB18_54:
	setp.ge.s32 	%p36, %r14, %r55;
	mov.b32 	%r449, -1;
	@%p36 bra 	$L__BB18_56;
	ld.global.u32 	%r449, [%rd13+5120];
$L__BB18_56:
	add.s32 	%r221, %r210, 1408;
	setp.ge.s32 	%p37, %r221, %r55;
	mov.b32 	%r448, -1;
	@%p37 bra 	$L__BB18_58;
	ld.global.u32 	%r448, [%rd13+5632];
$L__BB18_58:
	add.s32 	%r224, %r210, 1536;
	setp.ge.s32 	%p38, %r224, %r55;
	mov.b32 	%r447, -1;
	@%p38 bra 	$L__BB18_60;
	ld.global.u32 	%r447, [%rd13+6144];
$L__BB18_60:
	add.s32 	%r227, %r210, 1664;
	setp.ge.s32 	%p39, %r227, %r55;
	mov.b32 	%r446, -1;
	@%p39 bra 	$L__BB18_62;
	ld.global.u32 	%r446, [%rd13+6656];
$L__BB18_62:
	add.s32 	%r230, %r210, 1792;
	setp.ge.s32 	%p40, %r230, %r55;
	mov.b32 	%r445, -1;
	@%p40 bra 	$L__BB18_64;
	ld.global.u32 	%r445, [%rd13+7168];
$L__BB18_64:
	setp.ge.s32 	%p41, %r15, %r55;
	mov.b32 	%r444, -1;
	@%p41 bra 	$L__BB18_66;
	ld.global.u32 	%r444, [%rd13+7680];
$L__BB18_66:
	setp.le.s32 	%p42, %r159, %r158;
	@%p42 bra 	$L__BB18_69;
	mov.b32 	%r460, 0;
	mov.u32 	%r461, %r158;
$L__BB18_68:
	sub.s32 	%r233, %r159, %r461;
	shl.b32 	%r234, %r460, 10;
	mov.u32 	%r235, _ZZN3cub18CUB_300001_SM_10006detail10radix_sort30DeviceRadixSortHistogramKernelINS1_5radix10policy_hubIjjyE10Policy1000ELNS0_9SortOrderE0EjyNS1_21identity_decomposer_tEEEvPT2_PKT1_SA_iiT3_E12temp_storage;
	add.s32 	%r236, %r235, %r234;
	min.s32 	%r237, %r233, 8;
	mov.b32 	%r238, -1;
	shl.b32 	%r239, %r238, %r237;
	not.b32 	%r240, %r239;
	shr.u32 	%r241, %r459, %r461;
	and.b32  	%r242, %r241, %r240;
	shl.b32 	%r243, %r242, 2;
	add.s32 	%r244, %r236, %r243;
	atom.shared.add.u32 	%r245, [%r244], 1;
	shr.u32 	%r246, %r458, %r461;
	and.b32  	%r247, %r246, %r240;
	shl.b32 	%r248, %r247, 2;
	add.s32 	%r249, %r236, %r248;
	atom.shared.add.u32 	%r250, [%r249], 1;
	shr.u32 	%r251, %r457, %r461;
	and.b32  	%r252, %r251, %r240;
	shl.b32 	%r253, %r252, 2;
	add.s32 	%r254, %r236, %r253;
	atom.shared.add.u32 	%r255, [%r254], 1;
	shr.u32 	%r256, %r456, %r461;
	and.b32  	%r257, %r256, %r240;
	shl.b32 	%r258, %r257, 2;
	add.s32 	%r259, %r236, %r258;
	atom.shared.add.u32 	%r260, [%r259], 1;
	shr.u32 	%r261, %r455, %r461;
	and.b32  	%r262, %r261, %r240;
	shl.b32 	%r263, %r262, 2;
	add.s32 	%r264, %r236, %r263;
	atom.shared.add.u32 	%r265, [%r264], 1;
	shr.u32 	%r266, %r454, %r461;
	and.b32  	%r267, %r266, %r240;
	shl.b32 	%r268, %r267, 2;
	add.s32 	%r269, %r236, %r268;
	atom.shared.add.u32 	%r270, [%r269], 1;
	shr.u32 	%r271, %r453, %r461;
	and.b32  	%r272, %r271, %r240;
	shl.b32 	%r273, %r272, 2;
	add.s32 	%r274, %r236, %r273;
	atom.shared.add.u32 	%r275, [%r274], 1;
	shr.u32 	%r276, %r452, %r461;
	and.b32  	%r277, %r276, %r240;
	shl.b32 	%r278, %r277, 2;
	add.s32 	%r279, %r236, %r278;
	atom.shared.add.u32 	%r280, [%r279], 1;
	shr.u32 	%r281, %r451, %r461;
	and.b32  	%r282, %r281, %r240;
	shl.b32 	%r283, %r282, 2;
	add.s32 	%r284, %r236, %r283;
	atom.shared.add.u32 	%r285, [%r284], 1;
	shr.u32 	%r286, %r450, %r461;
	and.b32  	%r287, %r286, %r240;
	shl.b32 	%r288, %r287, 2;
	add.s32 	%r289, %r236, %r288;
	atom.shared.add.u32 	%r290, [%r289], 1;
	shr.u32 	%r291, %r449, %r461;
	and.b32  	%r292, %r291, %r240;
	shl.b32 	%r293, %r292, 2;
	add.s32 	%r294, %r236, %r293;
	atom.shared.add.u32 	%r295, [%r294], 1;
	shr.u32 	%r296, %r448, %r461;
	and.b32  	%r297, %r296, %r240;
	shl.b32 	%r298, %r297, 2;
	add.s32 	%r299, %r236, %r298;
	atom.shared.add.u32 	%r300, [%r299], 1;
	shr.u32 	%r301, %r447, %r461;
	and.b32  	%r302, %r301, %r240;
	shl.b32 	%r303, %r302, 2;
	add.s32 	%r304, %r236, %r303;
	atom.shared.add.u32 	%r305, [%r304], 1;
	shr.u32 	%r306, %r446, %r461;
	and.b32  	%r307, %r306, %r240;
	shl.b32 	%r308, %r307, 2;
	add.s32 	%r309, %r236, %r308;
	atom.shared.add.u32 	%r310, [%r309], 1;
	shr.u32 	%r311, %r445, %r461;
	and.b32  	%r312, %r311, %r240;
	shl.b32 	%r313, %r312, 2;
	add.s32 	%r314, %r236, %r313;
	atom.shared.add.u32 	%r315, [%r314], 1;
	shr.u32 	%r316, %r444, %r461;
	and.b32  	%r317, %r316, %r240;
	shl.b32 	%r318, %r317, 2;
	add.s32 	%r319, %r236, %r318;
	atom.shared.add.u32 	%r320, [%r319], 1;
	add.s32 	%r461, %r461, 8;
	add.s32 	%r460, %r460, 1;
	setp.lt.s32 	%p43, %r461, %r159;
	@%p43 bra 	$L__BB18_68;
$L__BB18_69:
	add.s64 	%rd136, %rd136, %rd4;
	setp.lt.u64 	%p44, %rd136, %rd9;
	@%p44 bra 	$L__BB18_32;
$L__BB18_70:
	bar.sync 	0;
	@%p1 bra 	$L__BB18_152;
	setp.lt.u32 	%p45, %r1, 7;
	mov.b32 	%r464, 0;
	@%p45 bra 	$L__BB18_90;
	mov.b32 	%r462, 0;
$L__BB18_73:
	.pragma "nounroll";
	shl.b32 	%r323, %r462, 10;
	add.s32 	%r108, %r6, %r323;
	ld.shared.u32 	%r109, [%r108];
	setp.eq.s32 	%p46, %r109, 0;
	@%p46 bra 	$L__BB18_75;
	cvt.u32.u64 	%r324, %rd5;
	shl.b32 	%r325, %r462, 8;
	add.s32 	%r326, %r325, %r324;
	mul.wide.u32 	%rd30, %r326, 8;
	add.s64 	%rd31, %rd2, %rd30;
	cvt.u64.u32 	%rd32, %r109;
	atom.global.add.u64 	%rd33, [%rd31], %rd32;
$L__BB18_75:
	ld.shared.u32 	%r110, [%r108+1024];
	setp.eq.s32 	%p47, %r110, 0;
	@%p47 bra 	$L__BB18_77;
	cvt.u32.u64 	%r327, %rd5;
	shl.b32 	%r328, %r462, 8;
	add.s32 	%r329, %r328, %r327;
	add.s32 	%r330, %r329, 256;
	mul.wide.u32 	%rd34, %r330, 8;
	add.s64 	%rd35, %rd2, %rd34;
	cvt.u64.u32 	%rd36, %r110;
	atom.global.add.u64 	%rd37, [%rd35], %rd36;
$L__BB18_77:
	ld.shared.u32 	%r111, [%r108+2048];
	setp.eq.s32 	%p48, %r111, 0;
	@%p48 bra 	$L__BB18_79;
	cvt.u32.u64 	%r331, %rd5;
	shl.b32 	%r332, %r462, 8;
	add.s32 	%r333, %r332, %r331;
	add.s32 	%r334, %r333, 512;
	mul.wide.u32 	%rd38, %r334, 8;
	add.s64 	%rd39, %rd2, %rd38;
	cvt.u64.u32 	%rd40, %r111;
	atom.global.add.u64 	%rd41, [%rd39], %rd40;
$L__BB18_79:
	ld.shared.u32 	%r112, [%r108+3072];
	setp.eq.s32 	%p49, %r112, 0;
	@%p49 bra 	$L__BB18_81;
	cvt.u32.u64 	%r335, %rd5;
	shl.b32 	%r336, %r462, 8;
	add.s32 	%r337, %r336, %r335;
	add.s32 	%r338, %r337, 768;
	mul.wide.u32 	%rd42, %r338, 8;
	add.s64 	%rd43, %rd2, %rd42;
	cvt.u64.u32 	%rd44, %r112;
	atom.global.add.u64 	%rd45, [%rd43], %rd44;
$L__BB18_81:
	ld.shared.u32 	%r113, [%r108+4096];
	setp.eq.s32 	%p50, %r113, 0;
	@%p50 bra 	$L__BB18_83;
	cvt.u32.u64 	%r339, %rd5;
	shl.b32 	%r340, %r462, 8;
	add.s32 	%r341, %r340, %r339;
	add.s32 	%r342, %r341, 1024;
	mul.wide.u32 	%rd46, %r342, 8;
	add.s64 	%rd47, %rd2, %rd46;
	cvt.u64.u32 	%rd48, %r113;
	atom.global.add.u64 	%rd49, [%rd47], %rd48;
$L__BB18_83:
	ld.shared.u32 	%r114, [%r108+5120];
	setp.eq.s32 	%p51, %r114, 0;
	@%p51 bra 	$L__BB18_85;
	cvt.u32.u64 	%r343, %rd5;
	shl.b32 	%r344, %r462, 8;
	add.s32 	%r345, %r344, %r343;
	add.s32 	%r346, %r345, 1280;
	mul.wide.u32 	%rd50, %r346, 8;
	add.s64 	%rd51, %rd2, %rd50;
	cvt.u64.u32 	%rd52, %r114;
	atom.global.add.u64 	%rd53, [%rd51], %rd52;
$L__BB18_85:
	ld.shared.u32 	%r115, [%r108+6144];
	setp.eq.s32 	%p52, %r115, 0;
	@%p52 bra 	$L__BB18_87;
	cvt.u32.u64 	%r347, %rd5;
	shl.b32 	%r348, %r462, 8;
	add.s32 	%r349, %r348, %r347;
	add.s32 	%r350, %r349, 1536;
	mul.wide.u32 	%rd54, %r350, 8;
	add.s64 	%rd55, %rd2, %rd54;
	cvt.u64.u32 	%rd56, %r115;
	atom.global.add.u64 	%rd57, [%rd55], %rd56;
$L__BB18_87:
	ld.shared.u32 	%r116, [%r108+7168];
	setp.eq.s32 	%p53, %r116, 0;
	@%p53 bra 	$L__BB18_89;
	cvt.u32.u64 	%r351, %rd5;
	shl.b32 	%r352, %r462, 8;
	add.s32 	%r353, %r352, %r351;
	add.s32 	%r354, %r353, 1792;
	mul.wide.u32 	%rd58, %r354, 8;
	add.s64 	%rd59, %rd2, %rd58;
	cvt.u64.u32 	%rd60, %r116;
	atom.global.add.u64 	%rd61, [%rd59], %rd60;
$L__BB18_89:
	add.s32 	%r462, %r462, 8;
	setp.ne.s32 	%p54, %r462, %r16;
	mov.u32 	%r464, %r16;
	@%p54 bra 	$L__BB18_73;
$L__BB18_90:
	add.s32 	%r119, %r5, -1;
	setp.eq.s32 	%p55, %r3, 0;
	@%p55 bra 	$L__BB18_111;
	setp.lt.u32 	%p56, %r4, 3;
	@%p56 bra 	$L__BB18_101;
	shl.b32 	%r355, %r464, 10;
	add.s32 	%r120, %r6, %r355;
	ld.shared.u32 	%r121, [%r120];
	setp.eq.s32 	%p57, %r121, 0;
	@%p57 bra 	$L__BB18_94;
	cvt.u32.u64 	%r356, %rd5;
	shl.b32 	%r357, %r464, 8;
	add.s32 	%r358, %r357, %r356;
	mul.wide.u32 	%rd62, %r358, 8;
	add.s64 	%rd63, %rd2, %rd62;
	cvt.u64.u32 	%rd64, %r121;
	atom.global.add.u64 	%rd65, [%rd63], %rd64;
$L__BB18_94:
	ld.shared.u32 	%r122, [%r120+1024];
	setp.eq.s32 	%p58, %r122, 0;
	@%p58 bra 	$L__BB18_96;
	cvt.u32.u64 	%r359, %rd5;
	shl.b32 	%r360, %r464, 8;
	add.s32 	%r361, %r360, %r359;
	add.s32 	%r362, %r361, 256;
	mul.wide.u32 	%rd66, %r362, 8;
	add.s64 	%rd67, %rd2, %rd66;
	cvt.u64.u32 	%rd68, %r122;
	atom.global.add.u64 	%rd69, [%rd67], %rd68;
$L__BB18_96:
	ld.shared.u32 	%r123, [%r120+2048];
	setp.eq.s32 	%p59, %r123, 0;
	@%p59 bra 	$L__BB18_98;
	cvt.u32.u64 	%r363, %rd5;
	shl.b32 	%r364, %r464, 8;
	add.s32 	%r365, %r364, %r363;
	add.s32 	%r366, %r365, 512;
	mul.wide.u32 	%rd70, %r366, 8;
	add.s64 	%rd71, %rd2, %rd70;
	cvt.u64.u32 	%rd72, %r123;
	atom.global.add.u64 	%rd73, [%rd71], %rd72;
$L__BB18_98:
	ld.shared.u32 	%r124, [%r120+3072];
	setp.eq.s32 	%p60, %r124, 0;
	@%p60 bra 	$L__BB18_100;
	cvt.u32.u64 	%r367, %rd5;
	shl.b32 	%r368, %r464, 8;
	add.s32 	%r369, %r368, %r367;
	add.s32 	%r370, %r369, 768;
	mul.wide.u32 	%rd74, %r370, 8;
	add.s64 	%rd75, %rd2, %rd74;
	cvt.u64.u32 	%rd76, %r124;
	atom.global.add.u64 	%rd77, [%rd75], %rd76;
$L__BB18_100:
	add.s32 	%r464, %r464, 4;
$L__BB18_101:
	setp.eq.s32 	%p61, %r5, 0;
	@%p61 bra 	$L__BB18_111;
	setp.eq.s32 	%p62, %r119, 0;
	@%p62 bra 	$L__BB18_108;
	shl.b32 	%r371, %r464, 10;
	add.s32 	%r127, %r6, %r371;
	ld.shared.u32 	%r128, [%r127];
	setp.eq.s32 	%p63, %r128, 0;
	@%p63 bra 	$L__BB18_105;
	cvt.u32.u64 	%r372, %rd5;
	shl.b32 	%r373, %r464, 8;
	add.s32 	%r374, %r373, %r372;
	mul.wide.u32 	%rd78, %r374, 8;
	add.s64 	%rd79, %rd2, %rd78;
	cvt.u64.u32 	%rd80, %r128;
	atom.global.add.u64 	%rd81, [%rd79], %rd80;
$L__BB18_105:
	ld.shared.u32 	%r129, [%r127+1024];
	setp.eq.s32 	%p64, %r129, 0;
	@%p64 bra 	$L__BB18_107;
	cvt.u32.u64 	%r375, %rd5;
	shl.b32 	%r376, %r464, 8;
	add.s32 	%r377, %r376, %r375;
	add.s32 	%r378, %r377, 256;
	mul.wide.u32 	%rd82, %r378, 8;
	add.s64 	%rd83, %rd2, %rd82;
	cvt.u64.u32 	%rd84, %r129;
	atom.global.add.u64 	%rd85, [%rd83], %rd84;
$L__BB18_107:
	add.s32 	%r464, %r464, 2;
$L__BB18_108:
	setp.eq.s32 	%p65, %r17, 0;
	@%p65 bra 	$L__BB18_111;
	shl.b32 	%r379, %r464, 10;
	add.s32 	%r380, %r6, %r379;
	ld.shared.u32 	%r132, [%r380];
	setp.eq.s32 	%p66, %r132, 0;
	@%p66 bra 	$L__BB18_111;
	cvt.u32.u64 	%r381, %rd5;
	shl.b32 	%r382, %r464, 8;
	add.s32 	%r383, %r382, %r381;
	mul.wide.u32 	%rd86, %r383, 8;
	add.s64 	%rd87, %rd2, %rd86;
	cvt.u64.u32 	%rd88, %r132;
	atom.global.add.u64 	%rd89, [%rd87], %rd88;
$L__BB18_111:
	cvt.u32.u64 	%r384, %rd5;
	setp.gt.u32 	%p67, %r384, 127;
	@%p67 bra 	$L__BB18_152;
	setp.lt.u32 	%p68, %r1, 7;
	mov.b32 	%r468, 0;
	@%p68 bra 	$L__BB18_131;
	mov.b32 	%r466, 0;
$L__BB18_114:
	.pragma "nounroll";
	shl.b32 	%r388, %r466, 10;
	add.s32 	%r134, %r6, %r388;
	ld.shared.u32 	%r135, [%r134+512];
	setp.eq.s32 	%p69, %r135, 0;
	shl.b32 	%r389, %r466, 8;
	add.s32 	%r390, %r389, %r384;
	mul.wide.u32 	%rd90, %r390, 8;
	add.s64 	%rd15, %rd2, %rd90;
	@%p69 bra 	$L__BB18_116;
	cvt.u64.u32 	%rd91, %r135;
	atom.global.add.u64 	%rd92, [%rd15+1024], %rd91;
$L__BB18_116:
	ld.shared.u32 	%r136, [%r134+1536];
	setp.eq.s32 	%p70, %r136, 0;
	@%p70 bra 	$L__BB18_118;
	cvt.u64.u32 	%rd93, %r136;
	atom.global.add.u64 	%rd94, [%rd15+3072], %rd93;
$L__BB18_118:
	ld.shared.u32 	%r137, [%r134+2560];
	setp.eq.s32 	%p71, %r137, 0;
	@%p71 bra 	$L__BB18_120;
	cvt.u64.u32 	%rd95, %r137;
	atom.global.add.u64 	%rd96, [%rd15+5120], %rd95;
$L__BB18_120:
	ld.shared.u32 	%r138, [%r134+3584];
	setp.eq.s32 	%p72, %r138, 0;
	@%p72 bra 	$L__BB18_122;
	cvt.u64.u32 	%rd97, %r138;
	atom.global.add.u64 	%rd98, [%rd15+7168], %rd97;
$L__BB18_122:
	ld.shared.u32 	%r139, [%r134+4608];
	setp.eq.s32 	%p73, %r139, 0;
	@%p73 bra 	$L__BB18_124;
	cvt.u64.u32 	%rd99, %r139;
	atom.global.add.u64 	%rd100, [%rd15+9216], %rd99;
$L__BB18_124:
	ld.shared.u32 	%r140, [%r134+5632];
	setp.eq.s32 	%p74, %r140, 0;
	@%p74 bra 	$L__BB18_126;
	cvt.u64.u32 	%rd101, %r140;
	atom.global.add.u64 	%rd102, [%rd15+11264], %rd101;
$L__BB18_126:
	ld.shared.u32 	%r141, [%r134+6656];
	setp.eq.s32 	%p75, %r141, 0;
	@%p75 bra 	$L__BB18_128;
	cvt.u64.u32 	%rd103, %r141;
	atom.global.add.u64 	%rd104, [%rd15+13312], %rd103;
$L__BB18_128:
	ld.shared.u32 	%r142, [%r134+7680];
	setp.eq.s32 	%p76, %r142, 0;
	@%p76 bra 	$L__BB18_130;
	cvt.u64.u32 	%rd105, %r142;
	atom.global.add.u64 	%rd106, [%rd15+15360], %rd105;
$L__BB18_130:
	add.s32 	%r466, %r466, 8;
	setp.ne.s32 	%p77, %r466, %r16;
	mov.u32 	%r468, %r16;
	@%p77 bra 	$L__BB18_114;
$L__BB18_131:
	setp.eq.s32 	%p78, %r3, 0;
	@%p78 bra 	$L__BB18_152;
	setp.lt.u32 	%p79, %r4, 3;
	@%p79 bra 	$L__BB18_142;
	shl.b32 	%r391, %r468, 10;
	add.s32 	%r145, %r6, %r391;
	ld.shared.u32 	%r146, [%r145+512];
	setp.eq.s32 	%p80, %r146, 0;
	@%p80 bra 	$L__BB18_135;
	shl.b32 	%r393, %r468, 8;
	add.s32 	%r394, %r393, %r384;
	mul.wide.u32 	%rd107, %r394, 8;
	add.s64 	%rd108, %rd2, %rd107;
	cvt.u64.u32 	%rd109, %r146;
	atom.global.add.u64 	%rd110, [%rd108+1024], %rd109;
$L__BB18_135:
	ld.shared.u32 	%r147, [%r145+1536];
	setp.eq.s32 	%p81, %r147, 0;
	@%p81 bra 	$L__BB18_137;
	shl.b32 	%r396, %r468, 8;
	add.s32 	%r397, %r396, %r384;
	add.s32 	%r398, %r397, 256;
	mul.wide.u32 	%rd111, %r398, 8;
	add.s64 	%rd112, %rd2, %rd111;
	cvt.u64.u32 	%rd113, %r147;
	atom.global.add.u64 	%rd114, [%rd112+1024], %rd113;
$L__BB18_137:
	ld.shared.u32 	%r148, [%r145+2560];
	setp.eq.s32 	%p82, %r148, 0;
	@%p82 bra 	$L__BB18_139;
	shl.b32 	%r400, %r468, 8;
	add.s32 	%r401, %r400, %r384;
	add.s32 	%r402, %r401, 512;
	mul.wide.u32 	%rd115, %r402, 8;
	add.s64 	%rd116, %rd2, %rd115;
	cvt.u64.u32 	%rd117, %r148;
	atom.global.add.u64 	%rd118, [%rd116+1024], %rd117;
$L__BB18_139:
	ld.shared.u32 	%r149, [%r145+3584];
	setp.eq.s32 	%p83, %r149, 0;
	@%p83 bra 	$L__BB18_141;
	shl.b32 	%r404, %r468, 8;
	add.s32 	%r405, %r404, %r384;
	add.s32 	%r406, %r405, 768;
	mul.wide.u32 	%rd119, %r406, 8;
	add.s64 	%rd120, %rd2, %rd119;
	cvt.u64.u32 	%rd121, %r149;
	atom.global.add.u64 	%rd122, [%rd120+1024], %rd121;
$L__BB18_141:
	add.s32 	%r468, %r468, 4;
$L__BB18_142:
	setp.eq.s32 	%p84, %r5, 0;
	@%p84 bra 	$L__BB18_152;
	setp.eq.s32 	%p85, %r119, 0;
	@%p85 bra 	$L__BB18_149;
	shl.b32 	%r407, %r468, 10;
	add.s32 	%r152, %r6, %r407;
	ld.shared.u32 	%r153, [%r152+512];
	setp.eq.s32 	%p86, %r153, 0;
	@%p86 bra 	$L__BB18_146;
	shl.b32 	%r409, %r468, 8;
	add.s32 	%r410, %r409, %r384;
	mul.wide.u32 	%rd123, %r410, 8;
	add.s64 	%rd124, %rd2, %rd123;
	cvt.u64.u32 	%rd125, %r153;
	atom.global.add.u64 	%rd126, [%rd124+1024], %rd125;
$L__BB18_146:
	ld.shared.u32 	%r154, [%r152+1536];
	setp.eq.s32 	%p87, %r154, 0;
	@%p87 bra 	$L__BB18_148;
	shl.b32 	%r412, %r468, 8;
	add.s32 	%r413, %r412, %r384;
	add.s32 	%r414, %r413, 256;
	mul.wide.u32 	%rd127, %r414, 8;
	add.s64 	%rd128, %rd2, %rd127;
	cvt.u64.u32 	%rd129, %r154;
	atom.global.add.u64 	%rd130, [%rd128+1024], %rd129;
$L__BB18_148:
	add.s32 	%r468, %r468, 2;
$L__BB18_149:
	setp.eq.s32 	%p88, %r17, 0;
	@%p88 bra 	$L__BB18_152;
	shl.b32 	%r415, %r468, 10;
	add.s32 	%r416, %r6, %r415;
	ld.shared.u32 	%r157, [%r416+512];
	setp.eq.s32 	%p89, %r157, 0;
	@%p89 bra 	$L__BB18_152;
	shl.b32 	%r418, %r468, 8;
	add.s32 	%r419, %r418, %r384;
	mul.wide.u32 	%rd131, %r419, 8;
	add.s64 	%rd132, %rd2, %rd131;
	cvt.u64.u32 	%rd133, %r157;
	atom.global.add.u64 	%rd134, [%rd132+1024], %rd133;
$L__BB18_152:
	bar.sync 	0;
	add.s64 	%rd135, %rd135, 1;
	setp.ne.s64 	%p90, %rd135, %rd6;
	@%p90 bra 	$L__BB18_2;
$L__BB18_153:
	ret;

}
	// .globl	_ZN3cub18CUB_300001_SM_10006detail10radix_sort33DeviceRadixSortExclusiveSumKernelINS1_5radix10policy_hubIjjyE10Policy1000EyEEvPT0_
.visible .entry _ZN3cub18CUB_300001_SM_10006detail10radix_sort33DeviceRadixSortExclusiveSumKernelINS1_5radix10policy_hubIjjyE10Policy1000EyEEvPT0_(
	.param .u64 .ptr .align 1 _ZN3cub18CUB_300001_SM_10006detail10radix_sort33DeviceRadixSortExclusiveSumKernelINS1_5radix10policy_hubIjjyE10Policy1000EyEEvPT0__param_0
)
{
	.reg .pred 	%p<4>;
	.reg .b32 	%r<28>;
	.reg .b64 	%rd<54>;
	// demoted variable
	.shared .align 16 .b8 _ZZN3cub18CUB_300001_SM_10006detail10radix_sort33DeviceRadixSortExclusiveSumKernelINS1_5radix10policy_hubIjjyE10Policy1000EyEEvPT0_E12temp_storage[2336];
	ld.param.u64 	%rd5, [_ZN3cub18CUB_300001_SM_10006detail10radix_sort33DeviceRadixSortExclusiveSumKernelINS1_5radix10policy_hubIjjyE10Policy1000EyEEvPT0__param_0];
	cvta.to.global.u64 	%rd6, %rd5;
	mov.u32 	%r3, %ctaid.x;
	shl.b32 	%r4, %r3, 8;
	mov.u32 	%r1, %tid.x;
	setp.gt.u32 	%p1, %r1, 255;
	add.s32 	%r5, %r4, %r1;
	mul.wide.s32 	%rd7, %r5, 8;
	add.s64 	%rd1, %rd6, %rd7;
	@%p1 bra 	$L__BB19_2;
	ld.global.u64 	%rd53, [%rd1];
$L__BB19_2:
	shr.u32 	%r6, %r1, 3;
	add.s32 	%r7, %r6, %r1;
	shl.b32 	%r8, %r7, 3;
	mov.u32 	%r9, _ZZN3cub18CUB_300001_SM_10006detail10radix_sort33DeviceRadixSortExclusiveSumKernelINS1_5radix10policy_hubIjjyE10Policy1000EyEEvPT0_E12temp_storage;
	add.s32 	%r10, %r9, %r8;
	add.s32 	%r2, %r10, 16;
	st.shared.u64 	[%r10+16], %rd53;
	bar.sync 	0;
	setp.gt.u32 	%p2, %r1, 31;
	@%p2 bra 	$L__BB19_4;
	mad.lo.s32 	%r27, %r1, 72, %r9;
	ld.shared.u64 	%rd23, [%r27+16];
	ld.shared.u64 	%rd24, [%r27+24];
	ld.shared.u64 	%rd25, [%r27+32];
	ld.shared.u64 	%rd26, [%r27+40];
	ld.shared.u64 	%rd27, [%r27+48];
	ld.shared.u64 	%rd28, [%r27+56];
	ld.shared.u64 	%rd29, [%r27+64];
	ld.shared.u64 	%rd30, [%r27+72];
	add.s64 	%rd31, %rd24, %rd23;
	add.s64 	%rd32, %rd31, %rd25;
	add.s64 	%rd33, %rd32, %rd26;
	add.s64 	%rd34, %rd33, %rd27;
	add.s64 	%rd35, %rd34, %rd28;
	add.s64 	%rd36, %rd35, %rd29;
	add.s64 	%rd10, %rd36, %rd30;
	mov.b32 	%r11, 1;
	mov.b32 	%r24, 0;
	mov.b32 	%r25, -1;
	// begin inline asm
	{  .reg .u64 r0;  .reg .u32 lo;  .reg .u32 hi;  .reg .pred p;  mov.b64 {lo, hi}, %rd10;  shfl.sync.up.b32 lo|p, lo, %r11, %r24, %r25;  shfl.sync.up.b32 hi|p, hi, %r11, %r24, %r25;  mov.b64 r0, {lo, hi};  @p add.u64 r0, r0, %rd10;  mov.u64 %rd8, r0;}
	// end inline asm
	mov.b32 	%r14, 2;
	// begin inline asm
	{  .reg .u64 r0;  .reg .u32 lo;  .reg .u32 hi;  .reg .pred p;  mov.b64 {lo, hi}, %rd8;  shfl.sync.up.b32 lo|p, lo, %r14, %r24, %r25;  shfl.sync.up.b32 hi|p, hi, %r14, %r24, %r25;  mov.b64 r0, {lo, hi};  @p add.u64 r0, r0, %rd8;  mov.u64 %rd11, r0;}
	// end inline asm
	mov.b32 	%r17, 4;
	// begin inline asm
	{  .reg .u64 r0;  .reg .u32 lo;  .reg .u32 hi;  .reg .pred p;  mov.b64 {lo, hi}, %rd11;  shfl.sync.up.b32 lo|p, lo, %r17, %r24, %r25;  shfl.sync.up.b32 hi|p, hi, %r17, %r24, %r25;  mov.b64 r0, {lo, hi};  @p add.u64 r0, r0, %rd11;  mov.u64 %rd14, r0;}
	// end inline asm
	mov.b32 	%r20, 8;
	// begin inline asm
	{  .reg .u64 r0;  .reg .u32 lo;  .reg .u32 hi;  .reg .pred p;  mov.b64 {lo, hi}, %rd14;  shfl.sync.up.b32 lo|p, lo, %r20, %r24, %r25;  shfl.sync.up.b32 hi|p, hi, %r20, %r24, %r25;  mov.b64 r0, {lo, hi};  @p add.u64 r0, r0, %rd14;  mov.u64 %rd17, r0;}
	// end inline asm
	mov.b32 	%r23, 16;
	// begin inline asm
	{  .reg .u64 r0;  .reg .u32 lo;  .reg .u32 hi;  .reg .pred p;  mov.b64 {lo, hi}, %rd17;  shfl.sync.up.b32 lo|p, lo, %r23, %r24, %r25;  shfl.sync.up.b32 hi|p, hi, %r23, %r24, %r25;  mov.b64 r0, {lo, hi};  @p add.u64 r0, r0, %rd17;  mov.u64 %rd20, r0;}
	// end inline asm
	sub.s64 	%rd37, %rd20, %rd10;
	ld.shared.u64 	%rd38, [%r27+16];
	ld.shared.u64 	%rd39, [%r27+24];
	ld.shared.u64 	%rd40, [%r27+32];
	ld.shared.u64 	%rd41, [%r27+40];
	ld.shared.u64 	%rd42, [%r27+48];
	ld.shared.u64 	%rd43, [%r27+56];
	ld.shared.u64 	%rd44, [%r27+64];
	add.s64 	%rd45, %rd38, %rd37;
	add.s64 	%rd46, %rd39, %rd45;
	add.s64 	%rd47, %rd40, %rd46;
	add.s64 	%rd48, %rd41, %rd47;
	add.s64 	%rd49, %rd42, %rd48;
	add.s64 	%rd50, %rd43, %rd49;
	add.s64 	%rd51, %rd44, %rd50;
	st.shared.u64 	[%r27+16], %rd37;
	st.shared.u64 	[%r27+24], %rd45;
	st.shared.u64 	[%r27+32], %rd46;
	st.shared.u64 	[%r27+40], %rd47;
	st.shared.u64 	[%r27+48], %rd48;
	st.shared.u64 	[%r27+56], %rd49;
	st.shared.u64 	[%r27+64], %rd50;
	st.shared.u64 	[%r27+72], %rd51;
$L__BB19_4:
	setp.gt.u32 	%p3, %r1, 255;
	bar.sync 	0;
	@%p3 bra 	$L__BB19_6;
	ld.shared.u64 	%rd52, [%r2];
	st.global.u64 	[%rd1], %rd52;
$L__BB19_6:
	ret;

}
	// .globl	_ZN3cub18CUB_300001_SM_10006detail10radix_sort29DeviceRadixSortOnesweepKernelINS1_5radix10policy_hubIjjyE10Policy1000ELNS0_9SortOrderE0EjjyiiNS1_21identity_decomposer_tEEEvPT5_SB_PT3_PKSC_PT1_PKSG_PT2_PKSK_T4_iiT6_
.visible .entry _ZN3cub18CUB_300001_SM_10006detail10radix_sort29DeviceRadixSortOnesweepKernelINS1_5radix10policy_hubIjjyE10Policy1000ELNS0_9SortOrderE0EjjyiiNS1_21identity_decomposer_tEEEvPT5_SB_PT3_PKSC_PT1_PKSG_PT2_PKSK_T4_iiT6_(
	.param .u64 .ptr .align 1 _ZN3cub18CUB_300001_SM_10006detail10radix_sort29DeviceRadixSortOnesweepKernelINS1_5radix10policy_hubIjjyE10Policy1000ELNS0_9SortOrderE0EjjyiiNS1_21identity_decomposer_tEEEvPT5_SB_PT3_PKSC_PT1_PKSG_PT2_PKSK_T4_iiT6__param_0,
	.param .u64 .ptr .align 1 _ZN3cub18CUB_300001_SM_10006detail10radix_sort29DeviceRadixSortOnesweepKernelINS1_5radix10policy_hubIjjyE10Policy1000ELNS0_9SortOrderE0EjjyiiNS1_21identity_decomposer_tEEEvPT5_SB_PT3_PKSC_PT1_PKSG_PT2_PKSK_T4_iiT6__param_1,
	.param .u64 .ptr .align 1 _ZN3cub18CUB_300001_SM_10006detail10radix_sort29DeviceRadixSortOnesweepKernelINS1_5radix10policy_hubIjjyE10Policy1000ELNS0_9SortOrderE0EjjyiiNS1_21identity_decomposer_tEEEvPT5_SB_PT3_PKSC_PT1_PKSG_PT2_PKSK_T4_iiT6__param_2,
	.param .u64 .ptr .align 1 _ZN3cub18CUB_300001_SM_10006detail10radix_sort29DeviceRadixSortOnesweepKernelINS1_5radix10policy_hubIjjyE10Policy1000ELNS0_9SortOrderE0EjjyiiNS1_21identity_decomposer_tEEEvPT5_SB_PT3_PKSC_PT1_PKSG_PT2_PKSK_T4_iiT6__param_3,
	.param .u64 .ptr .align 1 _ZN3cub18CUB_300001_SM_10006detail10radix_sort29DeviceRadixSortOnesweepKernelINS1_5radix10policy_hubIjjyE10Policy1000ELNS0_9SortOrderE0EjjyiiNS1_21identity_decomposer_tEEEvPT5_SB_PT3_PKSC_PT1_PKSG_PT2_PKSK_T4_iiT6__param_4,
	.param .u64 .ptr .align 1 _ZN3cub18CUB_300001_SM_10006detail10radix_sort29DeviceRadixSortOnesweepKernelINS1_5radix10policy_hubIjjyE10Policy1000ELNS0_9SortOrderE0EjjyiiNS1_21identity_decomposer_tEEEvPT5_SB_PT3_PKSC_PT1_PKSG_PT2_PKSK_T4_iiT6__param_5,
	.param .u64 .ptr .align 1 _ZN3cub18CUB_300001_SM_10006detail10radix_sort29DeviceRadixSortOnesweepKernelINS1_5radix10policy_hubIjjyE10Policy1000ELNS0_9SortOrderE0EjjyiiNS1_21identity_decomposer_tEEEvPT5_SB_PT3_PKSC_PT1_PKSG_PT2_PKSK_T4_iiT6__param_6,
	.param .u64 .ptr .align 1 _ZN3cub18CUB_300001_SM_10006detail10radix_sort29DeviceRadixSortOnesweepKernelINS1_5radix10policy_hubIjjyE10Policy1000ELNS0_9SortOrderE0EjjyiiNS1_21identity_decomposer_tEEEvPT5_SB_PT3_PKSC_PT1_PKSG_PT2_PKSK_T4_iiT6__param_7,
	.param .u32 _ZN3cub18CUB_300001_SM_10006detail10radix_sort29DeviceRadixSortOnesweepKernelINS1_5radix10policy_hubIjjyE10Policy1000ELNS0_9SortOrderE0EjjyiiNS1_21identity_decomposer_tEEEvPT5_SB_PT3_PKSC_PT1_PKSG_PT2_PKSK_T4_iiT6__param_8,
	.param .u32 _ZN3cub18CUB_300001_SM_10006detail10radix_sort29DeviceRadixSortOnesweepKernelINS1_5radix10policy_hubIjjyE10Policy1000ELNS0_9SortOrderE0EjjyiiNS1_21identity_decomposer_tEEEvPT5_SB_PT3_PKSC_PT1_PKSG_PT2_PKSK_T4_iiT6__param_9,
	.param .u32 _ZN3cub18CUB_300001_SM_10006detail10radix_sort29DeviceRadixSortOnesweepKernelINS1_5radix10policy_hubIjjyE10Policy1000ELNS0_9SortOrderE0EjjyiiNS1_21identity_decomposer_tEEEvPT5_SB_PT3_PKSC_PT1_PKSG_PT2_PKSK_T4_iiT6__param_10,
	.param .align 1 .b8 _ZN3cub18CUB_300001_SM_10006detail10radix_sort29DeviceRadixSortOnesweepKernelINS1_5radix10policy_hubIjjyE10Policy1000ELNS0_9SortOrderE0EjjyiiNS1_21identity_decomposer_tEEEvPT5_SB_PT3_PKSC_PT1_PKSG_PT2_PKSK_T4_iiT6__param_11[1]
)
.maxntid 384
{
	.reg .pred 	%p<205>;
	.reg .b32 	%r<2012>;
	.reg .b64 	%rd<372>;
	// demoted variable
	.shared .align 16 .b8 _ZZN3cub18CUB_300001_SM_10006detail10radix_sort29DeviceRadixSortOnesweepKernelINS1_5radix10policy_hubIjjyE10Policy1000ELNS0_9SortOrderE0EjjyiiNS1_21identity_decomposer_tEEEvPT5_SB_PT3_PKSC_PT1_PKSG_PT2_PKSK_T4_iiT6_E1s[28160];
	ld.param.u64 	%rd42, [_ZN3cub18CUB_300001_SM_10006detail10radix_sort29DeviceRadixSortOnesweepKernelINS1_5radix10policy_hubIjjyE10Policy1000ELNS0_9SortOrderE0EjjyiiNS1_21identity_decomposer_tEEEvPT5_SB_PT3_PKSC_PT1_PKSG_PT2_PKSK_T4_iiT6__param_1];
	ld.param.u64 	%rd46, [_ZN3cub18CUB_300001_SM_10006detail10radix_sort29DeviceRadixSortOnesweepKernelINS1_5radix10policy_hubIjjyE10Policy1000ELNS0_9SortOrderE0EjjyiiNS1_21identity_decomposer_tEEEvPT5_SB_PT3_PKSC_PT1_PKSG_PT2_PKSK_T4_iiT6__param_4];
	ld.param.u64 	%rd47, [_ZN3cub18CUB_300001_SM_10006detail10radix_sort29DeviceRadixSortOnesweepKernelINS1_5radix10policy_hubIjjyE10Policy1000ELNS0_9SortOrderE0EjjyiiNS1_21identity_decomposer_tEEEvPT5_SB_PT3_PKSC_PT1_PKSG_PT2_PKSK_T4_iiT6__param_5];
	ld.param.u64 	%rd48, [_ZN3cub18CUB_300001_SM_10006detail10radix_sort29DeviceRadixSortOnesweepKernelINS1_5radix10policy_hubIjjyE10Policy1000ELNS0_9SortOrderE0EjjyiiNS1_21identity_decomposer_tEEEvPT5_SB_PT3_PKSC_PT1_PKSG_PT2_PKSK_T4_iiT6__param_6];
	ld.param.u32 	%r399, [_ZN3cub18CUB_300001_SM_10006detail10radix_sort29DeviceRadixSortOnesweepKernelINS1_5radix10policy_hubIjjyE10Policy1000ELNS0_9SortOrderE0EjjyiiNS1_21identity_decomposer_tEEEvPT5_SB_PT3_PKSC_PT1_PKSG_PT2_PKSK_T4_iiT6__param_8];
	ld.param.u32 	%r400, [_ZN3cub18CUB_300001_SM_10006detail10radix_sort29DeviceRadixSortOnesweepKernelINS1_5radix10policy_hubIjjyE10Policy1000ELNS0_9SortOrderE0EjjyiiNS1_21identity_decomposer_tEEEvPT5_SB_PT3_PKSC_PT1_PKSG_PT2_PKSK_T4_iiT6__param_9];
	ld.param.u32 	%r401, [_ZN3cub18CUB_300001_SM_10006detail10radix_sort29DeviceRadixSortOnesweepKernelINS1_5radix10policy_hubIjjyE10Policy1000ELNS0_9SortOrderE0EjjyiiNS1_21identity_decomposer_tEEEvPT5_SB_PT3_PKSC_PT1_PKSG_PT2_PKSK_T4_iiT6__param_10];
	cvta.to.global.u64 	%rd1, %rd48;
	cvta.to.global.u64 	%rd2, %rd46;
	cvta.to.global.u64 	%rd3, %rd47;
	mov.u32 	%r1, %tid.x;
	shr.u32 	%r2, %r1, 5;
	// begin inline asm
	mov.u32 %r402, %laneid;
	// end inline asm
	setp.ne.s32 	%p1, %r1, 0;
	@%p1 bra 	$L__BB20_2;
	cvta.to.global.u64 	%rd49, %rd42;
	atom.global.add.u32 	%r403, [%rd49], 1;
	st.shared.u32 	[_ZZN3cub18CUB_300001_SM_10006detail10radix_sort29DeviceRadixSortOnesweepKernelINS1_5radix10policy_hubIjjyE10Policy1000ELNS0_9SortOrderE0EjjyiiNS1_21identity_decomposer_tEEEvPT5_SB_PT3_PKSC_PT1_PKSG_PT2_PKSK_T4_iiT6_E1s+26112], %r403;
$L__BB20_2:
	bar.sync 	0;
	ld.shared.u32 	%r4, [_ZZN3cub18CUB_300001_SM_10006detail10radix_sort29DeviceRadixSortOnesweepKernelINS1_5radix10policy_hubIjjyE10Policy1000ELNS0_9SortOrderE0EjjyiiNS1_21identity_decomposer_tEEEvPT5_SB_PT3_PKSC_PT1_PKSG_PT2_PKSK_T4_iiT6_E1s+26112];
	mul.lo.s32 	%r404, %r4, 6528;
	add.s32 	%r5, %r404, 6528;
	setp.gt.s32 	%p2, %r5, %r399;
	cvt.s64.s32 	%rd4, %r404;
	@%p2 bra 	$L__BB20_4;
	and.b32  	%r405, %r1, 31;
	and.b32  	%r406, %r1, 992;
	mul.lo.s32 	%r407, %r406, 17;
	or.b32  	%r408, %r407, %r405;
	cvt.u64.u32 	%rd50, %r408;
	add.s64 	%rd51, %rd50, %rd4;
	shl.b64 	%rd52, %rd51, 2;
	add.s64 	%rd53, %rd3, %rd52;
	ld.global.u32 	%r1911, [%rd53];
	ld.global.u32 	%r1910, [%rd53+128];
	ld.global.u32 	%r1909, [%rd53+256];
	ld.global.u32 	%r1908, [%rd53+384];
	ld.global.u32 	%r1907, [%rd53+512];
	ld.global.u32 	%r1906, [%rd53+640];
	ld.global.u32 	%r1905, [%rd53+768];
	ld.global.u32 	%r1904, [%rd53+896];
	ld.global.u32 	%r1903, [%rd53+1024];
	ld.global.u32 	%r1902, [%rd53+1152];
	ld.global.u32 	%r1901, [%rd53+1280];
	ld.global.u32 	%r1900, [%rd53+1408];
	ld.global.u32 	%r1899, [%rd53+1536];
	ld.global.u32 	%r1898, [%rd53+1664];
	ld.global.u32 	%r1897, [%rd53+1792];
	ld.global.u32 	%r1896, [%rd53+1920];
	ld.global.u32 	%r1895, [%rd53+2048];
	bra.uni 	$L__BB20_38;
$L__BB20_4:
	cvt.u32.u64 	%r410, %rd4;
	sub.s32 	%r23, %r399, %r410;
	and.b32  	%r411, %r1, 31;
	and.b32  	%r412, %r1, 992;
	mul.lo.s32 	%r413, %r412, 17;
	or.b32  	%r24, %r413, %r411;
	setp.ge.s32 	%p3, %r24, %r23;
	cvt.u64.u32 	%rd54, %r24;
	add.s64 	%rd55, %rd54, %rd4;
	shl.b64 	%rd56, %rd55, 2;
	add.s64 	%rd5, %rd3, %rd56;
	mov.b32 	%r1911, -1;
	@%p3 bra 	$L__BB20_6;
	ld.global.u32 	%r1911, [%rd5];
$L__BB20_6:
	add.s32 	%r415, %r24, 32;
	setp.ge.s32 	%p4, %r415, %r23;
	mov.b32 	%r1910, -1;
	@%p4 bra 	$L__BB20_8;
	ld.global.u32 	%r1910, [%rd5+128];
$L__BB20_8:
	add.s32 	%r417, %r24, 64;
	setp.ge.s32 	%p5, %r417, %r23;
	mov.b32 	%r1909, -1;
	@%p5 bra 	$L__BB20_10;
	ld.global.u32 	%r1909, [%rd5+256];
$L__BB20_10:
	add.s32 	%r419, %r24, 96;
	setp.ge.s32 	%p6, %r419, %r23;
	mov.b32 	%r1908, -1;
	@%p6 bra 	$L__BB20_12;
	ld.global.u32 	%r1908, [%rd5+384];
$L__BB20_12:
	add.s32 	%r421, %r24, 128;
	setp.ge.s32 	%p7, %r421, %r23;
	mov.b32 	%r1907, -1;
	@%p7 bra 	$L__BB20_14;
	ld.global.u32 	%r1907, [%rd5+512];
$L__BB20_14:
	add.s32 	%r423, %r24, 160;
	setp.ge.s32 	%p8, %r423, %r23;
	mov.b32 	%r1906, -1;
	@%p8 bra 	$L__BB20_16;
	ld.global.u32 	%r1906, [%rd5+640];
$L__BB20_16:
	add.s32 	%r425, %r24, 192;
	setp.ge.s32 	%p9, %r425, %r23;
	mov.b32 	%r1905, -1;
	@%p9 bra 	$L__BB20_18;
	ld.global.u32 	%r1905, [%rd5+768];
$L__BB20_18:
	add.s32 	%r427, %r24, 224;
	setp.ge.s32 	%p10, %r427, %r23;
	mov.b32 	%r1904, -1;
	@%p10 bra 	$L__BB20_20;
	ld.global.u32 	%r1904, [%rd5+896];
$L__BB20_20:
	add.s32 	%r429, %r24, 256;
	setp.ge.s32 	%p11, %r429, %r23;
	mov.b32 	%r1903, -1;
	@%p11 bra 	$L__BB20_22;
	ld.global.u32 	%r1903, [%rd5+1024];
$L__BB20_22:
	add.s32 	%r431, %r24, 288;
	setp.ge.s32 	%p12, %r431, %r23;
	mov.b32 	%r1902, -1;
	@%p12 bra 	$L__BB20_24;
	ld.global.u32 	%r1902, [%rd5+1152];
$L__BB20_24:
	add.s32 	%r433, %r24, 320;
	setp.ge.s32 	%p13, %r433, %r23;
	mov.b32 	%r1901, -1;
	@%p13 bra 	$L__BB20_26;
	ld.global.u32 	%r1901, [%rd5+1280];
$L__BB20_26:
	add.s32 	%r435, %r24, 352;
	setp.ge.s32 	%p14, %r435, %r23;
	mov.b32 	%r1900, -1;
	@%p14 bra 	$L__BB20_28;
	ld.global.u32 	%r1900, [%rd5+1408];
$L__BB20_28:
	add.s32 	%r437, %r24, 384;
	setp.ge.s32 	%p15, %r437, %r23;
	mov.b32 	%r1899, -1;
	@%p15 bra 	$L__BB20_30;
	ld.global.u32 	%r1899, [%rd5+1536];
$L__BB20_30:
	add.s32 	%r439, %r24, 416;
	setp.ge.s32 	%p16, %r439, %r23;
	mov.b32 	%r1898, -1;
	@%p16 bra 	$L__BB20_32;
	ld.global.u32 	%r1898, [%rd5+1664];
$L__BB20_32:
	add.s32 	%r441, %r24, 448;
	setp.ge.s32 	%p17, %r441, %r23;
	mov.b32 	%r1897, -1;
	@%p17 bra 	$L__BB20_34;
	ld.global.u32 	%r1897, [%rd5+1792];
$L__BB20_34:
	add.s32 	%r443, %r24, 480;
	setp.ge.s32 	%p18, %r443, %r23;
	mov.b32 	%r1896, -1;
	@%p18 bra 	$L__BB20_36;
	ld.global.u32 	%r1896, [%rd5+1920];
$L__BB20_36:
	add.s32 	%r445, %r24, 512;
	setp.ge.s32 	%p19, %r445, %r23;
	mov.b32 	%r1895, -1;
	@%p19 bra 	$L__BB20_38;
	ld.global.u32 	%r1895, [%rd5+2048];
$L__BB20_38:
	mov.b32 	%r446, -1;
	shl.b32 	%r447, %r446, %r401;
	not.b32 	%r75, %r447;
	shl.b32 	%r448, %r2, 10;
	mov.u32 	%r449, _ZZN3cub18CUB_300001_SM_10006detail10radix_sort29DeviceRadixSortOnesweepKernelINS1_5radix10policy_hubIjjyE10Policy1000ELNS0_9SortOrderE0EjjyiiNS1_21identity_decomposer_tEEEvPT5_SB_PT3_PKSC_PT1_PKSG_PT2_PKSK_T4_iiT6_E1s;
	add.s32 	%r76, %r449, %r448;
	setp.gt.s32 	%p20, %r402, 255;
	@%p20 bra 	$L__BB20_51;
	max.s32 	%r450, %r402, 224;
	sub.s32 	%r451, %r450, %r402;
	add.s32 	%r452, %r451, 31;
	shr.u32 	%r453, %r452, 5;
	add.s32 	%r77, %r453, 1;
	and.b32  	%r78, %r77, 15;
	setp.lt.u32 	%p21, %r452, 480;
	mov.u32 	%r1915, %r402;
	@%p21 bra 	$L__BB20_42;
	and.b32  	%r454, %r77, 268435440;
	neg.s32 	%r1913, %r454;
	shl.b32 	%r456, %r402, 2;
	add.s32 	%r457, %r448, %r456;
	add.s32 	%r459, %r457, %r449;
	add.s32 	%r1912, %r459, 1024;
	mov.u32 	%r1915, %r402;
$L__BB20_41:
	.pragma "nounroll";
	mov.b32 	%r460, 0;
	st.shared.u32 	[%r1912+-1024], %r460;
	st.shared.u32 	[%r1912+-896], %r460;
	st.shared.u32 	[%r1912+-768], %r460;
	st.shared.u32 	[%r1912+-640], %r460;
	st.shared.u32 	[%r1912+-512], %r460;
	st.shared.u32 	[%r1912+-384], %r460;
	st.shared.u32 	[%r1912+-256], %r460;
	st.shared.u32 	[%r1912+-128], %r460;
	st.shared.u32 	[%r1912], %r460;
	st.shared.u32 	[%r1912+128], %r460;
	st.shared.u32 	[%r1912+256], %r460;
	st.shared.u32 	[%r1912+384], %r460;
	st.shared.u32 	[%r1912+512], %r460;
	st.shared.u32 	[%r1912+640], %r460;
	st.shared.u32 	[%r1912+768], %r460;
	st.shared.u32 	[%r1912+896], %r460;
	add.s32 	%r1915, %r1915, 512;
	add.s32 	%r1913, %r1913, 16;
	add.s32 	%r1912, %r1912, 2048;
	setp.ne.s32 	%p22, %r1913, 0;
	@%p22 bra 	$L__BB20_41;
$L__BB20_42:
	setp.eq.s32 	%p23, %r78, 0;
	@%p23 bra 	$L__BB20_51;
	and.b32  	%r88, %r77, 7;
	setp.lt.u32 	%p24, %r78, 8;
	@%p24 bra 	$L__BB20_45;
	shl.b32 	%r461, %r1915, 2;
	add.s32 	%r462, %r76, %r461;
	mov.b32 	%r463, 0;
	st.shared.u32 	[%r462], %r463;
	st.shared.u32 	[%r462+128], %r463;
	st.shared.u32 	[%r462+256], %r463;
	st.shared.u32 	[%r462+384], %r463;
	st.shared.u32 	[%r462+512], %r463;
	st.shared.u32 	[%r462+640], %r463;
	st.shared.u32 	[%r462+768], %r463;
	st.shared.u32 	[%r462+896], %r463;
	add.s32 	%r1915, %r1915, 256;
$L__BB20_45:
	setp.eq.s32 	%p25, %r88, 0;
	@%p25 bra 	$L__BB20_51;
	and.b32  	%r91, %r77, 3;
	setp.lt.u32 	%p26, %r88, 4;
	@%p26 bra 	$L__BB20_48;
	shl.b32 	%r464, %r1915, 2;
	add.s32 	%r465, %r76, %r464;
	mov.b32 	%r466, 0;
	st.shared.u32 	[%r465], %r466;
	st.shared.u32 	[%r465+128], %r466;
	st.shared.u32 	[%r465+256], %r466;
	st.shared.u32 	[%r465+384], %r466;
	add.s32 	%r1915, %r1915, 128;
$L__BB20_48:
	setp.eq.s32 	%p27, %r91, 0;
	@%p27 bra 	$L__BB20_51;
	shl.b32 	%r468, %r1915, 2;
	add.s32 	%r469, %r448, %r468;
	add.s32 	%r1919, %r449, %r469;
	neg.s32 	%r1918, %r91;
$L__BB20_50:
	.pragma "nounroll";
	mov.b32 	%r471, 0;
	st.shared.u32 	[%r1919], %r471;
	add.s32 	%r1919, %r1919, 128;
	add.s32 	%r1918, %r1918, 1;
	setp.ne.s32 	%p28, %r1918, 0;
	@%p28 bra 	$L__BB20_50;
$L__BB20_51:
	bar.warp.sync 	-1;
	shr.u32 	%r473, %r1911, %r400;
	and.b32  	%r100, %r473, %r75;
	shl.b32 	%r474, %r1, 5;
	and.b32  	%r475, %r474, 31744;
	mov.u32 	%r476, _ZZN3cub18CUB_300001_SM_10006detail10radix_sort29DeviceRadixSortOnesweepKernelINS1_5radix10policy_hubIjjyE10Policy1000ELNS0_9SortOrderE0EjjyiiNS1_21identity_decomposer_tEEEvPT5_SB_PT3_PKSC_PT1_PKSG_PT2_PKSK_T4_iiT6_E1s;
	add.s32 	%r477, %r476, %r475;
	shl.b32 	%r478, %r100, 2;
	add.s32 	%r101, %r477, %r478;
	atom.shared.add.u32 	%r479, [%r101], 1;
	shr.u32 	%r480, %r1910, %r400;
	and.b32  	%r481, %r480, %r75;
	shl.b32 	%r482, %r481, 2;
	add.s32 	%r102, %r477, %r482;
	atom.shared.add.u32 	%r483, [%r102], 1;
	shr.u32 	%r484, %r1909, %r400;
	and.b32  	%r485, %r484, %r75;
	shl.b32 	%r486, %r485, 2;
	add.s32 	%r103, %r477, %r486;
	atom.shared.add.u32 	%r487, [%r103], 1;
	shr.u32 	%r488, %r1908, %r400;
	and.b32  	%r489, %r488, %r75;
	shl.b32 	%r490, %r489, 2;
	add.s32 	%r104, %r477, %r490;
	atom.shared.add.u32 	%r491, [%r104], 1;
	shr.u32 	%r492, %r1907, %r400;
	and.b32  	%r493, %r492, %r75;
	shl.b32 	%r494, %r493, 2;
	add.s32 	%r105, %r477, %r494;
	atom.shared.add.u32 	%r495, [%r105], 1;
	shr.u32 	%r496, %r1906, %r400;
	and.b32  	%r497, %r496, %r75;
	shl.b32 	%r498, %r497, 2;
	add.s32 	%r106, %r477, %r498;
	atom.shared.add.u32 	%r499, [%r106], 1;
	shr.u32 	%r500, %r1905, %r400;
	and.b32  	%r501, %r500, %r75;
	shl.b32 	%r502, %r501, 2;
	add.s32 	%r107, %r477, %r502;
	atom.shared.add.u32 	%r503, [%r107], 1;
	shr.u32 	%r504, %r1904, %r400;
	and.b32  	%r505, %r504, %r75;
	shl.b32 	%r506, %r505, 2;
	add.s32 	%r108, %r477, %r506;
	atom.shared.add.u32 	%r507, [%r108], 1;
	shr.u32 	%r508, %r1903, %r400;
	and.b32  	%r509, %r508, %r75;
	shl.b32 	%r510, %r509, 2;
	add.s32 	%r109, %r477, %r510;
	atom.shared.add.u32 	%r511, [%r109], 1;
	shr.u32 	%r512, %r1902, %r400;
	and.b32  	%r513, %r512, %r75;
	shl.b32 	%r514, %r513, 2;
	add.s32 	%r110, %r477, %r514;
	atom.shared.add.u32 	%r515, [%r110], 1;
	shr.u32 	%r516, %r1901, %r400;
	and.b32  	%r517, %r516, %r75;
	shl.b32 	%r518, %r517, 2;
	add.s32 	%r111, %r477, %r518;
	atom.shared.add.u32 	%r519, [%r111], 1;
	shr.u32 	%r520, %r1900, %r400;
	and.b32  	%r521, %r520, %r75;
	shl.b32 	%r522, %r521, 2;
	add.s32 	%r112, %r477, %r522;
	atom.shared.add.u32 	%r523, [%r112], 1;
	shr.u32 	%r524, %r1899, %r400;
	and.b32  	%r525, %r524, %r75;
	shl.b32 	%r526, %r525, 2;
	add.s32 	%r527, %r477, %r526;
	atom.shared.add.u32 	%r528, [%r527], 1;
	shr.u32 	%r529, %r1898, %r400;
	and.b32  	%r530, %r529, %r75;
	shl.b32 	%r531, %r530, 2;
	add.s32 	%r113, %r477, %r531;
	atom.shared.add.u32 	%r532, [%r113], 1;
	shr.u32 	%r533, %r1897, %r400;
	and.b32  	%r534, %r533, %r75;
	shl.b32 	%r535, %r534, 2;
	add.s32 	%r114, %r477, %r535;
	atom.shared.add.u32 	%r536, [%r114], 1;
	shr.u32 	%r537, %r1896, %r400;
	and.b32  	%r538, %r537, %r75;
	shl.b32 	%r539, %r538, 2;
	add.s32 	%r115, %r477, %r539;
	atom.shared.add.u32 	%r540, [%r115], 1;
	shr.u32 	%r541, %r1895, %r400;
	and.b32  	%r542, %r541, %r75;
	shl.b32 	%r543, %r542, 2;
	add.s32 	%r116, %r477, %r543;
	atom.shared.add.u32 	%r544, [%r116], 1;
	bar.sync 	0;
	setp.gt.u32 	%p29, %r1, 255;
	shl.b32 	%r545, %r1, 2;
	add.s32 	%r117, %r476, %r545;
	mov.b32 	%r1920, 0;
	@%p29 bra 	$L__BB20_53;
	ld.shared.u32 	%r546, [%r117];
	mov.b32 	%r547, 0;
	st.shared.u32 	[%r117], %r547;
	ld.shared.u32 	%r548, [%r117+1024];
	st.shared.u32 	[%r117+1024], %r546;
	add.s32 	%r549, %r548, %r546;
	ld.shared.u32 	%r550, [%r117+2048];
	st.shared.u32 	[%r117+2048], %r549;
	add.s32 	%r551, %r550, %r549;
	ld.shared.u32 	%r552, [%r117+3072];
	st.shared.u32 	[%r117+3072], %r551;
	add.s32 	%r553, %r552, %r551;
	ld.shared.u32 	%r554, [%r117+4096];
	st.shared.u32 	[%r117+4096], %r553;
	add.s32 	%r555, %r554, %r553;
	ld.shared.u32 	%r556, [%r117+5120];
	st.shared.u32 	[%r117+5120], %r555;
	add.s32 	%r557, %r556, %r555;
	ld.shared.u32 	%r558, [%r117+6144];
	st.shared.u32 	[%r117+6144], %r557;
	add.s32 	%r559, %r558, %r557;
	ld.shared.u32 	%r560, [%r117+7168];
	st.shared.u32 	[%r117+7168], %r559;
	add.s32 	%r561, %r560, %r559;
	ld.shared.u32 	%r562, [%r117+8192];
	st.shared.u32 	[%r117+8192], %r561;
	add.s32 	%r563, %r562, %r561;
	ld.shared.u32 	%r564, [%r117+9216];
	st.shared.u32 	[%r117+9216], %r563;
	add.s32 	%r565, %r564, %r563;
	ld.shared.u32 	%r566, [%r117+10240];
	st.shared.u32 	[%r117+10240], %r565;
	add.s32 	%r567, %r566, %r565;
	ld.shared.u32 	%r568, [%r117+11264];
	st.shared.u32 	[%r117+11264], %r567;
	add.s32 	%r1920, %r568, %r567;
$L__BB20_53:
	ld.param.u64 	%rd360, [_ZN3cub18CUB_300001_SM_10006detail10radix_sort29DeviceRadixSortOnesweepKernelINS1_5radix10policy_hubIjjyE10Policy1000ELNS0_9SortOrderE0EjjyiiNS1_21identity_decomposer_tEEEvPT5_SB_PT3_PKSC_PT1_PKSG_PT2_PKSK_T4_iiT6__param_0];
	shl.b32 	%r569, %r4, 8;
	add.s32 	%r570, %r569, %r1;
	cvta.to.global.u64 	%rd6, %rd360;
	mul.wide.s32 	%rd57, %r570, 4;
	add.s64 	%rd7, %rd6, %rd57;
	@%p29 bra 	$L__BB20_55;
	or.b32  	%r571, %r1920, 1073741824;
	st.volatile.global.u32 	[%rd7], %r571;
$L__BB20_55:
	ld.param.u64 	%rd369, [_ZN3cub18CUB_300001_SM_10006detail10radix_sort29DeviceRadixSortOnesweepKernelINS1_5radix10policy_hubIjjyE10Policy1000ELNS0_9SortOrderE0EjjyiiNS1_21identity_decomposer_tEEEvPT5_SB_PT3_PKSC_PT1_PKSG_PT2_PKSK_T4_iiT6__param_7];
	ld.param.u64 	%rd367, [_ZN3cub18CUB_300001_SM_10006detail10radix_sort29DeviceRadixSortOnesweepKernelINS1_5radix10policy_hubIjjyE10Policy1000ELNS0_9SortOrderE0EjjyiiNS1_21identity_decomposer_tEEEvPT5_SB_PT3_PKSC_PT1_PKSG_PT2_PKSK_T4_iiT6__param_3];
	ld.param.u64 	%rd363, [_ZN3cub18CUB_300001_SM_10006detail10radix_sort29DeviceRadixSortOnesweepKernelINS1_5radix10policy_hubIjjyE10Policy1000ELNS0_9SortOrderE0EjjyiiNS1_21identity_decomposer_tEEEvPT5_SB_PT3_PKSC_PT1_PKSG_PT2_PKSK_T4_iiT6__param_2];
	setp.lt.u32 	%p31, %r1, 256;
	setp.eq.s32 	%p32, %r1920, 6528;
	and.pred  	%p33, %p31, %p32;
	selp.u32 	%r572, 1, 0, %p33;
	{ 
	.reg .pred 	%p1; 
	.reg .pred 	%p2; 
	setp.ne.u32 	%p1, %r572, 0; 
	bar.red.or.pred 	%p2, 0, %p1; 
	selp.u32 	%r573, 1, 0, %p2; 
	}
	setp.eq.s32 	%p34, %r573, 0;
	and.b32  	%r574, %r1, 992;
	and.b32  	%r575, %r1, 31;
	mul.lo.s32 	%r576, %r574, 17;
	or.b32  	%r577, %r576, %r575;
	cvt.u64.u32 	%rd8, %r577;
	mul.lo.s32 	%r578, %r4, 6528;
	cvt.s64.s32 	%rd58, %r578;
	add.s64 	%rd59, %rd8, %rd58;
	cvta.to.global.u64 	%rd60, %rd369;
	shl.b64 	%rd61, %rd59, 2;
	add.s64 	%rd9, %rd60, %rd61;
	cvt.u64.u32 	%rd10, %r1;
	cvta.to.global.u64 	%rd62, %rd363;
	mul.wide.u32 	%rd63, %r1, 8;
	add.s64 	%rd11, %rd62, %rd63;
	cvta.to.global.u64 	%rd64, %rd367;
	add.s64 	%rd12, %rd64, %rd63;
	@%p34 bra 	$L__BB20_175;
	shl.b32 	%r579, %r1, 3;
	mov.u32 	%r580, _ZZN3cub18CUB_300001_SM_10006detail10radix_sort29DeviceRadixSortOnesweepKernelINS1_5radix10policy_hubIjjyE10Policy1000ELNS0_9SortOrderE0EjjyiiNS1_21identity_decomposer_tEEEvPT5_SB_PT3_PKSC_PT1_PKSG_PT2_PKSK_T4_iiT6_E1s;
	add.s32 	%r581, %r580, %r579;
	add.s32 	%r120, %r581, 26112;
	@%p29 bra 	$L__BB20_64;
	ld.global.u64 	%rd65, [%rd12];
	setp.gt.u32 	%p36, %r1, %r100;
	selp.b64 	%rd66, 6528, 0, %p36;
	sub.s64 	%rd370, %rd65, %rd66;
	st.shared.u64 	[%r120], %rd370;
	setp.lt.s32 	%p37, %r4, 1;
	mov.u32 	%r1924, %r1920;
	@%p37 bra 	$L__BB20_63;
	mov.b32 	%r1922, -1;
	mov.u32 	%r1921, %r4;
	mov.u32 	%r1924, %r1920;
$L__BB20_59:
	add.s32 	%r124, %r1921, -1;
	shl.b32 	%r583, %r124, 8;
	add.s32 	%r584, %r583, %r1;
	mul.wide.s32 	%rd67, %r584, 4;
	add.s64 	%rd14, %rd6, %rd67;
$L__BB20_60:
	membar.cta;
	ld.volatile.global.u32 	%r125, [%rd14];
	setp.eq.s32 	%p38, %r125, 0;
	@%p38 bra 	$L__BB20_60;
	and.b32  	%r585, %r125, 1073741823;
	add.s32 	%r1924, %r585, %r1924;
	setp.gt.s32 	%p39, %r125, -1;
	vote.sync.ballot.b32 	%r1922, %p39, %r1922;
	setp.gt.u32 	%p41, %r1921, 1;
	and.pred  	%p42, %p39, %p41;
	mov.u32 	%r1921, %r124;
	@%p42 bra 	$L__BB20_59;
	ld.shared.u64 	%rd370, [%r120];
$L__BB20_63:
	or.b32  	%r586, %r1924, -2147483648;
	st.volatile.global.u32 	[%rd7], %r586;
	sub.s32 	%r587, %r1924, %r1920;
	cvt.s64.s32 	%rd68, %r587;
	add.s64 	%rd69, %rd370, %rd68;
	st.shared.u64 	[%r120], %rd69;
$L__BB20_64:
	ld.param.u64 	%rd364, [_ZN3cub18CUB_300001_SM_10006detail10radix_sort29DeviceRadixSortOnesweepKernelINS1_5radix10policy_hubIjjyE10Policy1000ELNS0_9SortOrderE0EjjyiiNS1_21identity_decomposer_tEEEvPT5_SB_PT3_PKSC_PT1_PKSG_PT2_PKSK_T4_iiT6__param_2];
	setp.lt.s32 	%p44, %r5, %r399;
	setp.eq.s64 	%p45, %rd364, 0;
	or.pred  	%p46, %p45, %p44;
	or.pred  	%p47, %p29, %p46;
	@%p47 bra 	$L__BB20_66;
	ld.shared.u64 	%rd70, [%r120];
	setp.gt.u32 	%p48, %r1, %r100;
	selp.b64 	%rd71, 6528, 0, %p48;
	cvt.s64.s32 	%rd72, %r1920;
	add.s64 	%rd73, %rd71, %rd72;
	add.s64 	%rd74, %rd73, %rd70;
	st.global.u64 	[%rd11], %rd74;
$L__BB20_66:
	setp.gt.s32 	%p49, %r5, %r399;
	bar.sync 	0;
	shl.b32 	%r588, %r100, 3;
	mov.u32 	%r589, _ZZN3cub18CUB_300001_SM_10006detail10radix_sort29DeviceRadixSortOnesweepKernelINS1_5radix10policy_hubIjjyE10Policy1000ELNS0_9SortOrderE0EjjyiiNS1_21identity_decomposer_tEEEvPT5_SB_PT3_PKSC_PT1_PKSG_PT2_PKSK_T4_iiT6_E1s;
	add.s32 	%r590, %r589, %r588;
	ld.shared.u64 	%rd17, [%r590+26112];
	@%p49 bra 	$L__BB20_68;
	add.s64 	%rd75, %rd17, %rd8;
	shl.b64 	%rd76, %rd75, 2;
	add.s64 	%rd77, %rd2, %rd76;
	st.global.u32 	[%rd77], %r1911;
	st.global.u32 	[%rd77+128], %r1910;
	st.global.u32 	[%rd77+256], %r1909;
	st.global.u32 	[%rd77+384], %r1908;
	st.global.u32 	[%rd77+512], %r1907;
	st.global.u32 	[%rd77+640], %r1906;
	st.global.u32 	[%rd77+768], %r1905;
	st.global.u32 	[%rd77+896], %r1904;
	st.global.u32 	[%rd77+1024], %r1903;
	st.global.u32 	[%rd77+1152], %r1902;
	st.global.u32 	[%rd77+1280], %r1901;
	st.global.u32 	[%rd77+1408], %r1900;
	st.global.u32 	[%rd77+1536], %r1899;
	st.global.u32 	[%rd77+1664], %r1898;
	st.global.u32 	[%rd77+1792], %r1897;
	st.global.u32 	[%rd77+1920], %r1896;
	st.global.u32 	[%rd77+2048], %r1895;
	bra.uni 	$L__BB20_102;
$L__BB20_68:
	cvt.u32.u64 	%r591, %rd8;
	mad.lo.s32 	%r129, %r4, -6528, %r399;
	setp.ge.s32 	%p50, %r591, %r129;
	add.s64 	%rd78, %rd17, %rd8;
	shl.b64 	%rd79, %rd78, 2;
	add.s64 	%rd18, %rd2, %rd79;
	@%p50 bra 	$L__BB20_70;
	st.global.u32 	[%rd18], %r1911;
$L__BB20_70:
	cvt.u32.u64 	%r592, %rd8;
	add.s32 	%r593, %r592, 32;
	setp.ge.s32 	%p51, %r593, %r129;
	@%p51 bra 	$L__BB20_72;
	st.global.u32 	[%rd18+128], %r1910;
$L__BB20_72:
	cvt.u32.u64 	%r594, %rd8;
	add.s32 	%r595, %r594, 64;
	setp.ge.s32 	%p52, %r595, %r129;
	@%p52 bra 	$L__BB20_74;
	st.global.u32 	[%rd18+256], %r1909;
$L__BB20_74:
	cvt.u32.u64 	%r596, %rd8;
	add.s32 	%r597, %r596, 96;
	setp.ge.s32 	%p53, %r597, %r129;
	@%p53 bra 	$L__BB20_76;
	st.global.u32 	[%rd18+384], %r1908;
$L__BB20_76:
	cvt.u32.u64 	%r598, %rd8;
	add.s32 	%r599, %r598, 128;
	setp.ge.s32 	%p54, %r599, %r129;
	@%p54 bra 	$L__BB20_78;
	st.global.u32 	[%rd18+512], %r1907;
$L__BB20_78:
	cvt.u32.u64 	%r600, %rd8;
	add.s32 	%r601, %r600, 160;
	setp.ge.s32 	%p55, %r601, %r129;
	@%p55 bra 	$L__BB20_80;
	st.global.u32 	[%rd18+640], %r1906;
$L__BB20_80:
	cvt.u32.u64 	%r602, %rd8;
	add.s32 	%r603, %r602, 192;
	setp.ge.s32 	%p56, %r603, %r129;
	@%p56 bra 	$L__BB20_82;
	st.global.u32 	[%rd18+768], %r1905;
$L__BB20_82:
	cvt.u32.u64 	%r604, %rd8;
	add.s32 	%r605, %r604, 224;
	setp.ge.s32 	%p57, %r605, %r129;
	@%p57 bra 	$L__BB20_84;
	st.global.u32 	[%rd18+896], %r1904;
$L__BB20_84:
	cvt.u32.u64 	%r606, %rd8;
	add.s32 	%r607, %r606, 256;
	setp.ge.s32 	%p58, %r607, %r129;
	@%p58 bra 	$L__BB20_86;
	st.global.u32 	[%rd18+1024], %r1903;
$L__BB20_86:
	cvt.u32.u64 	%r608, %rd8;
	add.s32 	%r609, %r608, 288;
	setp.ge.s32 	%p59, %r609, %r129;
	@%p59 bra 	$L__BB20_88;
	st.global.u32 	[%rd18+1152], %r1902;
$L__BB20_88:
	cvt.u32.u64 	%r610, %rd8;
	add.s32 	%r611, %r610, 320;
	setp.ge.s32 	%p60, %r611, %r129;
	@%p60 bra 	$L__BB20_90;
	st.global.u32 	[%rd18+1280], %r1901;
$L__BB20_90:
	cvt.u32.u64 	%r612, %rd8;
	add.s32 	%r613, %r612, 352;
	setp.ge.s32 	%p61, %r613, %r129;
	@%p61 bra 	$L__BB20_92;
	st.global.u32 	[%rd18+1408], %r1900;
$L__BB20_92:
	cvt.u32.u64 	%r614, %rd8;
	add.s32 	%r615, %r614, 384;
	setp.ge.s32 	%p62, %r615, %r129;
	@%p62 bra 	$L__BB20_94;
	st.global.u32 	[%rd18+1536], %r1899;
$L__BB20_94:
	cvt.u32.u64 	%r616, %rd8;
	add.s32 	%r617, %r616, 416;
	setp.ge.s32 	%p63, %r617, %r129;
	@%p63 bra 	$L__BB20_96;
	st.global.u32 	[%rd18+1664], %r1898;
$L__BB20_96:
	cvt.u32.u64 	%r618, %rd8;
	add.s32 	%r619, %r618, 448;
	setp.ge.s32 	%p64, %r619, %r129;
	@%p64 bra 	$L__BB20_98;
	st.global.u32 	[%rd18+1792], %r1897;
$L__BB20_98:
	cvt.u32.u64 	%r620, %rd8;
	add.s32 	%r621, %r620, 480;
	setp.ge.s32 	%p65, %r621, %r129;
	@%p65 bra 	$L__BB20_100;
	st.global.u32 	[%rd18+1920], %r1896;
$L__BB20_100:
	cvt.u32.u64 	%r622, %rd8;
	add.s32 	%r623, %r622, 512;
	setp.ge.s32 	%p66, %r623, %r129;
	@%p66 bra 	$L__BB20_102;
	st.global.u32 	[%rd18+2048], %r1895;
$L__BB20_102:
	@%p49 bra 	$L__BB20_104;
	ld.global.u32 	%r1957, [%rd9];
	ld.global.u32 	%r1956, [%rd9+128];
	ld.global.u32 	%r1955, [%rd9+256];
	ld.global.u32 	%r1954, [%rd9+384];
	ld.global.u32 	%r1953, [%rd9+512];
	ld.global.u32 	%r1952, [%rd9+640];
	ld.global.u32 	%r1951, [%rd9+768];
	ld.global.u32 	%r1950, [%rd9+896];
	ld.global.u32 	%r1949, [%rd9+1024];
	ld.global.u32 	%r1948, [%rd9+1152];
	ld.global.u32 	%r1947, [%rd9+1280];
	ld.global.u32 	%r1946, [%rd9+1408];
	ld.global.u32 	%r1945, [%rd9+1536];
	ld.global.u32 	%r1944, [%rd9+1664];
	ld.global.u32 	%r1943, [%rd9+1792];
	ld.global.u32 	%r1942, [%rd9+1920];
	ld.global.u32 	%r1941, [%rd9+2048];
	bra.uni 	$L__BB20_138;
$L__BB20_104:
	cvt.u32.u64 	%r625, %rd8;
	mul.lo.s32 	%r626, %r4, 6528;
	sub.s32 	%r147, %r399, %r626;
	setp.ge.s32 	%p68, %r625, %r147;
	@%p68 bra 	$L__BB20_106;
	ld.global.u32 	%r1957, [%rd9];
$L__BB20_106:
	cvt.u32.u64 	%r628, %rd8;
	add.s32 	%r629, %r628, 32;
	setp.ge.s32 	%p69, %r629, %r147;
	@%p69 bra 	$L__BB20_108;
	ld.global.u32 	%r1956, [%rd9+128];
$L__BB20_108:
	cvt.u32.u64 	%r631, %rd8;
	add.s32 	%r632, %r631, 64;
	setp.ge.s32 	%p70, %r632, %r147;
	@%p70 bra 	$L__BB20_110;
	ld.global.u32 	%r1955, [%rd9+256];
$L__BB20_110:
	cvt.u32.u64 	%r634, %rd8;
	add.s32 	%r635, %r634, 96;
	setp.ge.s32 	%p71, %r635, %r147;
	@%p71 bra 	$L__BB20_112;
	ld.global.u32 	%r1954, [%rd9+384];
$L__BB20_112:
	cvt.u32.u64 	%r637, %rd8;
	add.s32 	%r638, %r637, 128;
	setp.ge.s32 	%p72, %r638, %r147;
	@%p72 bra 	$L__BB20_114;
	ld.global.u32 	%r1953, [%rd9+512];
$L__BB20_114:
	cvt.u32.u64 	%r640, %rd8;
	add.s32 	%r641, %r640, 160;
	setp.ge.s32 	%p73, %r641, %r147;
	@%p73 bra 	$L__BB20_116;
	ld.global.u32 	%r1952, [%rd9+640];
$L__BB20_116:
	cvt.u32.u64 	%r643, %rd8;
	add.s32 	%r644, %r643, 192;
	setp.ge.s32 	%p74, %r644, %r147;
	@%p74 bra 	$L__BB20_118;
	ld.global.u32 	%r1951, [%rd9+768];
$L__BB20_118:
	cvt.u32.u64 	%r646, %rd8;
	add.s32 	%r647, %r646, 224;
	setp.ge.s32 	%p75, %r647, %r147;
	@%p75 bra 	$L__BB20_120;
	ld.global.u32 	%r1950, [%rd9+896];
$L__BB20_120:
	cvt.u32.u64 	%r649, %rd8;
	add.s32 	%r650, %r649, 256;
	setp.ge.s32 	%p76, %r650, %r147;
	@%p76 bra 	$L__BB20_122;
	ld.global.u32 	%r1949, [%rd9+1024];
$L__BB20_122:
	cvt.u32.u64 	%r652, %rd8;
	add.s32 	%r653, %r652, 288;
	setp.ge.s32 	%p77, %r653, %r147;
	@%p77 bra 	$L__BB20_124;
	ld.global.u32 	%r1948, [%rd9+1152];
$L__BB20_124:
	cvt.u32.u64 	%r655, %rd8;
	add.s32 	%r656, %r655, 320;
	setp.ge.s32 	%p78, %r656, %r147;
	@%p78 bra 	$L__BB20_126;
	ld.global.u32 	%r1947, [%rd9+1280];
$L__BB20_126:
	cvt.u32.u64 	%r658, %rd8;
	add.s32 	%r659, %r658, 352;
	setp.ge.s32 	%p79, %r659, %r147;
	@%p79 bra 	$L__BB20_128;
	ld.global.u32 	%r1946, [%rd9+1408];
$L__BB20_128:
	cvt.u32.u64 	%r661, %rd8;
	add.s32 	%r662, %r661, 384;
	setp.ge.s32 	%p80, %r662, %r147;
	@%p80 bra 	$L__BB20_130;
	ld.global.u32 	%r1945, [%rd9+1536];
$L__BB20_130:
	cvt.u32.u64 	%r664, %rd8;
	add.s32 	%r665, %r664, 416;
	setp.ge.s32 	%p81, %r665, %r147;
	@%p81 bra 	$L__BB20_132;
	ld.global.u32 	%r1944, [%rd9+1664];
$L__BB20_132:
	cvt.u32.u64 	%r667, %rd8;
	add.s32 	%r668, %r667, 448;
	setp.ge.s32 	%p82, %r668, %r147;
	@%p82 bra 	$L__BB20_134;
	ld.global.u32 	%r1943, [%rd9+1792];
$L__BB20_134:
	cvt.u32.u64 	%r670, %rd8;
	add.s32 	%r671, %r670, 480;
	setp.ge.s32 	%p83, %r671, %r147;
	@%p83 bra 	$L__BB20_136;
	ld.global.u32 	%r1942, [%rd9+1920];
$L__BB20_136:
	cvt.u32.u64 	%r673, %rd8;
	add.s32 	%r674, %r673, 512;
	setp.ge.s32 	%p84, %r674, %r147;
	@%p84 bra 	$L__BB20_138;
	ld.global.u32 	%r1941, [%rd9+2048];
$L__BB20_138:
	@%p49 bra 	$L__BB20_140;
	add.s64 	%rd80, %rd17, %rd8;
	shl.b64 	%rd81, %rd80, 2;
	add.s64 	%rd82, %rd1, %rd81;
	st.global.u32 	[%rd82], %r1957;
	st.global.u32 	[%rd82+128], %r1956;
	st.global.u32 	[%rd82+256], %r1955;
	st.global.u32 	[%rd82+384], %r1954;
	st.global.u32 	[%rd82+512], %r1953;
	st.global.u32 	[%rd82+640], %r1952;
	st.global.u32 	[%rd82+768], %r1951;
	st.global.u32 	[%rd82+896], %r1950;
	st.global.u32 	[%rd82+1024], %r1949;
	st.global.u32 	[%rd82+1152], %r1948;
	st.global.u32 	[%rd82+1280], %r1947;
	st.global.u32 	[%rd82+1408], %r1946;
	st.global.u32 	[%rd82+1536], %r1945;
	st.global.u32 	[%rd82+1664], %r1944;
	st.global.u32 	[%rd82+1792], %r1943;
	st.global.u32 	[%rd82+1920], %r1942;
	st.global.u32 	[%rd82+2048], %r1941;
	bra.uni 	$L__BB20_174;
$L__BB20_140:
	cvt.u32.u64 	%r675, %rd8;
	mad.lo.s32 	%r198, %r4, -6528, %r399;
	setp.ge.s32 	%p86, %r675, %r198;
	add.s64 	%rd83, %rd17, %rd8;
	shl.b64 	%rd84, %rd83, 2;
	add.s64 	%rd19, %rd1, %rd84;
	@%p86 bra 	$L__BB20_142;
	st.global.u32 	[%rd19], %r1957;
$L__BB20_142:
	cvt.u32.u64 	%r676, %rd8;
	add.s32 	%r677, %r676, 32;
	setp.ge.s32 	%p87, %r677, %r198;
	@%p87 bra 	$L__BB20_144;
	st.global.u32 	[%rd19+128], %r1956;
$L__BB20_144:
	cvt.u32.u64 	%r678, %rd8;
	add.s32 	%r679, %r678, 64;
	setp.ge.s32 	%p88, %r679, %r198;
	@%p88 bra 	$L__BB20_146;
	st.global.u32 	[%rd19+256], %r1955;
$L__BB20_146:
	cvt.u32.u64 	%r680, %rd8;
	add.s32 	%r681, %r680, 96;
	setp.ge.s32 	%p89, %r681, %r198;
	@%p89 bra 	$L__BB20_148;
	st.global.u32 	[%rd19+384], %r1954;
$L__BB20_148:
	cvt.u32.u64 	%r682, %rd8;
	add.s32 	%r683, %r682, 128;
	setp.ge.s32 	%p90, %r683, %r198;
	@%p90 bra 	$L__BB20_150;
	st.global.u32 	[%rd19+512], %r1953;
$L__BB20_150:
	cvt.u32.u64 	%r684, %rd8;
	add.s32 	%r685, %r684, 160;
	setp.ge.s32 	%p91, %r685, %r198;
	@%p91 bra 	$L__BB20_152;
	st.global.u32 	[%rd19+640], %r1952;
$L__BB20_152:
	cvt.u32.u64 	%r686, %rd8;
	add.s32 	%r687, %r686, 192;
	setp.ge.s32 	%p92, %r687, %r198;
	@%p92 bra 	$L__BB20_154;
	st.global.u32 	[%rd19+768], %r1951;
$L__BB20_154:
	cvt.u32.u64 	%r688, %rd8;
	add.s32 	%r689, %r688, 224;
	setp.ge.s32 	%p93, %r689, %r198;
	@%p93 bra 	$L__BB20_156;
	st.global.u32 	[%rd19+896], %r1950;
$L__BB20_156:
	cvt.u32.u64 	%r690, %rd8;
	add.s32 	%r691, %r690, 256;
	setp.ge.s32 	%p94, %r691, %r198;
	@%p94 bra 	$L__BB20_158;
	st.global.u32 	[%rd19+1024], %r1949;
$L__BB20_158:
	cvt.u32.u64 	%r692, %rd8;
	add.s32 	%r693, %r692, 288;
	setp.ge.s32 	%p95, %r693, %r198;
	@%p95 bra 	$L__BB20_160;
	st.global.u32 	[%rd19+1152], %r1948;
$L__BB20_160:
	cvt.u32.u64 	%r694, %rd8;
	add.s32 	%r695, %r694, 320;
	setp.ge.s32 	%p96, %r695, %r198;
	@%p96 bra 	$L__BB20_162;
	st.global.u32 	[%rd19+1280], %r1947;
$L__BB20_162:
	cvt.u32.u64 	%r696, %rd8;
	add.s32 	%r697, %r696, 352;
	setp.ge.s32 	%p97, %r697, %r198;
	@%p97 bra 	$L__BB20_164;
	st.global.u32 	[%rd19+1408], %r1946;
$L__BB20_164:
	cvt.u32.u64 	%r698, %rd8;
	add.s32 	%r699, %r698, 384;
	setp.ge.s32 	%p98, %r699, %r198;
	@%p98 bra 	$L__BB20_166;
	st.global.u32 	[%rd19+1536], %r1945;
$L__BB20_166:
	cvt.u32.u64 	%r700, %rd8;
	add.s32 	%r701, %r700, 416;
	setp.ge.s32 	%p99, %r701, %r198;
	@%p99 bra 	$L__BB20_168;
	st.global.u32 	[%rd19+1664], %r1944;
$L__BB20_168:
	cvt.u32.u64 	%r702, %rd8;
	add.s32 	%r703, %r702, 448;
	setp.ge.s32 	%p100, %r703, %r198;
	@%p100 bra 	$L__BB20_170;
	st.global.u32 	[%rd19+1792], %r1943;
$L__BB20_170:
	cvt.u32.u64 	%r704, %rd8;
	add.s32 	%r705, %r704, 480;
	setp.ge.s32 	%p101, %r705, %r198;
	@%p101 bra 	$L__BB20_172;
	st.global.u32 	[%rd19+1920], %r1942;
$L__BB20_172:
	cvt.u32.u64 	%r706, %rd8;
	add.s32 	%r707, %r706, 512;
	setp.ge.s32 	%p102, %r707, %r198;
	@%p102 bra 	$L__BB20_174;
	st.global.u32 	[%rd19+2048], %r1941;
$L__BB20_174:
	// begin inline asm
	exit;
	// end inline asm
$L__BB20_175:
	mul.hi.u32 	%r708, %r1, 357913942;
	add.s32 	%r709, %r708, %r1;
	shl.b32 	%r710, %r709, 2;
	mov.u32 	%r711, _ZZN3cub18CUB_300001_SM_10006detail10radix_sort29DeviceRadixSortOnesweepKernelINS1_5radix10policy_hubIjjyE10Policy1000ELNS0_9SortOrderE0EjjyiiNS1_21identity_decomposer_tEEEvPT5_SB_PT3_PKSC_PT1_PKSG_PT2_PKSK_T4_iiT6_E1s;
	add.s32 	%r712, %r711, %r710;
	add.s32 	%r199, %r712, 13328;
	st.shared.u32 	[%r712+13328], %r1920;
	bar.sync 	0;
	setp.gt.u32 	%p103, %r1, 31;
	@%p103 bra 	$L__BB20_177;
	mov.u32 	%r743, _ZZN3cub18CUB_300001_SM_10006detail10radix_sort29DeviceRadixSortOnesweepKernelINS1_5radix10policy_hubIjjyE10Policy1000ELNS0_9SortOrderE0EjjyiiNS1_21identity_decomposer_tEEEvPT5_SB_PT3_PKSC_PT1_PKSG_PT2_PKSK_T4_iiT6_E1s;
	mad.lo.s32 	%r744, %r1, 52, %r743;
	ld.shared.u32 	%r745, [%r744+13328];
	ld.shared.u32 	%r746, [%r744+13332];
	ld.shared.u32 	%r747, [%r744+13336];
	ld.shared.u32 	%r748, [%r744+13340];
	ld.shared.u32 	%r749, [%r744+13344];
	ld.shared.u32 	%r750, [%r744+13348];
	ld.shared.u32 	%r751, [%r744+13352];
	ld.shared.u32 	%r752, [%r744+13356];
	ld.shared.u32 	%r753, [%r744+13360];
	ld.shared.u32 	%r754, [%r744+13364];
	ld.shared.u32 	%r755, [%r744+13368];
	ld.shared.u32 	%r756, [%r744+13372];
	add.s32 	%r757, %r746, %r745;
	add.s32 	%r758, %r757, %r747;
	add.s32 	%r759, %r758, %r748;
	add.s32 	%r760, %r759, %r749;
	add.s32 	%r761, %r760, %r750;
	add.s32 	%r762, %r761, %r751;
	add.s32 	%r763, %r762, %r752;
	add.s32 	%r764, %r763, %r753;
	add.s32 	%r765, %r764, %r754;
	add.s32 	%r766, %r765, %r755;
	add.s32 	%r717, %r766, %r756;
	mov.b32 	%r715, 1;
	mov.b32 	%r740, 0;
	mov.b32 	%r742, -1;
	// begin inline asm
	{  .reg .s32 r0;  .reg .pred p;  shfl.sync.up.b32 r0|p, %r717, %r715, %r740, %r742;  @p add.s32 r0, r0, %r717;  mov.s32 %r713, r0;}
	// end inline asm
	mov.b32 	%r721, 2;
	// begin inline asm
	{  .reg .s32 r0;  .reg .pred p;  shfl.sync.up.b32 r0|p, %r713, %r721, %r740, %r742;  @p add.s32 r0, r0, %r713;  mov.s32 %r719, r0;}
	// end inline asm
	mov.b32 	%r727, 4;
	// begin inline asm
	{  .reg .s32 r0;  .reg .pred p;  shfl.sync.up.b32 r0|p, %r719, %r727, %r740, %r742;  @p add.s32 r0, r0, %r719;  mov.s32 %r725, r0;}
	// end inline asm
	mov.b32 	%r733, 8;
	// begin inline asm
	{  .reg .s32 r0;  .reg .pred p;  shfl.sync.up.b32 r0|p, %r725, %r733, %r740, %r742;  @p add.s32 r0, r0, %r725;  mov.s32 %r731, r0;}
	// end inline asm
	mov.b32 	%r739, 16;
	// begin inline asm
	{  .reg .s32 r0;  .reg .pred p;  shfl.sync.up.b32 r0|p, %r731, %r739, %r740, %r742;  @p add.s32 r0, r0, %r731;  mov.s32 %r737, r0;}
	// end inline asm
	sub.s32 	%r767, %r737, %r717;
	add.s32 	%r768, %r745, %r767;
	add.s32 	%r769, %r746, %r768;
	add.s32 	%r770, %r747, %r769;
	add.s32 	%r771, %r748, %r770;
	add.s32 	%r772, %r749, %r771;
	add.s32 	%r773, %r750, %r772;
	add.s32 	%r774, %r751, %r773;
	add.s32 	%r775, %r752, %r774;
	add.s32 	%r776, %r753, %r775;
	add.s32 	%r777, %r754, %r776;
	add.s32 	%r778, %r755, %r777;
	st.shared.u32 	[%r744+13328], %r767;
	st.shared.u32 	[%r744+13332], %r768;
	st.shared.u32 	[%r744+13336], %r769;
	st.shared.u32 	[%r744+13340], %r770;
	st.shared.u32 	[%r744+13344], %r771;
	st.shared.u32 	[%r744+13348], %r772;
	st.shared.u32 	[%r744+13352], %r773;
	st.shared.u32 	[%r744+13356], %r774;
	st.shared.u32 	[%r744+13360], %r775;
	st.shared.u32 	[%r744+13364], %r776;
	st.shared.u32 	[%r744+13368], %r777;
	st.shared.u32 	[%r744+13372], %r778;
$L__BB20_177:
	bar.sync 	0;
	ld.shared.u32 	%r200, [%r199];
	@%p29 bra 	$L__BB20_179;
	ld.shared.u32 	%r779, [%r117];
	add.s32 	%r780, %r779, %r200;
	st.shared.u32 	[%r117], %r780;
	ld.shared.u32 	%r781, [%r117+1024];
	add.s32 	%r782, %r781, %r200;
	st.shared.u32 	[%r117+1024], %r782;
	ld.shared.u32 	%r783, [%r117+2048];
	add.s32 	%r784, %r783, %r200;
	st.shared.u32 	[%r117+2048], %r784;
	ld.shared.u32 	%r785, [%r117+3072];
	add.s32 	%r786, %r785, %r200;
	st.shared.u32 	[%r117+3072], %r786;
	ld.shared.u32 	%r787, [%r117+4096];
	add.s32 	%r788, %r787, %r200;
	st.shared.u32 	[%r117+4096], %r788;
	ld.shared.u32 	%r789, [%r117+5120];
	add.s32 	%r790, %r789, %r200;
	st.shared.u32 	[%r117+5120], %r790;
	ld.shared.u32 	%r791, [%r117+6144];
	add.s32 	%r792, %r791, %r200;
	st.shared.u32 	[%r117+6144], %r792;
	ld.shared.u32 	%r793, [%r117+7168];
	add.s32 	%r794, %r793, %r200;
	st.shared.u32 	[%r117+7168], %r794;
	ld.shared.u32 	%r795, [%r117+8192];
	add.s32 	%r796, %r795, %r200;
	st.shared.u32 	[%r117+8192], %r796;
	ld.shared.u32 	%r797, [%r117+9216];
	add.s32 	%r798, %r797, %r200;
	st.shared.u32 	[%r117+9216], %r798;
	ld.shared.u32 	%r799, [%r117+10240];
	add.s32 	%r800, %r799, %r200;
	st.shared.u32 	[%r117+10240], %r800;
	ld.shared.u32 	%r801, [%r117+11264];
	add.s32 	%r802, %r801, %r200;
	st.shared.u32 	[%r117+11264], %r802;
$L__BB20_179:
	bar.sync 	0;
	// begin inline asm
	mov.u32 %r803, %lanemask_le;
	// end inline asm
	mov.b32 	%r806, 1;
	// begin inline asm
	{
    .reg .pred p;
    and.b32 %r804, %r100, %r806;    setp.ne.u32 p, %r804, 0;
    vote.ballot.sync.b32 %r804, p, 0xffffffff;
    @!p not.b32 %r804, %r804;
}

	// end inline asm
	mov.b32 	%r809, 2;
	// begin inline asm
	{
    .reg .pred p;
    and.b32 %r807, %r100, %r809;    setp.ne.u32 p, %r807, 0;
    vote.ballot.sync.b32 %r807, p, 0xffffffff;
    @!p not.b32 %r807, %r807;
}

	// end inline asm
	and.b32  	%r829, %r807, %r804;
	mov.b32 	%r812, 4;
	// begin inline asm
	{
    .reg .pred p;
    and.b32 %r810, %r100, %r812;    setp.ne.u32 p, %r810, 0;
    vote.ballot.sync.b32 %r810, p, 0xffffffff;
    @!p not.b32 %r810, %r810;
}

	// end inline asm
	and.b32  	%r830, %r810, %r829;
	mov.b32 	%r815, 8;
	// begin inline asm
	{
    .reg .pred p;
    and.b32 %r813, %r100, %r815;    setp.ne.u32 p, %r813, 0;
    vote.ballot.sync.b32 %r813, p, 0xffffffff;
    @!p not.b32 %r813, %r813;
}

	// end inline asm
	and.b32  	%r831, %r813, %r830;
	mov.b32 	%r818, 16;
	// begin inline asm
	{
    .reg .pred p;
    and.b32 %r816, %r100, %r818;    setp.ne.u32 p, %r816, 0;
    vote.ballot.sync.b32 %r816, p, 0xffffffff;
    @!p not.b32 %r816, %r816;
}

	// end inline asm
	and.b32  	%r832, %r816, %r831;
	mov.b32 	%r821, 32;
	// begin inline asm
	{
    .reg .pred p;
    and.b32 %r819, %r100, %r821;    setp.ne.u32 p, %r819, 0;
    vote.ballot.sync.b32 %r819, p, 0xffffffff;
    @!p not.b32 %r819, %r819;
}

	// end inline asm
	and.b32  	%r833, %r819, %r832;
	mov.b32 	%r824, 64;
	// begin inline asm
	{
    .reg .pred p;
    and.b32 %r822, %r100, %r824;    setp.ne.u32 p, %r822, 0;
    vote.ballot.sync.b32 %r822, p, 0xffffffff;
    @!p not.b32 %r822, %r822;
}

	// end inline asm
	and.b32  	%r834, %r822, %r833;
	mov.b32 	%r827, 128;
	// begin inline asm
	{
    .reg .pred p;
    and.b32 %r825, %r100, %r827;    setp.ne.u32 p, %r825, 0;
    vote.ballot.sync.b32 %r825, p, 0xffffffff;
    @!p not.b32 %r825, %r825;
}

	// end inline asm
	and.b32  	%r835, %r825, %r834;
	clz.b32 	%r836, %r835;
	sub.s32 	%r202, 31, %r836;
	and.b32  	%r837, %r803, %r835;
	popc.b32 	%r203, %r837;
	setp.ne.s32 	%p105, %r402, %r202;
	mov.b32 	%r1958, 0;
	@%p105 bra 	$L__BB20_181;
	atom.shared.add.u32 	%r1958, [%r101], %r203;
$L__BB20_181:
	shfl.sync.idx.b32	%r863|%p106, %r1958, %r202, 31, -1;
	add.s32 	%r206, %r203, %r863;
	shr.u32 	%r864, %r1910, %r400;
	and.b32  	%r860, %r864, %r75;
	mov.b32 	%r840, 1;
	// begin inline asm
	{
    .reg .pred p;
    and.b32 %r838, %r860, %r840;    setp.ne.u32 p, %r838, 0;
    vote.ballot.sync.b32 %r838, p, 0xffffffff;
    @!p not.b32 %r838, %r838;
}

	// end inline asm
	mov.b32 	%r843, 2;
	// begin inline asm
	{
    .reg .pred p;
    and.b32 %r841, %r860, %r843;    setp.ne.u32 p, %r841, 0;
    vote.ballot.sync.b32 %r841, p, 0xffffffff;
    @!p not.b32 %r841, %r841;
}

	// end inline asm
	and.b32  	%r865, %r841, %r838;
	mov.b32 	%r846, 4;
	// begin inline asm
	{
    .reg .pred p;
    and.b32 %r844, %r860, %r846;    setp.ne.u32 p, %r844, 0;
    vote.ballot.sync.b32 %r844, p, 0xffffffff;
    @!p not.b32 %r844, %r844;
}

	// end inline asm
	and.b32  	%r866, %r844, %r865;
	mov.b32 	%r849, 8;
	// begin inline asm
	{
    .reg .pred p;
    and.b32 %r847, %r860, %r849;    setp.ne.u32 p, %r847, 0;
    vote.ballot.sync.b32 %r847, p, 0xffffffff;
    @!p not.b32 %r847, %r847;
}

	// end inline asm
	and.b32  	%r867, %r847, %r866;
	mov.b32 	%r852, 16;
	// begin inline asm
	{
    .reg .pred p;
    and.b32 %r850, %r860, %r852;    setp.ne.u32 p, %r850, 0;
    vote.ballot.sync.b32 %r850, p, 0xffffffff;
    @!p not.b32 %r850, %r850;
}

	// end inline asm
	and.b32  	%r868, %r850, %r867;
	mov.b32 	%r855, 32;
	// begin inline asm
	{
    .reg .pred p;
    and.b32 %r853, %r860, %r855;    setp.ne.u32 p, %r853, 0;
    vote.ballot.sync.b32 %r853, p, 0xffffffff;
    @!p not.b32 %r853, %r853;
}

	// end inline asm
	and.b32  	%r869, %r853, %r868;
	mov.b32 	%r858, 64;
	// begin inline asm
	{
    .reg .pred p;
    and.b32 %r856, %r860, %r858;    setp.ne.u32 p, %r856, 0;
    vote.ballot.sync.b32 %r856, p, 0xffffffff;
    @!p not.b32 %r856, %r856;
}

	// end inline asm
	and.b32  	%r870, %r856, %r869;
	mov.b32 	%r861, 128;
	// begin inline asm
	{
    .reg .pred p;
    and.b32 %r859, %r860, %r861;    setp.ne.u32 p, %r859, 0;
    vote.ballot.sync.b32 %r859, p, 0xffffffff;
    @!p not.b32 %r859, %r859;
}

	// end inline asm
	and.b32  	%r871, %r859, %r870;
	clz.b32 	%r872, %r871;
	sub.s32 	%r207, 31, %r872;
	and.b32  	%r873, %r803, %r871;
	popc.b32 	%r208, %r873;
	setp.ne.s32 	%p107, %r402, %r207;
	mov.b32 	%r1959, 0;
	@%p107 bra 	$L__BB20_183;
	atom.shared.add.u32 	%r1959, [%r102], %r208;
$L__BB20_183:
	shfl.sync.idx.b32	%r899|%p108, %r1959, %r207, 31, -1;
	add.s32 	%r211, %r208, %r899;
	shr.u32 	%r900, %r1909, %r400;
	and.b32  	%r896, %r900, %r75;
	mov.b32 	%r876, 1;
	// begin inline asm
	{
    .reg .pred p;
    and.b32 %r874, %r896, %r876;    setp.ne.u32 p, %r874, 0;
    vote.ballot.sync.b32 %r874, p, 0xffffffff;
    @!p not.b32 %r874, %r874;
}

	// end inline asm
	mov.b32 	%r879, 2;
	// begin inline asm
	{
    .reg .pred p;
    and.b32 %r877, %r896, %r879;    setp.ne.u32 p, %r877, 0;
    vote.ballot.sync.b32 %r877, p, 0xffffffff;
    @!p not.b32 %r877, %r877;
}

	// end inline asm
	and.b32  	%r901, %r877, %r874;
	mov.b32 	%r882, 4;
	// begin inline asm
	{
    .reg .pred p;
    and.b32 %r880, %r896, %r882;    setp.ne.u32 p, %r880, 0;
    vote.ballot.sync.b32 %r880, p, 0xffffffff;
    @!p not.b32 %r880, %r880;
}

	// end inline asm
	and.b32  	%r902, %r880, %r901;
	mov.b32 	%r885, 8;
	// begin inline asm
	{
    .reg .pred p;
    and.b32 %r883, %r896, %r885;    setp.ne.u32 p, %r883, 0;
    vote.ballot.sync.b32 %r883, p, 0xffffffff;
    @!p not.b32 %r883, %r883;
}

	// end inline asm
	and.b32  	%r903, %r883, %r902;
	mov.b32 	%r888, 16;
	// begin inline asm
	{
    .reg .pred p;
    and.b32 %r886, %r896, %r888;    setp.ne.u32 p, %r886, 0;
    vote.ballot.sync.b32 %r886, p, 0xffffffff;
    @!p not.b32 %r886, %r886;
}

	// end inline asm
	and.b32  	%r904, %r886, %r903;
	mov.b32 	%r891, 32;
	// begin inline asm
	{
    .reg .pred p;
    and.b32 %r889, %r896, %r891;    setp.ne.u32 p, %r889, 0;
    vote.ballot.sync.b32 %r889, p, 0xffffffff;
    @!p not.b32 %r889, %r889;
}

	// end inline asm
	and.b32  	%r905, %r889, %r904;
	mov.b32 	%r894, 64;
	// begin inline asm
	{
    .reg .pred p;
    and.b32 %r892, %r896, %r894;    setp.ne.u32 p, %r892, 0;
    vote.ballot.sync.b32 %r892, p, 0xffffffff;
    @!p not.b32 %r892, %r892;
}

	// end inline asm
	and.b32  	%r906, %r892, %r905;
	mov.b32 	%r897, 128;
	// begin inline asm
	{
    .reg .pred p;
    and.b32 %r895, %r896, %r897;    setp.ne.u32 p, %r895, 0;
    vote.ballot.sync.b32 %r895, p, 0xffffffff;
    @!p not.b32 %r895, %r895;
}

	// end inline asm
	and.b32  	%r907, %r895, %r906;
	clz.b32 	%r908, %r907;
	sub.s32 	%r212, 31, %r908;
	and.b32  	%r909, %r803, %r907;
	popc.b32 	%r213, %r909;
	setp.ne.s32 	%p109, %r402, %r212;
	mov.b32 	%r1960, 0;
	@%p109 bra 	$L__BB20_185;
	atom.shared.add.u32 	%r1960, [%r103], %r213;
$L__BB20_185:
	shfl.sync.idx.b32	%r935|%p110, %r1960, %r212, 31, -1;
	add.s32 	%r216, %r213, %r935;
	shr.u32 	%r936, %r1908, %r400;
	and.b32  	%r932, %r936, %r75;
	mov.b32 	%r912, 1;
	// begin inline asm
	{
    .reg .pred p;
    and.b32 %r910, %r932, %r912;    setp.ne.u32 p, %r910, 0;
    vote.ballot.sync.b32 %r910, p, 0xffffffff;
    @!p not.b32 %r910, %r910;
}

	// end inline asm
	mov.b32 	%r915, 2;
	// begin inline asm
	{
    .reg .pred p;
    and.b32 %r913, %r932, %r915;    setp.ne.u32 p, %r913, 0;
    vote.ballot.sync.b32 %r913, p, 0xffffffff;
    @!p not.b32 %r913, %r913;
}

	// end inline asm
	and.b32  	%r937, %r913, %r910;
	mov.b32 	%r918, 4;
	// begin inline asm
	{
    .reg .pred p;
    and.b32 %r916, %r932, %r918;    setp.ne.u32 p, %r916, 0;
    vote.ballot.sync.b32 %r916, p, 0xffffffff;
    @!p not.b32 %r916, %r916;
}

	// end inline asm
	and.b32  	%r938, %r916, %r937;
	mov.b32 	%r921, 8;
	// begin inline asm
	{
    .reg .pred p;
    and.b32 %r919, %r932, %r921;    setp.ne.u32 p, %r919, 0;
    vote.ballot.sync.b32 %r919, p, 0xffffffff;
    @!p not.b32 %r919, %r919;
}

	// end inline asm
	and.b32  	%r939, %r919, %r938;
	mov.b32 	%r924, 16;
	// begin inline asm
	{
    .reg .pred p;
    and.b32 %r922, %r932, %r924;    setp.ne.u32 p, %r922, 0;
    vote.ballot.sync.b32 %r922, p, 0xffffffff;
    @!p not.b32 %r922, %r922;
}

	// end inline asm
	and.b32  	%r940, %r922, %r939;
	mov.b32 	%r927, 32;
	// begin inline asm
	{
    .reg .pred p;
    and.b32 %r925, %r932, %r927;    setp.ne.u32 p, %r925, 0;
    vote.ballot.sync.b32 %r925, p, 0xffffffff;
    @!p not.b32 %r925, %r925;
}

	// end inline asm
	and.b32  	%r941, %r925, %r940;
	mov.b32 	%r930, 64;
	// begin inline asm
	{
    .reg .pred p;
    and.b32 %r928, %r932, %r930;    setp.ne.u32 p, %r928, 0;
    vote.ballot.sync.b32 %r928, p, 0xffffffff;
    @!p not.b32 %r928, %r928;
}

	// end inline asm
	and.b32  	%r942, %r928, %r941;
	mov.b32 	%r933, 128;
	// begin inline asm
	{
    .reg .pred p;
    and.b32 %r931, %r932, %r933;    setp.ne.u32 p, %r931, 0;
    vote.ballot.sync.b32 %r931, p, 0xffffffff;
    @!p not.b32 %r931, %r931;
}

	// end inline asm
	and.b32  	%r943, %r931, %r942;
	clz.b32 	%r944, %r943;
	sub.s32 	%r217, 31, %r944;
	and.b32  	%r945, %r803, %r943;
	popc.b32 	%r218, %r945;
	setp.ne.s32 	%p111, %r402, %r217;
	mov.b32 	%r1961, 0;
	@%p111 bra 	$L__BB20_187;
	atom.shared.add.u32 	%r1961, [%r104], %r218;
$L__BB20_187:
	shfl.sync.idx.b32	%r971|%p112, %r1961, %r217, 31, -1;
	add.s32 	%r221, %r218, %r971;
	shr.u32 	%r972, %r1907, %r400;
	and.b32  	%r968, %r972, %r75;
	mov.b32 	%r948, 1;
	// begin inline asm
	{
    .reg .pred p;
    and.b32 %r946, %r968, %r948;    setp.ne.u32 p, %r946, 0;
    vote.ballot.sync.b32 %r946, p, 0xffffffff;
    @!p not.b32 %r946, %r946;
}

	// end inline asm
	mov.b32 	%r951, 2;
	// begin inline asm
	{
    .reg .pred p;
    and.b32 %r949, %r968, %r951;    setp.ne.u32 p, %r949, 0;
    vote.ballot.sync.b32 %r949, p, 0xffffffff;
    @!p not.b32 %r949, %r949;
}

	// end inline asm
	and.b32  	%r973, %r949, %r946;
	mov.b32 	%r954, 4;
	// begin inline asm
	{
    .reg .pred p;
    and.b32 %r952, %r968, %r954;    setp.ne.u32 p, %r952, 0;
    vote.ballot.sync.b32 %r952, p, 0xffffffff;
    @!p not.b32 %r952, %r952;
}

	// end inline asm
	and.b32  	%r974, %r952, %r973;
	mov.b32 	%r957, 8;
	// begin inline asm
	{
    .reg .pred p;
    and.b32 %r955, %r968, %r957;    setp.ne.u32 p, %r955, 0;
    vote.ballot.sync.b32 %r955, p, 0xffffffff;
    @!p not.b32 %r955, %r955;
}

	// end inline asm
	and.b32  	%r975, %r955, %r974;
	mov.b32 	%r960, 16;
	// begin inline asm
	{
    .reg .pred p;
    and.b32 %r958, %r968, %r960;    setp.ne.u32 p, %r958, 0;
    vote.ballot.sync.b32 %r958, p, 0xffffffff;
    @!p not.b32 %r958, %r958;
}

	// end inline asm
	and.b32  	%r976, %r958, %r975;
	mov.b32 	%r963, 32;
	// begin inline asm
	{
    .reg .pred p;
    and.b32 %r961, %r968, %r963;    setp.ne.u32 p, %r961, 0;
    vote.ballot.sync.b32 %r961, p, 0xffffffff;
    @!p not.b32 %r961, %r961;
}

	// end inline asm
	and.b32  	%r977, %r961, %r976;
	mov.b32 	%r966, 64;
	// begin inline asm
	{
    .reg .pred p;
    and.b32 %r964, %r968, %r966;    setp.ne.u32 p, %r964, 0;
    vote.ballot.sync.b32 %r964, p, 0xffffffff;
    @!p not.b32 %r964, %r964;
}

	// end inline asm
	and.b32  	%r978, %r964, %r977;
	mov.b32 	%r969, 128;
	// begin inline asm
	{
    .reg .pred p;
    and.b32 %r967, %r968, %r969;    setp.ne.u32 p, %r967, 0;
    vote.ballot.sync.b32 %r967, p, 0xffffffff;
    @!p not.b32 %r967, %r967;
}

	// end inline asm
	and.b32  	%r979, %r967, %r978;
	clz.b32 	%r980, %r979;
	sub.s32 	%r222, 31, %r980;
	and.b32  	%r981, %r803, %r979;
	popc.b32 	%r223, %r981;
	setp.ne.s32 	%p113, %r402, %r222;
	mov.b32 	%r1962, 0;
	@%p113 bra 	$L__BB20_189;
	atom.shared.add.u32 	%r1962, [%r105], %r223;
$L__BB20_189:
	shfl.sync.idx.b32	%r1007|%p114, %r1962, %r222, 31, -1;
	add.s32 	%r226, %r223, %r1007;
	shr.u32 	%r1008, %r1906, %r400;
	and.b32  	%r1004, %r1008, %r75;
	mov.b32 	%r984, 1;
	// begin inline asm
	{
    .reg .pred p;
    and.b32 %r982, %r1004, %r984;    setp.ne.u32 p, %r982, 0;
    vote.ballot.sync.b32 %r982, p, 0xffffffff;
    @!p not.b32 %r982, %r982;
}

	// end inline asm
	mov.b32 	%r987, 2;
	// begin inline asm
	{
    .reg .pred p;
    and.b32 %r985, %r1004, %r987;    setp.ne.u32 p, %r985, 0;
    vote.ballot.sync.b32 %r985, p, 0xffffffff;
    @!p not.b32 %r985, %r985;
}

	// end inline asm
	and.b32  	%r1009, %r985, %r982;
	mov.b32 	%r990, 4;
	// begin inline asm
	{
    .reg .pred p;
    and.b32 %r988, %r1004, %r990;    setp.ne.u32 p, %r988, 0;
    vote.ballot.sync.b32 %r988, p, 0xffffffff;
    @!p not.b32 %r988, %r988;
}

	// end inline asm
	and.b32  	%r1010, %r988, %r1009;
	mov.b32 	%r993, 8;
	// begin inline asm
	{
    .reg .pred p;
    and.b32 %r991, %r1004, %r993;    setp.ne.u32 p, %r991, 0;
    vote.ballot.sync.b32 %r991, p, 0xffffffff;
    @!p not.b32 %r991, %r991;
}

	// end inline asm
	and.b32  	%r1011, %r991, %r1010;
	mov.b32 	%r996, 16;
	// begin inline asm
	{
    .reg .pred p;
    and.b32 %r994, %r1004, %r996;    setp.ne.u32 p, %r994, 0;
    vote.ballot.sync.b32 %r994, p, 0xffffffff;
    @!p not.b32 %r994, %r994;
}

	// end inline asm
	and.b32  	%r1012, %r994, %r1011;
	mov.b32 	%r999, 32;
	// begin inline asm
	{
    .reg .pred p;
    and.b32 %r997, %r1004, %r999;    setp.ne.u32 p, %r997, 0;
    vote.ballot.sync.b32 %r997, p, 0xffffffff;
    @!p not.b32 %r997, %r997;
}

	// end inline asm
	and.b32  	%r1013, %r997, %r1012;
	mov.b32 	%r1002, 64;
	// begin inline asm
	{
    .reg .pred p;
    and.b32 %r1000, %r1004, %r1002;    setp.ne.u32 p, %r1000, 0;
    vote.ballot.sync.b32 %r1000, p, 0xffffffff;
    @!p not.b32 %r1000, %r1000;
}

	// end inline asm
	and.b32  	%r1014, %r1000, %r1013;
	mov.b32 	%r1005, 128;
	// begin inline asm
	{
    .reg .pred p;
    and.b32 %r1003, %r1004, %r1005;    setp.ne.u32 p, %r1003, 0;
    vote.ballot.sync.b32 %r1003, p, 0xffffffff;
    @!p not.b32 %r1003, %r1003;
}

	// end inline asm
	and.b32  	%r1015, %r1003, %r1014;
	clz.b32 	%r1016, %r1015;
	sub.s32 	%r227, 31, %r1016;
	and.b32  	%r1017, %r803, %r1015;
	popc.b32 	%r228, %r1017;
	setp.ne.s32 	%p115, %r402, %r227;
	mov.b32 	%r1963, 0;
	@%p115 bra 	$L__BB20_191;
	atom.shared.add.u32 	%r1963, [%r106], %r228;
$L__BB20_191:
	shfl.sync.idx.b32	%r1043|%p116, %r1963, %r227, 31, -1;
	add.s32 	%r231, %r228, %r1043;
	shr.u32 	%r1044, %r1905, %r400;
	and.b32  	%r1040, %r1044, %r75;
	mov.b32 	%r1020, 1;
	// begin inline asm
	{
    .reg .pred p;
    and.b32 %r1018, %r1040, %r1020;    setp.ne.u32 p, %r1018, 0;
    vote.ballot.sync.b32 %r1018, p, 0xffffffff;
    @!p not.b32 %r1018, %r1018;
}

	// end inline asm
	mov.b32 	%r1023, 2;
	// begin inline asm
	{
    .reg .pred p;
    and.b32 %r1021, %r1040, %r1023;    setp.ne.u32 p, %r1021, 0;
    vote.ballot.sync.b32 %r1021, p, 0xffffffff;
    @!p not.b32 %r1021, %r1021;
}

	// end inline asm
	and.b32  	%r1045, %r1021, %r1018;
	mov.b32 	%r1026, 4;
	// begin inline asm
	{
    .reg .pred p;
    and.b32 %r1024, %r1040, %r1026;    setp.ne.u32 p, %r1024, 0;
    vote.ballot.sync.b32 %r1024, p, 0xffffffff;
    @!p not.b32 %r1024, %r1024;
}

	// end inline asm
	and.b32  	%r1046, %r1024, %r1045;
	mov.b32 	%r1029, 8;
	// begin inline asm
	{
    .reg .pred p;
    and.b32 %r1027, %r1040, %r1029;    setp.ne.u32 p, %r1027, 0;
    vote.ballot.sync.b32 %r1027, p, 0xffffffff;
    @!p not.b32 %r1027, %r1027;
}

	// end inline asm
	and.b32  	%r1047, %r1027, %r1046;
	mov.b32 	%r1032, 16;
	// begin inline asm
	{
    .reg .pred p;
    and.b32 %r1030, %r1040, %r1032;    setp.ne.u32 p, %r1030, 0;
    vote.ballot.sync.b32 %r1030, p, 0xffffffff;
    @!p not.b32 %r1030, %r1030;
}

	// end inline asm
	and.b32  	%r1048, %r1030, %r1047;
	mov.b32 	%r1035, 32;
	// begin inline asm
	{
    .reg .pred p;
    and.b32 %r1033, %r1040, %r1035;    setp.ne.u32 p, %r1033, 0;
    vote.ballot.sync.b32 %r1033, p, 0xffffffff;
    @!p not.b32 %r1033, %r1033;
}

	// end inline asm
	and.b32  	%r1049, %r1033, %r1048;
	mov.b32 	%r1038, 64;
	// begin inline asm
	{
    .reg .pred p;
    and.b32 %r1036, %r1040, %r1038;    setp.ne.u32 p, %r1036, 0;
    vote.ballot.sync.b32 %r1036, p, 0xffffffff;
    @!p not.b32 %r1036, %r1036;
}

	// end inline asm
	and.b32  	%r1050, %r1036, %r1049;
	mov.b32 	%r1041, 128;
	// begin inline asm
	{
    .reg .pred p;
    and.b32 %r1039, %r1040, %r1041;    setp.ne.u32 p, %r1039, 0;
    vote.ballot.sync.b32 %r1039, p, 0xffffffff;
    @!p not.b32 %r1039, %r1039;
}

	// end inline asm
	and.b32  	%r1051, %r1039, %r1050;
	clz.b32 	%r1052, %r1051;
	sub.s32 	%r232, 31, %r1052;
	and.b32  	%r1053, %r803, %r1051;
	popc.b32 	%r233, %r1053;
	setp.ne.s32 	%p117, %r402, %r232;
	mov.b32 	%r1964, 0;
	@%p117 bra 	$L__BB20_193;
	atom.shared.add.u32 	%r1964, [%r107], %r233;
$L__BB20_193:
	shfl.sync.idx.b32	%r1079|%p118, %r1964, %r232, 31, -1;
	add.s32 	%r236, %r233, %r1079;
	shr.u32 	%r1080, %r1904, %r400;
	and.b32  	%r1076, %r1080, %r75;
	mov.b32 	%r1056, 1;
	// begin inline asm
	{
    .reg .pred p;
    and.b32 %r1054, %r1076, %r1056;    setp.ne.u32 p, %r1054, 0;
    vote.ballot.sync.b32 %r1054, p, 0xffffffff;
    @!p not.b32 %r1054, %r1054;
}

	// end inline asm
	mov.b32 	%r1059, 2;
	// begin inline asm
	{
    .reg .pred p;
    and.b32 %r1057, %r1076, %r1059;    setp.ne.u32 p, %r1057, 0;
    vote.ballot.sync.b32 %r1057, p, 0xffffffff;
    @!p not.b32 %r1057, %r1057;
}

	// end inline asm
	and.b32  	%r1081, %r1057, %r1054;
	mov.b32 	%r1062, 4;
	// begin inline asm
	{
    .reg .pred p;
    and.b32 %r1060, %r1076, %r1062;    setp.ne.u32 p, %r1060, 0;
    vote.ballot.sync.b32 %r1060, p, 0xffffffff;
    @!p not.b32 %r1060, %r1060;
}

	// end inline asm
	and.b32  	%r1082, %r1060, %r1081;
	mov.b32 	%r1065, 8;
	// begin inline asm
	{
    .reg .pred p;
    and.b32 %r1063, %r1076, %r1065;    setp.ne.u32 p, %r1063, 0;
    vote.ballot.sync.b32 %r1063, p, 0xffffffff;
    @!p not.b32 %r1063, %r1063;
}

	// end inline asm
	and.b32  	%r1083, %r1063, %r1082;
	mov.b32 	%r1068, 16;
	// begin inline asm
	{
    .reg .pred p;
    and.b32 %r1066, %r1076, %r1068;    setp.ne.u32 p, %r1066, 0;
    vote.ballot.sync.b32 %r1066, p, 0xffffffff;
    @!p not.b32 %r1066, %r1066;
}

	// end inline asm
	and.b32  	%r1084, %r1066, %r1083;
	mov.b32 	%r1071, 32;
	// begin inline asm
	{
    .reg .pred p;
    and.b32 %r1069, %r1076, %r1071;    setp.ne.u32 p, %r1069, 0;
    vote.ballot.sync.b32 %r1069, p, 0xffffffff;
    @!p not.b32 %r1069, %r1069;
}

	// end inline asm
	and.b32  	%r1085, %r1069, %r1084;
	mov.b32 	%r1074, 64;
	// begin inline asm
	{
    .reg .pred p;
    and.b32 %r1072, %r1076, %r1074;    setp.ne.u32 p, %r1072, 0;
    vote.ballot.sync.b32 %r1072, p, 0xffffffff;
    @!p not.b32 %r1072, %r1072;
}

	// end inline asm
	and.b32  	%r1086, %r1072, %r1085;
	mov.b32 	%r1077, 128;
	// begin inline asm
	{
    .reg .pred p;
    and.b32 %r1075, %r1076, %r1077;    setp.ne.u32 p, %r1075, 0;
    vote.ballot.sync.b32 %r1075, p, 0xffffffff;
    @!p not.b32 %r1075, %r1075;
}

	// end inline asm
	and.b32  	%r1087, %r1075, %r1086;
	clz.b32 	%r1088, %r1087;
	sub.s32 	%r237, 31, %r1088;
	and.b32  	%r1089, %r803, %r1087;
	popc.b32 	%r238, %r1089;
	setp.ne.s32 	%p119, %r402, %r237;
	mov.b32 	%r1965, 0;
	@%p119 bra 	$L__BB20_195;
	atom.shared.add.u32 	%r1965, [%r108], %r238;
$L__BB20_195:
	shfl.sync.idx.b32	%r1115|%p120, %r1965, %r237, 31, -1;
	add.s32 	%r241, %r238, %r1115;
	shr.u32 	%r1116, %r1903, %r400;
	and.b32  	%r1112, %r1116, %r75;
	mov.b32 	%r1092, 1;
	// begin inline asm
	{
    .reg .pred p;
    and.b32 %r1090, %r1112, %r1092;    setp.ne.u32 p, %r1090, 0;
    vote.ballot.sync.b32 %r1090, p, 0xffffffff;
    @!p not.b32 %r1090, %r1090;
}

	// end inline asm
	mov.b32 	%r1095, 2;
	// begin inline asm
	{
    .reg .pred p;
    and.b32 %r1093, %r1112, %r1095;    setp.ne.u32 p, %r1093, 0;
    vote.ballot.sync.b32 %r1093, p, 0xffffffff;
    @!p not.b32 %r1093, %r1093;
}

	// end inline asm
	and.b32  	%r1117, %r1093, %r1090;
	mov.b32 	%r1098, 4;
	// begin inline asm
	{
    .reg .pred p;
    and.b32 %r1096, %r1112, %r1098;    setp.ne.u32 p, %r1096, 0;
    vote.ballot.sync.b32 %r1096, p, 0xffffffff;
    @!p not.b32 %r1096, %r1096;
}

	// end inline asm
	and.b32  	%r1118, %r1096, %r1117;
	mov.b32 	%r1101, 8;
	// begin inline asm
	{
    .reg .pred p;
    and.b32 %r1099, %r1112, %r1101;    setp.ne.u32 p, %r1099, 0;
    vote.ballot.sync.b32 %r1099, p, 0xffffffff;
    @!p not.b32 %r1099, %r1099;
}

	// end inline asm
	and.b32  	%r1119, %r1099, %r1118;
	mov.b32 	%r1104, 16;
	// begin inline asm
	{
    .reg .pred p;
    and.b32 %r1102, %r1112, %r1104;    setp.ne.u32 p, %r1102, 0;
    vote.ballot.sync.b32 %r1102, p, 0xffffffff;
    @!p not.b32 %r1102, %r1102;
}

	// end inline asm
	and.b32  	%r1120, %r1102, %r1119;
	mov.b32 	%r1107, 32;
	// begin inline asm
	{
    .reg .pred p;
    and.b32 %r1105, %r1112, %r1107;    setp.ne.u32 p, %r1105, 0;
    vote.ballot.sync.b32 %r1105, p, 0xffffffff;
    @!p not.b32 %r1105, %r1105;
}

	// end inline asm
	and.b32  	%r1121, %r1105, %r1120;
	mov.b32 	%r1110, 64;
	// begin inline asm
	{
    .reg .pred p;
    and.b32 %r1108, %r1112, %r1110;    setp.ne.u32 p, %r1108, 0;
    vote.ballot.sync.b32 %r1108, p, 0xffffffff;
    @!p not.b32 %r1108, %r1108;
}

	// end inline asm
	and.b32  	%r1122, %r1108, %r1121;
	mov.b32 	%r1113, 128;
	// begin inline asm
	{
    .reg .pred p;
    and.b32 %r1111, %r1112, %r1113;    setp.ne.u32 p, %r1111, 0;
    vote.ballot.sync.b32 %r1111, p, 0xffffffff;
    @!p not.b32 %r1111, %r1111;
}

	// end inline asm
	and.b32  	%r1123, %r1111, %r1122;
	clz.b32 	%r1124, %r1123;
	sub.s32 	%r242, 31, %r1124;
	and.b32  	%r1125, %r803, %r1123;
	popc.b32 	%r243, %r1125;
	setp.ne.s32 	%p121, %r402, %r242;
	mov.b32 	%r1966, 0;
	@%p121 bra 	$L__BB20_197;
	atom.shared.add.u32 	%r1966, [%r109], %r243;
$L__BB20_197:
	shfl.sync.idx.b32	%r1151|%p122, %r1966, %r242, 31, -1;
	add.s32 	%r246, %r243, %r1151;
	shr.u32 	%r1152, %r1902, %r400;
	and.b32  	%r1148, %r1152, %r75;
	mov.b32 	%r1128, 1;
	// begin inline asm
	{
    .reg .pred p;
    and.b32 %r1126, %r1148, %r1128;    setp.ne.u32 p, %r1126, 0;
    vote.ballot.sync.b32 %r1126, p, 0xffffffff;
    @!p not.b32 %r1126, %r1126;
}

	// end inline asm
	mov.b32 	%r1131, 2;
	// begin inline asm
	{
    .reg .pred p;
    and.b32 %r1129, %r1148, %r1131;    setp.ne.u32 p, %r1129, 0;
    vote.ballot.sync.b32 %r1129, p, 0xffffffff;
    @!p not.b32 %r1129, %r1129;
}

	// end inline asm
	and.b32  	%r1153, %r1129, %r1126;
	mov.b32 	%r1134, 4;
	// begin inline asm
	{
    .reg .pred p;
    and.b32 %r1132, %r1148, %r1134;    setp.ne.u32 p, %r1132, 0;
    vote.ballot.sync.b32 %r1132, p, 0xffffffff;
    @!p not.b32 %r1132, %r1132;
}

	// end inline asm
	and.b32  	%r1154, %r1132, %r1153;
	mov.b32 	%r1137, 8;
	// begin inline asm
	{
    .reg .pred p;
    and.b32 %r1135, %r1148, %r1137;    setp.ne.u32 p, %r1135, 0;
    vote.ballot.sync.b32 %r1135, p, 0xffffffff;
    @!p not.b32 %r1135, %r1135;
}

	// end inline asm
	and.b32  	%r1155, %r1135, %r1154;
	mov.b32 	%r1140, 16;
	// begin inline asm
	{
    .reg .pred p;
    and.b32 %r1138, %r1148, %r1140;    setp.ne.u32 p, %r1138, 0;
    vote.ballot.sync.b32 %r1138, p, 0xffffffff;
    @!p not.b32 %r1138, %r1138;
}

	// end inline asm
	and.b32  	%r1156, %r1138, %r1155;
	mov.b32 	%r1143, 32;
	// begin inline asm
	{
    .reg .pred p;
    and.b32 %r1141, %r1148, %r1143;    setp.ne.u32 p, %r1141, 0;
    vote.ballot.sync.b32 %r1141, p, 0xffffffff;
    @!p not.b32 %r1141, %r1141;
}

	// end inline asm
	and.b32  	%r1157, %r1141, %r1156;
	mov.b32 	%r1146, 64;
	// begin inline asm
	{
    .reg .pred p;
    and.b32 %r1144, %r1148, %r1146;    setp.ne.u32 p, %r1144, 0;
    vote.ballot.sync.b32 %r1144, p, 0xffffffff;
    @!p not.b32 %r1144, %r1144;
}

	// end inline asm
	and.b32  	%r1158, %r1144, %r1157;
	mov.b32 	%r1149, 128;
	// begin inline asm
	{
    .reg .pred p;
    and.b32 %r1147, %r1148, %r1149;    setp.ne.u32 p, %r1147, 0;
    vote.ballot.sync.b32 %r1147, p, 0xffffffff;
    @!p not.b32 %r1147, %r1147;
}

	// end inline asm
	and.b32  	%r1159, %r1147, %r1158;
	clz.b32 	%r1160, %r1159;
	sub.s32 	%r247, 31, %r1160;
	and.b32  	%r1161, %r803, %r1159;
	popc.b32 	%r248, %r1161;
	setp.ne.s32 	%p123, %r402, %r247;
	mov.b32 	%r1967, 0;
	@%p123 bra 	$L__BB20_199;
	atom.shared.add.u32 	%r1967, [%r110], %r248;
$L__BB20_199:
	shfl.sync.idx.b32	%r1187|%p124, %r1967, %r247, 31, -1;
	add.s32 	%r251, %r248, %r1187;
	shr.u32 	%r1188, %r1901, %r400;
	and.b32  	%r1184, %r1188, %r75;
	mov.b32 	%r1164, 1;
	// begin inline asm
	{
    .reg .pred p;
    and.b32 %r1162, %r1184, %r1164;    setp.ne.u32 p, %r1162, 0;
    vote.ballot.sync.b32 %r1162, p, 0xffffffff;
    @!p not.b32 %r1162, %r1162;
}

	// end inline asm
	mov.b32 	%r1167, 2;
	// begin inline asm
	{
    .reg .pred p;
    and.b32 %r1165, %r1184, %r1167;    setp.ne.u32 p, %r1165, 0;
    vote.ballot.sync.b32 %r1165, p, 0xffffffff;
    @!p not.b32 %r1165, %r1165;
}

	// end inline asm
	and.b32  	%r1189, %r1165, %r1162;
	mov.b32 	%r1170, 4;
	// begin inline asm
	{
    .reg .pred p;
    and.b32 %r1168, %r1184, %r1170;    setp.ne.u32 p, %r1168, 0;
    vote.ballot.sync.b32 %r1168, p, 0xffffffff;
    @!p not.b32 %r1168, %r1168;
}

	// end inline asm
	and.b32  	%r1190, %r1168, %r1189;
	mov.b32 	%r1173, 8;
	// begin inline asm
	{
    .reg .pred p;
    and.b32 %r1171, %r1184, %r1173;    setp.ne.u32 p, %r1171, 0;
    vote.ballot.sync.b32 %r1171, p, 0xffffffff;
    @!p not.b32 %r1171, %r1171;
}

	// end inline asm
	and.b32  	%r1191, %r1171, %r1190;
	mov.b32 	%r1176, 16;
	// begin inline asm
	{
    .reg .pred p;
    and.b32 %r1174, %r1184, %r1176;    setp.ne.u32 p, %r1174, 0;
    vote.ballot.sync.b32 %r1174, p, 0xffffffff;
    @!p not.b32 %r1174, %r1174;
}

	// end inline asm
	and.b32  	%r1192, %r1174, %r1191;
	mov.b32 	%r1179, 32;
	// begin inline asm
	{
    .reg .pred p;
    and.b32 %r1177, %r1184, %r1179;    setp.ne.u32 p, %r1177, 0;
    vote.ballot.sync.b32 %r1177, p, 0xffffffff;
    @!p not.b32 %r1177, %r1177;
}

	// end inline asm
	and.b32  	%r1193, %r1177, %r1192;
	mov.b32 	%r1182, 64;
	// begin inline asm
	{
    .reg .pred p;
    and.b32 %r1180, %r1184, %r1182;    setp.ne.u32 p, %r1180, 0;
    vote.ballot.sync.b32 %r1180, p, 0xffffffff;
    @!p not.b32 %r1180, %r1180;
}

	// end inline asm
	and.b32  	%r1194, %r1180, %r1193;
	mov.b32 	%r1185, 128;
	// begin inline asm
	{
    .reg .pred p;
    and.b32 %r1183, %r1184, %r1185;    setp.ne.u32 p, %r1183, 0;
    vote.ballot.sync.b32 %r1183, p, 0xffffffff;
    @!p not.b32 %r1183, %r1183;
}

	// end inline asm
	and.b32  	%r1195, %r1183, %r1194;
	clz.b32 	%r1196, %r1195;
	sub.s32 	%r252, 31, %r1196;
	and.b32  	%r1197, %r803, %r1195;
	popc.b32 	%r253, %r1197;
	setp.ne.s32 	%p125, %r402, %r252;
	mov.b32 	%r1968, 0;
	@%p125 bra 	$L__BB20_201;
	atom.shared.add.u32 	%r1968, [%r111], %r253;
$L__BB20_201:
	shfl.sync.idx.b32	%r1223|%p126, %r1968, %r252, 31, -1;
	add.s32 	%r256, %r253, %r1223;
	shr.u32 	%r1224, %r1900, %r400;
	and.b32  	%r1220, %r1224, %r75;
	mov.b32 	%r1200, 1;
	// begin inline asm
	{
    .reg .pred p;
    and.b32 %r1198, %r1220, %r1200;    setp.ne.u32 p, %r1198, 0;
    vote.ballot.sync.b32 %r1198, p, 0xffffffff;
    @!p not.b32 %r1198, %r1198;
}

	// end inline asm
	mov.b32 	%r1203, 2;
	// begin inline asm
	{
    .reg .pred p;
    and.b32 %r1201, %r1220, %r1203;    setp.ne.u32 p, %r1201, 0;
    vote.ballot.sync.b32 %r1201, p, 0xffffffff;
    @!p not.b32 %r1201, %r1201;
}

	// end inline asm
	and.b32  	%r1225, %r1201, %r1198;
	mov.b32 	%r1206, 4;
	// begin inline asm
	{
    .reg .pred p;
    and.b32 %r1204, %r1220, %r1206;    setp.ne.u32 p, %r1204, 0;
    vote.ballot.sync.b32 %r1204, p, 0xffffffff;
    @!p not.b32 %r1204, %r1204;
}

	// end inline asm
	and.b32  	%r1226, %r1204, %r1225;
	mov.b32 	%r1209, 8;
	// begin inline asm
	{
    .reg .pred p;
    and.b32 %r1207, %r1220, %r1209;    setp.ne.u32 p, %r1207, 0;
    vote.ballot.sync.b32 %r1207, p, 0xffffffff;
    @!p not.b32 %r1207, %r1207;
}

	// end inline asm
	and.b32  	%r1227, %r1207, %r1226;
	mov.b32 	%r1212, 16;
	// begin inline asm
	{
    .reg .pred p;
    and.b32 %r1210, %r1220, %r1212;    setp.ne.u32 p, %r1210, 0;
    vote.ballot.sync.b32 %r1210, p, 0xffffffff;
    @!p not.b32 %r1210, %r1210;
}

	// end inline asm
	and.b32  	%r1228, %r1210, %r1227;
	mov.b32 	%r1215, 32;
	// begin inline asm
	{
    .reg .pred p;
    and.b32 %r1213, %r1220, %r1215;    setp.ne.u32 p, %r1213, 0;
    vote.ballot.sync.b32 %r1213, p, 0xffffffff;
    @!p not.b32 %r1213, %r1213;
}

	// end inline asm
	and.b32  	%r1229, %r1213, %r1228;
	mov.b32 	%r1218, 64;
	// begin inline asm
	{
    .reg .pred p;
    and.b32 %r1216, %r1220, %r1218;    setp.ne.u32 p, %r1216, 0;
    vote.ballot.sync.b32 %r1216, p, 0xffffffff;
    @!p not.b32 %r1216, %r1216;
}

	// end inline asm
	and.b32  	%r1230, %r1216, %r1229;
	mov.b32 	%r1221, 128;
	// begin inline asm
	{
    .reg .pred p;
    and.b32 %r1219, %r1220, %r1221;    setp.ne.u32 p, %r1219, 0;
    vote.ballot.sync.b32 %r1219, p, 0xffffffff;
    @!p not.b32 %r1219, %r1219;
}

	// end inline asm
	and.b32  	%r1231, %r1219, %r1230;
	clz.b32 	%r1232, %r1231;
	sub.s32 	%r257, 31, %r1232;
	and.b32  	%r1233, %r803, %r1231;
	popc.b32 	%r258, %r1233;
	setp.ne.s32 	%p127, %r402, %r257;
	mov.b32 	%r1969, 0;
	@%p127 bra 	$L__BB20_203;
	atom.shared.add.u32 	%r1969, [%r112], %r258;
$L__BB20_203:
	shfl.sync.idx.b32	%r1259|%p128, %r1969, %r257, 31, -1;
	add.s32 	%r261, %r258, %r1259;
	shr.u32 	%r1260, %r1899, %r400;
	and.b32  	%r1256, %r1260, %r75;
	mov.b32 	%r1236, 1;
	// begin inline asm
	{
    .reg .pred p;
    and.b32 %r1234, %r1256, %r1236;    setp.ne.u32 p, %r1234, 0;
    vote.ballot.sync.b32 %r1234, p, 0xffffffff;
    @!p not.b32 %r1234, %r1234;
}

	// end inline asm
	mov.b32 	%r1239, 2;
	// begin inline asm
	{
    .reg .pred p;
    and.b32 %r1237, %r1256, %r1239;    setp.ne.u32 p, %r1237, 0;
    vote.ballot.sync.b32 %r1237, p, 0xffffffff;
    @!p not.b32 %r1237, %r1237;
}

	// end inline asm
	and.b32  	%r1261, %r1237, %r1234;
	mov.b32 	%r1242, 4;
	// begin inline asm
	{
    .reg .pred p;
    and.b32 %r1240, %r1256, %r1242;    setp.ne.u32 p, %r1240, 0;
    vote.ballot.sync.b32 %r1240, p, 0xffffffff;
    @!p not.b32 %r1240, %r1240;
}

	// end inline asm
	and.b32  	%r1262, %r1240, %r1261;
	mov.b32 	%r1245, 8;
	// begin inline asm
	{
    .reg .pred p;
    and.b32 %r1243, %r1256, %r1245;    setp.ne.u32 p, %r1243, 0;
    vote.ballot.sync.b32 %r1243, p, 0xffffffff;
    @!p not.b32 %r1243, %r1243;
}

	// end inline asm
	and.b32  	%r1263, %r1243, %r1262;
	mov.b32 	%r1248, 16;
	// begin inline asm
	{
    .reg .pred p;
    and.b32 %r1246, %r1256, %r1248;    setp.ne.u32 p, %r1246, 0;
    vote.ballot.sync.b32 %r1246, p, 0xffffffff;
    @!p not.b32 %r1246, %r1246;
}

	// end inline asm
	and.b32  	%r1264, %r1246, %r1263;
	mov.b32 	%r1251, 32;
	// begin inline asm
	{
    .reg .pred p;
    and.b32 %r1249, %r1256, %r1251;    setp.ne.u32 p, %r1249, 0;
    vote.ballot.sync.b32 %r1249, p, 0xffffffff;
    @!p not.b32 %r1249, %r1249;
}

	// end inline asm
	and.b32  	%r1265, %r1249, %r1264;
	mov.b32 	%r1254, 64;
	// begin inline asm
	{
    .reg .pred p;
    and.b32 %r1252, %r1256, %r1254;    setp.ne.u32 p, %r1252, 0;
    vote.ballot.sync.b32 %r1252, p, 0xffffffff;
    @!p not.b32 %r1252, %r1252;
}

	// end inline asm
	and.b32  	%r1266, %r1252, %r1265;
	mov.b32 	%r1257, 128;
	// begin inline asm
	{
    .reg .pred p;
    and.b32 %r1255, %r1256, %r1257;    setp.ne.u32 p, %r1255, 0;
    vote.ballot.sync.b32 %r1255, p, 0xffffffff;
    @!p not.b32 %r1255, %r1255;
}

	// end inline asm
	and.b32  	%r1267, %r1255, %r1266;
	clz.b32 	%r1268, %r1267;
	sub.s32 	%r262, 31, %r1268;
	and.b32  	%r1269, %r803, %r1267;
	popc.b32 	%r263, %r1269;
	setp.ne.s32 	%p129, %r402, %r262;
	mov.b32 	%r1970, 0;
	@%p129 bra 	$L__BB20_205;
	shl.b32 	%r1270, %r1, 5;
	and.b32  	%r1271, %r1270, 31744;
	mov.u32 	%r1272, _ZZN3cub18CUB_300001_SM_10006detail10radix_sort29DeviceRadixSortOnesweepKernelINS1_5radix10policy_hubIjjyE10Policy1000ELNS0_9SortOrderE0EjjyiiNS1_21identity_decomposer_tEEEvPT5_SB_PT3_PKSC_PT1_PKSG_PT2_PKSK_T4_iiT6_E1s;
	add.s32 	%r1273, %r1272, %r1271;
	shr.u32 	%r1274, %r1899, %r400;
	and.b32  	%r1275, %r1274, %r75;
	shl.b32 	%r1276, %r1275, 2;
	add.s32 	%r1277, %r1273, %r1276;
	atom.shared.add.u32 	%r1970, [%r1277], %r263;
$L__BB20_205:
	shfl.sync.idx.b32	%r1303|%p130, %r1970, %r262, 31, -1;
	add.s32 	%r266, %r263, %r1303;
	shr.u32 	%r1304, %r1898, %r400;
	and.b32  	%r1300, %r1304, %r75;
	mov.b32 	%r1280, 1;
	// begin inline asm
	{
    .reg .pred p;
    and.b32 %r1278, %r1300, %r1280;    setp.ne.u32 p, %r1278, 0;
    vote.ballot.sync.b32 %r1278, p, 0xffffffff;
    @!p not.b32 %r1278, %r1278;
}

	// end inline asm
	mov.b32 	%r1283, 2;
	// begin inline asm
	{
    .reg .pred p;
    and.b32 %r1281, %r1300, %r1283;    setp.ne.u32 p, %r1281, 0;
    vote.ballot.sync.b32 %r1281, p, 0xffffffff;
    @!p not.b32 %r1281, %r1281;
}

	// end inline asm
	and.b32  	%r1305, %r1281, %r1278;
	mov.b32 	%r1286, 4;
	// begin inline asm
	{
    .reg .pred p;
    and.b32 %r1284, %r1300, %r1286;    setp.ne.u32 p, %r1284, 0;
    vote.ballot.sync.b32 %r1284, p, 0xffffffff;
    @!p not.b32 %r1284, %r1284;
}

	// end inline asm
	and.b32  	%r1306, %r1284, %r1305;
	mov.b32 	%r1289, 8;
	// begin inline asm
	{
    .reg .pred p;
    and.b32 %r1287, %r1300, %r1289;    setp.ne.u32 p, %r1287, 0;
    vote.ballot.sync.b32 %r1287, p, 0xffffffff;
    @!p not.b32 %r1287, %r1287;
}

	// end inline asm
	and.b32  	%r1307, %r1287, %r1306;
	mov.b32 	%r1292, 16;
	// begin inline asm
	{
    .reg .pred p;
    and.b32 %r1290, %r1300, %r1292;    setp.ne.u32 p, %r1290, 0;
    vote.ballot.sync.b32 %r1290, p, 0xffffffff;
    @!p not.b32 %r1290, %r1290;
}

	// end inline asm
	and.b32  	%r1308, %r1290, %r1307;
	mov.b32 	%r1295, 32;
	// begin inline asm
	{
    .reg .pred p;
    and.b32 %r1293, %r1300, %r1295;    setp.ne.u32 p, %r1293, 0;
    vote.ballot.sync.b32 %r1293, p, 0xffffffff;
    @!p not.b32 %r1293, %r1293;
}

	// end inline asm
	and.b32  	%r1309, %r1293, %r1308;
	mov.b32 	%r1298, 64;
	// begin inline asm
	{
    .reg .pred p;
    and.b32 %r1296, %r1300, %r1298;    setp.ne.u32 p, %r1296, 0;
    vote.ballot.sync.b32 %r1296, p, 0xffffffff;
    @!p not.b32 %r1296, %r1296;
}

	// end inline asm
	and.b32  	%r1310, %r1296, %r1309;
	mov.b32 	%r1301, 128;
	// begin inline asm
	{
    .reg .pred p;
    and.b32 %r1299, %r1300, %r1301;    setp.ne.u32 p, %r1299, 0;
    vote.ballot.sync.b32 %r1299, p, 0xffffffff;
    @!p not.b32 %r1299, %r1299;
}

	// end inline asm
	and.b32  	%r1311, %r1299, %r1310;
	clz.b32 	%r1312, %r1311;
	sub.s32 	%r267, 31, %r1312;
	and.b32  	%r1313, %r803, %r1311;
	popc.b32 	%r268, %r1313;
	setp.ne.s32 	%p131, %r402, %r267;
	mov.b32 	%r1971, 0;
	@%p131 bra 	$L__BB20_207;
	atom.shared.add.u32 	%r1971, [%r113], %r268;
$L__BB20_207:
	shfl.sync.idx.b32	%r1339|%p132, %r1971, %r267, 31, -1;
	add.s32 	%r271, %r268, %r1339;
	shr.u32 	%r1340, %r1897, %r400;
	and.b32  	%r1336, %r1340, %r75;
	mov.b32 	%r1316, 1;
	// begin inline asm
	{
    .reg .pred p;
    and.b32 %r1314, %r1336, %r1316;    setp.ne.u32 p, %r1314, 0;
    vote.ballot.sync.b32 %r1314, p, 0xffffffff;
    @!p not.b32 %r1314, %r1314;
}

	// end inline asm
	mov.b32 	%r1319, 2;
	// begin inline asm
	{
    .reg .pred p;
    and.b32 %r1317, %r1336, %r1319;    setp.ne.u32 p, %r1317, 0;
    vote.ballot.sync.b32 %r1317, p, 0xffffffff;
    @!p not.b32 %r1317, %r1317;
}

	// end inline asm
	and.b32  	%r1341, %r1317, %r1314;
	mov.b32 	%r1322, 4;
	// begin inline asm
	{
    .reg .pred p;
    and.b32 %r1320, %r1336, %r1322;    setp.ne.u32 p, %r1320, 0;
    vote.ballot.sync.b32 %r1320, p, 0xffffffff;
    @!p not.b32 %r1320, %r1320;
}

	// end inline asm
	and.b32  	%r1342, %r1320, %r1341;
	mov.b32 	%r1325, 8;
	// begin inline asm
	{
    .reg .pred p;
    and.b32 %r1323, %r1336, %r1325;    setp.ne.u32 p, %r1323, 0;
    vote.ballot.sync.b32 %r1323, p, 0xffffffff;
    @!p not.b32 %r1323, %r1323;
}

	// end inline asm
	and.b32  	%r1343, %r1323, %r1342;
	mov.b32 	%r1328, 16;
	// begin inline asm
	{
    .reg .pred p;
    and.b32 %r1326, %r1336, %r1328;    setp.ne.u32 p, %r1326, 0;
    vote.ballot.sync.b32 %r1326, p, 0xffffffff;
    @!p not.b32 %r1326, %r1326;
}

	// end inline asm
	and.b32  	%r1344, %r1326, %r1343;
	mov.b32 	%r1331, 32;
	// begin inline asm
	{
    .reg .pred p;
    and.b32 %r1329, %r1336, %r1331;    setp.ne.u32 p, %r1329, 0;
    vote.ballot.sync.b32 %r1329, p, 0xffffffff;
    @!p not.b32 %r1329, %r1329;
}

	// end inline asm
	and.b32  	%r1345, %r1329, %r1344;
	mov.b32 	%r1334, 64;
	// begin inline asm
	{
    .reg .pred p;
    and.b32 %r1332, %r1336, %r1334;    setp.ne.u32 p, %r1332, 0;
    vote.ballot.sync.b32 %r1332, p, 0xffffffff;
    @!p not.b32 %r1332, %r1332;
}

	// end inline asm
	and.b32  	%r1346, %r1332, %r1345;
	mov.b32 	%r1337, 128;
	// begin inline asm
	{
    .reg .pred p;
    and.b32 %r1335, %r1336, %r1337;    setp.ne.u32 p, %r1335, 0;
    vote.ballot.sync.b32 %r1335, p, 0xffffffff;
    @!p not.b32 %r1335, %r1335;
}

	// end inline asm
	and.b32  	%r1347, %r1335, %r1346;
	clz.b32 	%r1348, %r1347;
	sub.s32 	%r272, 31, %r1348;
	and.b32  	%r1349, %r803, %r1347;
	popc.b32 	%r273, %r1349;
	setp.ne.s32 	%p133, %r402, %r272;
	mov.b32 	%r1972, 0;
	@%p133 bra 	$L__BB20_209;
	atom.shared.add.u32 	%r1972, [%r114], %r273;
$L__BB20_209:
	shfl.sync.idx.b32	%r1375|%p134, %r1972, %r272, 31, -1;
	add.s32 	%r276, %r273, %r1375;
	shr.u32 	%r1376, %r1896, %r400;
	and.b32  	%r1372, %r1376, %r75;
	mov.b32 	%r1352, 1;
	// begin inline asm
	{
    .reg .pred p;
    and.b32 %r1350, %r1372, %r1352;    setp.ne.u32 p, %r1350, 0;
    vote.ballot.sync.b32 %r1350, p, 0xffffffff;
    @!p not.b32 %r1350, %r1350;
}

	// end inline asm
	mov.b32 	%r1355, 2;
	// begin inline asm
	{
    .reg .pred p;
    and.b32 %r1353, %r1372, %r1355;    setp.ne.u32 p, %r1353, 0;
    vote.ballot.sync.b32 %r1353, p, 0xffffffff;
    @!p not.b32 %r1353, %r1353;
}

	// end inline asm
	and.b32  	%r1377, %r1353, %r1350;
	mov.b32 	%r1358, 4;
	// begin inline asm
	{
    .reg .pred p;
    and.b32 %r1356, %r1372, %r1358;    setp.ne.u32 p, %r1356, 0;
    vote.ballot.sync.b32 %r1356, p, 0xffffffff;
    @!p not.b32 %r1356, %r1356;
}

	// end inline asm
	and.b32  	%r1378, %r1356, %r1377;
	mov.b32 	%r1361, 8;
	// begin inline asm
	{
    .reg .pred p;
    and.b32 %r1359, %r1372, %r1361;    setp.ne.u32 p, %r1359, 0;
    vote.ballot.sync.b32 %r1359, p, 0xffffffff;
    @!p not.b32 %r1359, %r1359;
}

	// end inline asm
	and.b32  	%r1379, %r1359, %r1378;
	mov.b32 	%r1364, 16;
	// begin inline asm
	{
    .reg .pred p;
    and.b32 %r1362, %r1372, %r1364;    setp.ne.u32 p, %r1362, 0;
    vote.ballot.sync.b32 %r1362, p, 0xffffffff;
    @!p not.b32 %r1362, %r1362;
}

	// end inline asm
	and.b32  	%r1380, %r1362, %r1379;
	mov.b32 	%r1367, 32;
	// begin inline asm
	{
    .reg .pred p;
    and.b32 %r1365, %r1372, %r1367;    setp.ne.u32 p, %r1365, 0;
    vote.ballot.sync.b32 %r1365, p, 0xffffffff;
    @!p not.b32 %r1365, %r1365;
}

	// end inline asm
	and.b32  	%r1381, %r1365, %r1380;
	mov.b32 	%r1370, 64;
	// begin inline asm
	{
    .reg .pred p;
    and.b32 %r1368, %r1372, %r1370;    setp.ne.u32 p, %r1368, 0;
    vote.ballot.sync.b32 %r1368, p, 0xffffffff;
    @!p not.b32 %r1368, %r1368;
}

	// end inline asm
	and.b32  	%r1382, %r1368, %r1381;
	mov.b32 	%r1373, 128;
	// begin inline asm
	{
    .reg .pred p;
    and.b32 %r1371, %r1372, %r1373;    setp.ne.u32 p, %r1371, 0;
    vote.ballot.sync.b32 %r1371, p, 0xffffffff;
    @!p not.b32 %r1371, %r1371;
}

	// end inline asm
	and.b32  	%r1383, %r1371, %r1382;
	clz.b32 	%r1384, %r1383;
	sub.s32 	%r277, 31, %r1384;
	and.b32  	%r1385, %r803, %r1383;
	popc.b32 	%r278, %r1385;
	setp.ne.s32 	%p135, %r402, %r277;
	mov.b32 	%r1973, 0;
	@%p135 bra 	$L__BB20_211;
	atom.shared.add.u32 	%r1973, [%r115], %r278;
$L__BB20_211:
	shfl.sync.idx.b32	%r1411|%p136, %r1973, %r277, 31, -1;
	add.s32 	%r281, %r278, %r1411;
	shr.u32 	%r1412, %r1895, %r400;
	and.b32  	%r1408, %r1412, %r75;
	mov.b32 	%r1388, 1;
	// begin inline asm
	{
    .reg .pred p;
    and.b32 %r1386, %r1408, %r1388;    setp.ne.u32 p, %r1386, 0;
    vote.ballot.sync.b32 %r1386, p, 0xffffffff;
    @!p not.b32 %r1386, %r1386;
}

	// end inline asm
	mov.b32 	%r1391, 2;
	// begin inline asm
	{
    .reg .pred p;
    and.b32 %r1389, %r1408, %r1391;    setp.ne.u32 p, %r1389, 0;
    vote.ballot.sync.b32 %r1389, p, 0xffffffff;
    @!p not.b32 %r1389, %r1389;
}

	// end inline asm
	and.b32  	%r1413, %r1389, %r1386;
	mov.b32 	%r1394, 4;
	// begin inline asm
	{
    .reg .pred p;
    and.b32 %r1392, %r1408, %r1394;    setp.ne.u32 p, %r1392, 0;
    vote.ballot.sync.b32 %r1392, p, 0xffffffff;
    @!p not.b32 %r1392, %r1392;
}

	// end inline asm
	and.b32  	%r1414, %r1392, %r1413;
	mov.b32 	%r1397, 8;
	// begin inline asm
	{
    .reg .pred p;
    and.b32 %r1395, %r1408, %r1397;    setp.ne.u32 p, %r1395, 0;
    vote.ballot.sync.b32 %r1395, p, 0xffffffff;
    @!p not.b32 %r1395, %r1395;
}

	// end inline asm
	and.b32  	%r1415, %r1395, %r1414;
	mov.b32 	%r1400, 16;
	// begin inline asm
	{
    .reg .pred p;
    and.b32 %r1398, %r1408, %r1400;    setp.ne.u32 p, %r1398, 0;
    vote.ballot.sync.b32 %r1398, p, 0xffffffff;
    @!p not.b32 %r1398, %r1398;
}

	// end inline asm
	and.b32  	%r1416, %r1398, %r1415;
	mov.b32 	%r1403, 32;
	// begin inline asm
	{
    .reg .pred p;
    and.b32 %r1401, %r1408, %r1403;    setp.ne.u32 p, %r1401, 0;
    vote.ballot.sync.b32 %r1401, p, 0xffffffff;
    @!p not.b32 %r1401, %r1401;
}

	// end inline asm
	and.b32  	%r1417, %r1401, %r1416;
	mov.b32 	%r1406, 64;
	// begin inline asm
	{
    .reg .pred p;
    and.b32 %r1404, %r1408, %r1406;    setp.ne.u32 p, %r1404, 0;
    vote.ballot.sync.b32 %r1404, p, 0xffffffff;
    @!p not.b32 %r1404, %r1404;
}

	// end inline asm
	and.b32  	%r1418, %r1404, %r1417;
	mov.b32 	%r1409, 128;
	// begin inline asm
	{
    .reg .pred p;
    and.b32 %r1407, %r1408, %r1409;    setp.ne.u32 p, %r1407, 0;
    vote.ballot.sync.b32 %r1407, p, 0xffffffff;
    @!p not.b32 %r1407, %r1407;
}

	// end inline asm
	and.b32  	%r1419, %r1407, %r1418;
	clz.b32 	%r1420, %r1419;
	sub.s32 	%r282, 31, %r1420;
	and.b32  	%r1421, %r803, %r1419;
	popc.b32 	%r283, %r1421;
	setp.ne.s32 	%p137, %r402, %r282;
	mov.b32 	%r1974, 0;
	@%p137 bra 	$L__BB20_213;
	atom.shared.add.u32 	%r1974, [%r116], %r283;
$L__BB20_213:
	shfl.sync.idx.b32	%r1422|%p139, %r1974, %r282, 31, -1;
	add.s32 	%r1423, %r283, %r1422;
	bar.sync 	0;
	shl.b32 	%r1424, %r206, 2;
	mov.u32 	%r1425, _ZZN3cub18CUB_300001_SM_10006detail10radix_sort29DeviceRadixSortOnesweepKernelINS1_5radix10policy_hubIjjyE10Policy1000ELNS0_9SortOrderE0EjjyiiNS1_21identity_decomposer_tEEEvPT5_SB_PT3_PKSC_PT1_PKSG_PT2_PKSK_T4_iiT6_E1s;
	add.s32 	%r286, %r1425, %r1424;
	st.shared.u32 	[%r286+-4], %r1911;
	shl.b32 	%r1426, %r211, 2;
	add.s32 	%r287, %r1425, %r1426;
	st.shared.u32 	[%r287+-4], %r1910;
	shl.b32 	%r1427, %r216, 2;
	add.s32 	%r288, %r1425, %r1427;
	st.shared.u32 	[%r288+-4], %r1909;
	shl.b32 	%r1428, %r221, 2;
	add.s32 	%r289, %r1425, %r1428;
	st.shared.u32 	[%r289+-4], %r1908;
	shl.b32 	%r1429, %r226, 2;
	add.s32 	%r290, %r1425, %r1429;
	st.shared.u32 	[%r290+-4], %r1907;
	shl.b32 	%r1430, %r231, 2;
	add.s32 	%r291, %r1425, %r1430;
	st.shared.u32 	[%r291+-4], %r1906;
	shl.b32 	%r1431, %r236, 2;
	add.s32 	%r292, %r1425, %r1431;
	st.shared.u32 	[%r292+-4], %r1905;
	shl.b32 	%r1432, %r241, 2;
	add.s32 	%r293, %r1425, %r1432;
	st.shared.u32 	[%r293+-4], %r1904;
	shl.b32 	%r1433, %r246, 2;
	add.s32 	%r294, %r1425, %r1433;
	st.shared.u32 	[%r294+-4], %r1903;
	shl.b32 	%r1434, %r251, 2;
	add.s32 	%r295, %r1425, %r1434;
	st.shared.u32 	[%r295+-4], %r1902;
	shl.b32 	%r1435, %r256, 2;
	add.s32 	%r296, %r1425, %r1435;
	st.shared.u32 	[%r296+-4], %r1901;
	shl.b32 	%r1436, %r261, 2;
	add.s32 	%r297, %r1425, %r1436;
	st.shared.u32 	[%r297+-4], %r1900;
	shl.b32 	%r1437, %r266, 2;
	add.s32 	%r298, %r1425, %r1437;
	st.shared.u32 	[%r298+-4], %r1899;
	shl.b32 	%r1438, %r271, 2;
	add.s32 	%r299, %r1425, %r1438;
	st.shared.u32 	[%r299+-4], %r1898;
	shl.b32 	%r1439, %r276, 2;
	add.s32 	%r300, %r1425, %r1439;
	st.shared.u32 	[%r300+-4], %r1897;
	shl.b32 	%r1440, %r281, 2;
	add.s32 	%r301, %r1425, %r1440;
	st.shared.u32 	[%r301+-4], %r1896;
	shl.b32 	%r1441, %r1423, 2;
	add.s32 	%r302, %r1425, %r1441;
	st.shared.u32 	[%r302+-4], %r1895;
	shl.b32 	%r1442, %r1, 3;
	add.s32 	%r1443, %r1425, %r1442;
	add.s32 	%r303, %r1443, 26112;
	@%p29 bra 	$L__BB20_221;
	ld.param.u64 	%rd368, [_ZN3cub18CUB_300001_SM_10006detail10radix_sort29DeviceRadixSortOnesweepKernelINS1_5radix10policy_hubIjjyE10Policy1000ELNS0_9SortOrderE0EjjyiiNS1_21identity_decomposer_tEEEvPT5_SB_PT3_PKSC_PT1_PKSG_PT2_PKSK_T4_iiT6__param_3];
	cvta.to.global.u64 	%rd85, %rd368;
	shl.b64 	%rd86, %rd10, 3;
	add.s64 	%rd87, %rd85, %rd86;
	ld.global.u64 	%rd88, [%rd87];
	cvt.s64.s32 	%rd89, %r200;
	sub.s64 	%rd371, %rd88, %rd89;
	st.shared.u64 	[%r303], %rd371;
	setp.lt.s32 	%p140, %r4, 1;
	mov.u32 	%r1978, %r1920;
	@%p140 bra 	$L__BB20_220;
	mov.b32 	%r1976, -1;
	mov.u32 	%r1975, %r4;
	mov.u32 	%r1978, %r1920;
$L__BB20_216:
	ld.param.u64 	%rd361, [_ZN3cub18CUB_300001_SM_10006detail10radix_sort29DeviceRadixSortOnesweepKernelINS1_5radix10policy_hubIjjyE10Policy1000ELNS0_9SortOrderE0EjjyiiNS1_21identity_decomposer_tEEEvPT5_SB_PT3_PKSC_PT1_PKSG_PT2_PKSK_T4_iiT6__param_0];
	add.s32 	%r307, %r1975, -1;
	shl.b32 	%r1445, %r307, 8;
	add.s32 	%r1446, %r1445, %r1;
	cvta.to.global.u64 	%rd90, %rd361;
	mul.wide.s32 	%rd91, %r1446, 4;
	add.s64 	%rd21, %rd90, %rd91;
$L__BB20_217:
	membar.cta;
	ld.volatile.global.u32 	%r308, [%rd21];
	setp.eq.s32 	%p141, %r308, 0;
	@%p141 bra 	$L__BB20_217;
	and.b32  	%r1447, %r308, 1073741823;
	add.s32 	%r1978, %r1447, %r1978;
	setp.gt.s32 	%p142, %r308, -1;
	vote.sync.ballot.b32 	%r1976, %p142, %r1976;
	setp.gt.u32 	%p144, %r1975, 1;
	and.pred  	%p145, %p142, %p144;
	mov.u32 	%r1975, %r307;
	@%p145 bra 	$L__BB20_216;
	ld.shared.u64 	%rd371, [%r303];
$L__BB20_220:
	ld.param.u64 	%rd362, [_ZN3cub18CUB_300001_SM_10006detail10radix_sort29DeviceRadixSortOnesweepKernelINS1_5radix10policy_hubIjjyE10Policy1000ELNS0_9SortOrderE0EjjyiiNS1_21identity_decomposer_tEEEvPT5_SB_PT3_PKSC_PT1_PKSG_PT2_PKSK_T4_iiT6__param_0];
	or.b32  	%r1448, %r1978, -2147483648;
	cvta.to.global.u64 	%rd92, %rd362;
	shl.b32 	%r1449, %r4, 8;
	add.s32 	%r1450, %r1449, %r1;
	mul.wide.s32 	%rd93, %r1450, 4;
	add.s64 	%rd94, %rd92, %rd93;
	st.volatile.global.u32 	[%rd94], %r1448;
	sub.s32 	%r1451, %r1978, %r1920;
	cvt.s64.s32 	%rd95, %r1451;
	add.s64 	%rd96, %rd371, %rd95;
	st.shared.u64 	[%r303], %rd96;
$L__BB20_221:
	ld.param.u64 	%rd365, [_ZN3cub18CUB_300001_SM_10006detail10radix_sort29DeviceRadixSortOnesweepKernelINS1_5radix10policy_hubIjjyE10Policy1000ELNS0_9SortOrderE0EjjyiiNS1_21identity_decomposer_tEEEvPT5_SB_PT3_PKSC_PT1_PKSG_PT2_PKSK_T4_iiT6__param_2];
	setp.gt.u32 	%p146, %r1, 255;
	setp.lt.s32 	%p147, %r5, %r399;
	setp.eq.s64 	%p148, %rd365, 0;
	or.pred  	%p149, %p148, %p147;
	or.pred  	%p150, %p146, %p149;
	@%p150 bra 	$L__BB20_223;
	ld.param.u64 	%rd366, [_ZN3cub18CUB_300001_SM_10006detail10radix_sort29DeviceRadixSortOnesweepKernelINS1_5radix10policy_hubIjjyE10Policy1000ELNS0_9SortOrderE0EjjyiiNS1_21identity_decomposer_tEEEvPT5_SB_PT3_PKSC_PT1_PKSG_PT2_PKSK_T4_iiT6__param_2];
	ld.shared.u64 	%rd97, [%r303];
	cvt.s64.s32 	%rd98, %r1920;
	cvt.s64.s32 	%rd99, %r200;
	add.s64 	%rd100, %rd99, %rd98;
	add.s64 	%rd101, %rd100, %rd97;
	cvta.to.global.u64 	%rd102, %rd366;
	shl.b64 	%rd103, %rd10, 3;
	add.s64 	%rd104, %rd102, %rd103;
	st.global.u64 	[%rd104], %rd101;
$L__BB20_223:
	setp.gt.s32 	%p151, %r5, %r399;
	bar.sync 	0;
	@%p151 bra 	$L__BB20_225;
	ld.shared.u32 	%r1452, [%r117];
	shr.u32 	%r1453, %r1452, %r400;
	and.b32  	%r1454, %r1453, %r75;
	shl.b32 	%r1455, %r1454, 3;
	add.s32 	%r1457, %r1425, 26112;
	add.s32 	%r1458, %r1457, %r1455;
	ld.shared.u64 	%rd105, [%r1458];
	add.s64 	%rd106, %rd105, %rd10;
	shl.b64 	%rd107, %rd106, 2;
	add.s64 	%rd108, %rd2, %rd107;
	st.global.u32 	[%rd108], %r1452;
	bar.warp.sync 	-1;
	ld.shared.u32 	%r1459, [%r117+1536];
	shr.u32 	%r1460, %r1459, %r400;
	and.b32  	%r1461, %r1460, %r75;
	shl.b32 	%r1462, %r1461, 3;
	add.s32 	%r1463, %r1457, %r1462;
	ld.shared.u64 	%rd109, [%r1463];
	add.s64 	%rd110, %rd109, %rd10;
	shl.b64 	%rd111, %rd110, 2;
	add.s64 	%rd112, %rd2, %rd111;
	st.global.u32 	[%rd112+1536], %r1459;
	bar.warp.sync 	-1;
	ld.shared.u32 	%r1464, [%r117+3072];
	shr.u32 	%r1465, %r1464, %r400;
	and.b32  	%r1466, %r1465, %r75;
	shl.b32 	%r1467, %r1466, 3;
	add.s32 	%r1468, %r1457, %r1467;
	ld.shared.u64 	%rd113, [%r1468];
	add.s64 	%rd114, %rd113, %rd10;
	shl.b64 	%rd115, %rd114, 2;
	add.s64 	%rd116, %rd2, %rd115;
	st.global.u32 	[%rd116+3072], %r1464;
	bar.warp.sync 	-1;
	ld.shared.u32 	%r1469, [%r117+4608];
	shr.u32 	%r1470, %r1469, %r400;
	and.b32  	%r1471, %r1470, %r75;
	shl.b32 	%r1472, %r1471, 3;
	add.s32 	%r1473, %r1457, %r1472;
	ld.shared.u64 	%rd117, [%r1473];
	add.s64 	%rd118, %rd117, %rd10;
	shl.b64 	%rd119, %rd118, 2;
	add.s64 	%rd120, %rd2, %rd119;
	st.global.u32 	[%rd120+4608], %r1469;
	bar.warp.sync 	-1;
	ld.shared.u32 	%r1474, [%r117+6144];
	shr.u32 	%r1475, %r1474, %r400;
	and.b32  	%r1476, %r1475, %r75;
	shl.b32 	%r1477, %r1476, 3;
	add.s32 	%r1478, %r1457, %r1477;
	ld.shared.u64 	%rd121, [%r1478];
	add.s64 	%rd122, %rd121, %rd10;
	shl.b64 	%rd123, %rd122, 2;
	add.s64 	%rd124, %rd2, %rd123;
	st.global.u32 	[%rd124+6144], %r1474;
	bar.warp.sync 	-1;
	ld.shared.u32 	%r1479, [%r117+7680];
	shr.u32 	%r1480, %r1479, %r400;
	and.b32  	%r1481, %r1480, %r75;
	shl.b32 	%r1482, %r1481, 3;
	add.s32 	%r1483, %r1457, %r1482;
	ld.shared.u64 	%rd125, [%r1483];
	add.s64 	%rd126, %rd125, %rd10;
	shl.b64 	%rd127, %rd126, 2;
	add.s64 	%rd128, %rd2, %rd127;
	st.global.u32 	[%rd128+7680], %r1479;
	bar.warp.sync 	-1;
	ld.shared.u32 	%r1484, [%r117+9216];
	shr.u32 	%r1485, %r1484, %r400;
	and.b32  	%r1486, %r1485, %r75;
	shl.b32 	%r1487, %r1486, 3;
	add.s32 	%r1488, %r1457, %r1487;
	ld.shared.u64 	%rd129, [%r1488];
	add.s64 	%rd130, %rd129, %rd10;
	shl.b64 	%rd131, %rd130, 2;
	add.s64 	%rd132, %rd2, %rd131;
	st.global.u32 	[%rd132+9216], %r1484;
	bar.warp.sync 	-1;
	ld.shared.u32 	%r1489, [%r117+10752];
	shr.u32 	%r1490, %r1489, %r400;
	and.b32  	%r1491, %r1490, %r75;
	shl.b32 	%r1492, %r1491, 3;
	add.s32 	%r1493, %r1457, %r1492;
	ld.shared.u64 	%rd133, [%r1493];
	add.s64 	%rd134, %rd133, %rd10;
	shl.b64 	%rd135, %rd134, 2;
	add.s64 	%rd136, %rd2, %rd135;
	st.global.u32 	[%rd136+10752], %r1489;
	bar.warp.sync 	-1;
	ld.shared.u32 	%r1494, [%r117+12288];
	shr.u32 	%r1495, %r1494, %r400;
	and.b32  	%r1496, %r1495, %r75;
	shl.b32 	%r1497, %r1496, 3;
	add.s32 	%r1498, %r1457, %r1497;
	ld.shared.u64 	%rd137, [%r1498];
	add.s64 	%rd138, %rd137, %rd10;
	shl.b64 	%rd139, %rd138, 2;
	add.s64 	%rd140, %rd2, %rd139;
	st.global.u32 	[%rd140+12288], %r1494;
	bar.warp.sync 	-1;
	ld.shared.u32 	%r1499, [%r117+13824];
	shr.u32 	%r1500, %r1499, %r400;
	and.b32  	%r1501, %r1500, %r75;
	shl.b32 	%r1502, %r1501, 3;
	add.s32 	%r1503, %r1457, %r1502;
	ld.shared.u64 	%rd141, [%r1503];
	add.s64 	%rd142, %rd141, %rd10;
	shl.b64 	%rd143, %rd142, 2;
	add.s64 	%rd144, %rd2, %rd143;
	st.global.u32 	[%rd144+13824], %r1499;
	bar.warp.sync 	-1;
	ld.shared.u32 	%r1504, [%r117+15360];
	shr.u32 	%r1505, %r1504, %r400;
	and.b32  	%r1506, %r1505, %r75;
	shl.b32 	%r1507, %r1506, 3;
	add.s32 	%r1508, %r1457, %r1507;
	ld.shared.u64 	%rd145, [%r1508];
	add.s64 	%rd146, %rd145, %rd10;
	shl.b64 	%rd147, %rd146, 2;
	add.s64 	%rd148, %rd2, %rd147;
	st.global.u32 	[%rd148+15360], %r1504;
	bar.warp.sync 	-1;
	ld.shared.u32 	%r1509, [%r117+16896];
	shr.u32 	%r1510, %r1509, %r400;
	and.b32  	%r1511, %r1510, %r75;
	shl.b32 	%r1512, %r1511, 3;
	add.s32 	%r1513, %r1457, %r1512;
	ld.shared.u64 	%rd149, [%r1513];
	add.s64 	%rd150, %rd149, %rd10;
	shl.b64 	%rd151, %rd150, 2;
	add.s64 	%rd152, %rd2, %rd151;
	st.global.u32 	[%rd152+16896], %r1509;
	bar.warp.sync 	-1;
	ld.shared.u32 	%r1514, [%r117+18432];
	shr.u32 	%r1515, %r1514, %r400;
	and.b32  	%r1516, %r1515, %r75;
	shl.b32 	%r1517, %r1516, 3;
	add.s32 	%r1518, %r1457, %r1517;
	ld.shared.u64 	%rd153, [%r1518];
	add.s64 	%rd154, %rd153, %rd10;
	shl.b64 	%rd155, %rd154, 2;
	add.s64 	%rd156, %rd2, %rd155;
	st.global.u32 	[%rd156+18432], %r1514;
	bar.warp.sync 	-1;
	ld.shared.u32 	%r1519, [%r117+19968];
	shr.u32 	%r1520, %r1519, %r400;
	and.b32  	%r1521, %r1520, %r75;
	shl.b32 	%r1522, %r1521, 3;
	add.s32 	%r1523, %r1457, %r1522;
	ld.shared.u64 	%rd157, [%r1523];
	add.s64 	%rd158, %rd157, %rd10;
	shl.b64 	%rd159, %rd158, 2;
	add.s64 	%rd160, %rd2, %rd159;
	st.global.u32 	[%rd160+19968], %r1519;
	bar.warp.sync 	-1;
	ld.shared.u32 	%r1524, [%r117+21504];
	shr.u32 	%r1525, %r1524, %r400;
	and.b32  	%r1526, %r1525, %r75;
	shl.b32 	%r1527, %r1526, 3;
	add.s32 	%r1528, %r1457, %r1527;
	ld.shared.u64 	%rd161, [%r1528];
	add.s64 	%rd162, %rd161, %rd10;
	shl.b64 	%rd163, %rd162, 2;
	add.s64 	%rd164, %rd2, %rd163;
	st.global.u32 	[%rd164+21504], %r1524;
	bar.warp.sync 	-1;
	ld.shared.u32 	%r1529, [%r117+23040];
	shr.u32 	%r1530, %r1529, %r400;
	and.b32  	%r1531, %r1530, %r75;
	shl.b32 	%r1532, %r1531, 3;
	add.s32 	%r1533, %r1457, %r1532;
	ld.shared.u64 	%rd165, [%r1533];
	add.s64 	%rd166, %rd165, %rd10;
	shl.b64 	%rd167, %rd166, 2;
	add.s64 	%rd168, %rd2, %rd167;
	st.global.u32 	[%rd168+23040], %r1529;
	bar.warp.sync 	-1;
	ld.shared.u32 	%r1534, [%r117+24576];
	shr.u32 	%r1535, %r1534, %r400;
	and.b32  	%r1536, %r1535, %r75;
	shl.b32 	%r1537, %r1536, 3;
	add.s32 	%r1538, %r1457, %r1537;
	ld.shared.u64 	%rd169, [%r1538];
	add.s64 	%rd170, %rd169, %rd10;
	shl.b64 	%rd171, %rd170, 2;
	add.s64 	%rd172, %rd2, %rd171;
	st.global.u32 	[%rd172+24576], %r1534;
	bar.warp.sync 	-1;
	bra.uni 	$L__BB20_260;
$L__BB20_225:
	mad.lo.s32 	%r312, %r4, -6528, %r399;
	setp.ge.s32 	%p152, %r1, %r312;
	@%p152 bra 	$L__BB20_227;
	ld.shared.u32 	%r1539, [%r117];
	shr.u32 	%r1540, %r1539, %r400;
	and.b32  	%r1541, %r1540, %r75;
	shl.b32 	%r1542, %r1541, 3;
	add.s32 	%r1544, %r1425, %r1542;
	ld.shared.u64 	%rd173, [%r1544+26112];
	add.s64 	%rd174, %rd173, %rd10;
	shl.b64 	%rd175, %rd174, 2;
	add.s64 	%rd176, %rd2, %rd175;
	st.global.u32 	[%rd176], %r1539;
$L__BB20_227:
	bar.warp.sync 	-1;
	add.s32 	%r1545, %r1, 384;
	setp.ge.s32 	%p153, %r1545, %r312;
	@%p153 bra 	$L__BB20_229;
	ld.shared.u32 	%r1546, [%r117+1536];
	shr.u32 	%r1547, %r1546, %r400;
	and.b32  	%r1548, %r1547, %r75;
	shl.b32 	%r1549, %r1548, 3;
	add.s32 	%r1551, %r1425, %r1549;
	ld.shared.u64 	%rd177, [%r1551+26112];
	add.s64 	%rd178, %rd177, %rd10;
	shl.b64 	%rd179, %rd178, 2;
	add.s64 	%rd180, %rd2, %rd179;
	st.global.u32 	[%rd180+1536], %r1546;
$L__BB20_229:
	bar.warp.sync 	-1;
	add.s32 	%r1552, %r1, 768;
	setp.ge.s32 	%p154, %r1552, %r312;
	@%p154 bra 	$L__BB20_231;
	ld.shared.u32 	%r1553, [%r117+3072];
	shr.u32 	%r1554, %r1553, %r400;
	and.b32  	%r1555, %r1554, %r75;
	shl.b32 	%r1556, %r1555, 3;
	add.s32 	%r1558, %r1425, %r1556;
	ld.shared.u64 	%rd181, [%r1558+26112];
	add.s64 	%rd182, %rd181, %rd10;
	shl.b64 	%rd183, %rd182, 2;
	add.s64 	%rd184, %rd2, %rd183;
	st.global.u32 	[%rd184+3072], %r1553;
$L__BB20_231:
	bar.warp.sync 	-1;
	add.s32 	%r1559, %r1, 1152;
	setp.ge.s32 	%p155, %r1559, %r312;
	@%p155 bra 	$L__BB20_233;
	ld.shared.u32 	%r1560, [%r117+4608];
	shr.u32 	%r1561, %r1560, %r400;
	and.b32  	%r1562, %r1561, %r75;
	shl.b32 	%r1563, %r1562, 3;
	add.s32 	%r1565, %r1425, %r1563;
	ld.shared.u64 	%rd185, [%r1565+26112];
	add.s64 	%rd186, %rd185, %rd10;
	shl.b64 	%rd187, %rd186, 2;
	add.s64 	%rd188, %rd2, %rd187;
	st.global.u32 	[%rd188+4608], %r1560;
$L__BB20_233:
	bar.warp.sync 	-1;
	add.s32 	%r1566, %r1, 1536;
	setp.ge.s32 	%p156, %r1566, %r312;
	@%p156 bra 	$L__BB20_235;
	ld.shared.u32 	%r1567, [%r117+6144];
	shr.u32 	%r1568, %r1567, %r400;
	and.b32  	%r1569, %r1568, %r75;
	shl.b32 	%r1570, %r1569, 3;
	add.s32 	%r1572, %r1425, %r1570;
	ld.shared.u64 	%rd189, [%r1572+26112];
	add.s64 	%rd190, %rd189, %rd10;
	shl.b64 	%rd191, %rd190, 2;
	add.s64 	%rd192, %rd2, %rd191;
	st.global.u32 	[%rd192+6144], %r1567;
$L__BB20_235:
	bar.warp.sync 	-1;
	add.s32 	%r1573, %r1, 1920;
	setp.ge.s32 	%p157, %r1573, %r312;
	@%p157 bra 	$L__BB20_237;
	ld.shared.u32 	%r1574, [%r117+7680];
	shr.u32 	%r1575, %r1574, %r400;
	and.b32  	%r1576, %r1575, %r75;
	shl.b32 	%r1577, %r1576, 3;
	add.s32 	%r1579, %r1425, %r1577;
	ld.shared.u64 	%rd193, [%r1579+26112];
	add.s64 	%rd194, %rd193, %rd10;
	shl.b64 	%rd195, %rd194, 2;
	add.s64 	%rd196, %rd2, %rd195;
	st.global.u32 	[%rd196+7680], %r1574;
$L__BB20_237:
	bar.warp.sync 	-1;
	add.s32 	%r1580, %r1, 2304;
	setp.ge.s32 	%p158, %r1580, %r312;
	@%p158 bra 	$L__BB20_239;
	ld.shared.u32 	%r1581, [%r117+9216];
	shr.u32 	%r1582, %r1581, %r400;
	and.b32  	%r1583, %r1582, %r75;
	shl.b32 	%r1584, %r1583, 3;
	add.s32 	%r1586, %r1425, %r1584;
	ld.shared.u64 	%rd197, [%r1586+26112];
	add.s64 	%rd198, %rd197, %rd10;
	shl.b64 	%rd199, %rd198, 2;
	add.s64 	%rd200, %rd2, %rd199;
	st.global.u32 	[%rd200+9216], %r1581;
$L__BB20_239:
	bar.warp.sync 	-1;
	add.s32 	%r1587, %r1, 2688;
	setp.ge.s32 	%p159, %r1587, %r312;
	@%p159 bra 	$L__BB20_241;
	ld.shared.u32 	%r1588, [%r117+10752];
	shr.u32 	%r1589, %r1588, %r400;
	and.b32  	%r1590, %r1589, %r75;
	shl.b32 	%r1591, %r1590, 3;
	add.s32 	%r1593, %r1425, %r1591;
	ld.shared.u64 	%rd201, [%r1593+26112];
	add.s64 	%rd202, %rd201, %rd10;
	shl.b64 	%rd203, %rd202, 2;
	add.s64 	%rd204, %rd2, %rd203;
	st.global.u32 	[%rd204+10752], %r1588;
$L__BB20_241:
	bar.warp.sync 	-1;
	or.b32  	%r1594, %r1, 3072;
	setp.ge.s32 	%p160, %r1594, %r312;
	@%p160 bra 	$L__BB20_243;
	ld.shared.u32 	%r1595, [%r117+12288];
	shr.u32 	%r1596, %r1595, %r400;
	and.b32  	%r1597, %r1596, %r75;
	shl.b32 	%r1598, %r1597, 3;
	add.s32 	%r1600, %r1425, %r1598;
	ld.shared.u64 	%rd205, [%r1600+26112];
	add.s64 	%rd206, %rd205, %rd10;
	shl.b64 	%rd207, %rd206, 2;
	add.s64 	%rd208, %rd2, %rd207;
	st.global.u32 	[%rd208+12288], %r1595;
$L__BB20_243:
	bar.warp.sync 	-1;
	add.s32 	%r1601, %r1, 3456;
	setp.ge.s32 	%p161, %r1601, %r312;
	@%p161 bra 	$L__BB20_245;
	ld.shared.u32 	%r1602, [%r117+13824];
	shr.u32 	%r1603, %r1602, %r400;
	and.b32  	%r1604, %r1603, %r75;
	shl.b32 	%r1605, %r1604, 3;
	add.s32 	%r1607, %r1425, %r1605;
	ld.shared.u64 	%rd209, [%r1607+26112];
	add.s64 	%rd210, %rd209, %rd10;
	shl.b64 	%rd211, %rd210, 2;
	add.s64 	%rd212, %rd2, %rd211;
	st.global.u32 	[%rd212+13824], %r1602;
$L__BB20_245:
	bar.warp.sync 	-1;
	add.s32 	%r1608, %r1, 3840;
	setp.ge.s32 	%p162, %r1608, %r312;
	@%p162 bra 	$L__BB20_247;
	ld.shared.u32 	%r1609, [%r117+15360];
	shr.u32 	%r1610, %r1609, %r400;
	and.b32  	%r1611, %r1610, %r75;
	shl.b32 	%r1612, %r1611, 3;
	add.s32 	%r1614, %r1425, %r1612;
	ld.shared.u64 	%rd213, [%r1614+26112];
	add.s64 	%rd214, %rd213, %rd10;
	shl.b64 	%rd215, %rd214, 2;
	add.s64 	%rd216, %rd2, %rd215;
	st.global.u32 	[%rd216+15360], %r1609;
$L__BB20_247:
	bar.warp.sync 	-1;
	add.s32 	%r1615, %r1, 4224;
	setp.ge.s32 	%p163, %r1615, %r312;
	@%p163 bra 	$L__BB20_249;
	ld.shared.u32 	%r1616, [%r117+16896];
	shr.u32 	%r1617, %r1616, %r400;
	and.b32  	%r1618, %r1617, %r75;
	shl.b32 	%r1619, %r1618, 3;
	add.s32 	%r1621, %r1425, %r1619;
	ld.shared.u64 	%rd217, [%r1621+26112];
	add.s64 	%rd218, %rd217, %rd10;
	shl.b64 	%rd219, %rd218, 2;
	add.s64 	%rd220, %rd2, %rd219;
	st.global.u32 	[%rd220+16896], %r1616;
$L__BB20_249:
	bar.warp.sync 	-1;
	add.s32 	%r1622, %r1, 4608;
	setp.ge.s32 	%p164, %r1622, %r312;
	@%p164 bra 	$L__BB20_251;
	ld.shared.u32 	%r1623, [%r117+18432];
	shr.u32 	%r1624, %r1623, %r400;
	and.b32  	%r1625, %r1624, %r75;
	shl.b32 	%r1626, %r1625, 3;
	add.s32 	%r1628, %r1425, %r1626;
	ld.shared.u64 	%rd221, [%r1628+26112];
	add.s64 	%rd222, %rd221, %rd10;
	shl.b64 	%rd223, %rd222, 2;
	add.s64 	%rd224, %rd2, %rd223;
	st.global.u32 	[%rd224+18432], %r1623;
$L__BB20_251:
	bar.warp.sync 	-1;
	add.s32 	%r1629, %r1, 4992;
	setp.ge.s32 	%p165, %r1629, %r312;
	@%p165 bra 	$L__BB20_253;
	ld.shared.u32 	%r1630, [%r117+19968];
	shr.u32 	%r1631, %r1630, %r400;
	and.b32  	%r1632, %r1631, %r75;
	shl.b32 	%r1633, %r1632, 3;
	add.s32 	%r1635, %r1425, %r1633;
	ld.shared.u64 	%rd225, [%r1635+26112];
	add.s64 	%rd226, %rd225, %rd10;
	shl.b64 	%rd227, %rd226, 2;
	add.s64 	%rd228, %rd2, %rd227;
	st.global.u32 	[%rd228+19968], %r1630;
$L__BB20_253:
	bar.warp.sync 	-1;
	add.s32 	%r1636, %r1, 5376;
	setp.ge.s32 	%p166, %r1636, %r312;
	@%p166 bra 	$L__BB20_255;
	ld.shared.u32 	%r1637, [%r117+21504];
	shr.u32 	%r1638, %r1637, %r400;
	and.b32  	%r1639, %r1638, %r75;
	shl.b32 	%r1640, %r1639, 3;
	add.s32 	%r1642, %r1425, %r1640;
	ld.shared.u64 	%rd229, [%r1642+26112];
	add.s64 	%rd230, %rd229, %rd10;
	shl.b64 	%rd231, %rd230, 2;
	add.s64 	%rd232, %rd2, %rd231;
	st.global.u32 	[%rd232+21504], %r1637;
$L__BB20_255:
	bar.warp.sync 	-1;
	add.s32 	%r1643, %r1, 5760;
	setp.ge.s32 	%p167, %r1643, %r312;
	@%p167 bra 	$L__BB20_257;
	ld.shared.u32 	%r1644, [%r117+23040];
	shr.u32 	%r1645, %r1644, %r400;
	and.b32  	%r1646, %r1645, %r75;
	shl.b32 	%r1647, %r1646, 3;
	add.s32 	%r1649, %r1425, %r1647;
	ld.shared.u64 	%rd233, [%r1649+26112];
	add.s64 	%rd234, %rd233, %rd10;
	shl.b64 	%rd235, %rd234, 2;
	add.s64 	%rd236, %rd2, %rd235;
	st.global.u32 	[%rd236+23040], %r1644;
$L__BB20_257:
	bar.warp.sync 	-1;
	or.b32  	%r1650, %r1, 6144;
	setp.ge.s32 	%p168, %r1650, %r312;
	@%p168 bra 	$L__BB20_259;
	ld.shared.u32 	%r1651, [%r117+24576];
	shr.u32 	%r1652, %r1651, %r400;
	and.b32  	%r1653, %r1652, %r75;
	shl.b32 	%r1654, %r1653, 3;
	add.s32 	%r1656, %r1425, %r1654;
	ld.shared.u64 	%rd237, [%r1656+26112];
	add.s64 	%rd238, %rd237, %rd10;
	shl.b64 	%rd239, %rd238, 2;
	add.s64 	%rd240, %rd2, %rd239;
	st.global.u32 	[%rd240+24576], %r1651;
$L__BB20_259:
	bar.warp.sync 	-1;
$L__BB20_260:
	setp.gt.s32 	%p169, %r5, %r399;
	ld.shared.u32 	%r1657, [%r117];
	shr.u32 	%r1658, %r1657, %r400;
	and.b32  	%r313, %r1658, %r75;
	ld.shared.u32 	%r1659, [%r117+1536];
	shr.u32 	%r1660, %r1659, %r400;
	and.b32  	%r314, %r1660, %r75;
	ld.shared.u32 	%r1661, [%r117+3072];
	shr.u32 	%r1662, %r1661, %r400;
	and.b32  	%r315, %r1662, %r75;
	ld.shared.u32 	%r1663, [%r117+4608];
	shr.u32 	%r1664, %r1663, %r400;
	and.b32  	%r316, %r1664, %r75;
	ld.shared.u32 	%r1665, [%r117+6144];
	shr.u32 	%r1666, %r1665, %r400;
	and.b32  	%r317, %r1666, %r75;
	ld.shared.u32 	%r1667, [%r117+7680];
	shr.u32 	%r1668, %r1667, %r400;
	and.b32  	%r318, %r1668, %r75;
	ld.shared.u32 	%r1669, [%r117+9216];
	shr.u32 	%r1670, %r1669, %r400;
	and.b32  	%r319, %r1670, %r75;
	ld.shared.u32 	%r1671, [%r117+10752];
	shr.u32 	%r1672, %r1671, %r400;
	and.b32  	%r320, %r1672, %r75;
	ld.shared.u32 	%r1673, [%r117+12288];
	shr.u32 	%r1674, %r1673, %r400;
	and.b32  	%r321, %r1674, %r75;
	ld.shared.u32 	%r1675, [%r117+13824];
	shr.u32 	%r1676, %r1675, %r400;
	and.b32  	%r322, %r1676, %r75;
	ld.shared.u32 	%r1677, [%r117+15360];
	shr.u32 	%r1678, %r1677, %r400;
	and.b32  	%r323, %r1678, %r75;
	ld.shared.u32 	%r1679, [%r117+16896];
	shr.u32 	%r1680, %r1679, %r400;
	and.b32  	%r324, %r1680, %r75;
	ld.shared.u32 	%r1681, [%r117+18432];
	shr.u32 	%r1682, %r1681, %r400;
	and.b32  	%r325, %r1682, %r75;
	ld.shared.u32 	%r1683, [%r117+19968];
	shr.u32 	%r1684, %r1683, %r400;
	and.b32  	%r326, %r1684, %r75;
	ld.shared.u32 	%r1685, [%r117+21504];
	shr.u32 	%r1686, %r1685, %r400;
	and.b32  	%r327, %r1686, %r75;
	ld.shared.u32 	%r1687, [%r117+23040];
	shr.u32 	%r1688, %r1687, %r400;
	and.b32  	%r328, %r1688, %r75;
	ld.shared.u32 	%r1689, [%r117+24576];
	shr.u32 	%r1690, %r1689, %r400;
	and.b32  	%r329, %r1690, %r75;
	@%p169 bra 	$L__BB20_262;
	ld.global.u32 	%r1995, [%rd9];
	ld.global.u32 	%r1996, [%rd9+128];
	ld.global.u32 	%r1997, [%rd9+256];
	ld.global.u32 	%r1998, [%rd9+384];
	ld.global.u32 	%r1999, [%rd9+512];
	ld.global.u32 	%r2000, [%rd9+640];
	ld.global.u32 	%r2001, [%rd9+768];
	ld.global.u32 	%r2002, [%rd9+896];
	ld.global.u32 	%r2003, [%rd9+1024];
	ld.global.u32 	%r2004, [%rd9+1152];
	ld.global.u32 	%r2005, [%rd9+1280];
	ld.global.u32 	%r2006, [%rd9+1408];
	ld.global.u32 	%r2007, [%rd9+1536];
	ld.global.u32 	%r2008, [%rd9+1664];
	ld.global.u32 	%r2009, [%rd9+1792];
	ld.global.u32 	%r2010, [%rd9+1920];
	ld.global.u32 	%r2011, [%rd9+2048];
	bra.uni 	$L__BB20_296;
$L__BB20_262:
	cvt.u32.u64 	%r1692, %rd8;
	mul.lo.s32 	%r1693, %r4, 6528;
	sub.s32 	%r347, %r399, %r1693;
	setp.ge.s32 	%p170, %r1692, %r347;
	@%p170 bra 	$L__BB20_264;
	ld.global.u32 	%r1995, [%rd9];
$L__BB20_264:
	add.s32 	%r1696, %r1692, 32;
	setp.ge.s32 	%p171, %r1696, %r347;
	@%p171 bra 	$L__BB20_266;
	ld.global.u32 	%r1996, [%rd9+128];
$L__BB20_266:
	add.s32 	%r1699, %r1692, 64;
	setp.ge.s32 	%p172, %r1699, %r347;
	@%p172 bra 	$L__BB20_268;
	ld.global.u32 	%r1997, [%rd9+256];
$L__BB20_268:
	add.s32 	%r1702, %r1692, 96;
	setp.ge.s32 	%p173, %r1702, %r347;
	@%p173 bra 	$L__BB20_270;
	ld.global.u32 	%r1998, [%rd9+384];
$L__BB20_270:
	add.s32 	%r1705, %r1692, 128;
	setp.ge.s32 	%p174, %r1705, %r347;
	@%p174 bra 	$L__BB20_272;
	ld.global.u32 	%r1999, [%rd9+512];
$L__BB20_272:
	add.s32 	%r1708, %r1692, 160;
	setp.ge.s32 	%p175, %r1708, %r347;
	@%p175 bra 	$L__BB20_274;
	ld.global.u32 	%r2000, [%rd9+640];
$L__BB20_274:
	add.s32 	%r1711, %r1692, 192;
	setp.ge.s32 	%p176, %r1711, %r347;
	@%p176 bra 	$L__BB20_276;
	ld.global.u32 	%r2001, [%rd9+768];
$L__BB20_276:
	cvt.u32.u64 	%r1713, %rd8;
	add.s32 	%r1714, %r1713, 224;
	setp.ge.s32 	%p177, %r1714, %r347;
	@%p177 bra 	$L__BB20_278;
	ld.global.u32 	%r2002, [%rd9+896];
$L__BB20_278:
	cvt.u32.u64 	%r1716, %rd8;
	add.s32 	%r1717, %r1716, 256;
	setp.ge.s32 	%p178, %r1717, %r347;
	@%p178 bra 	$L__BB20_280;
	ld.global.u32 	%r2003, [%rd9+1024];
$L__BB20_280:
	cvt.u32.u64 	%r1719, %rd8;
	add.s32 	%r1720, %r1719, 288;
	setp.ge.s32 	%p179, %r1720, %r347;
	@%p179 bra 	$L__BB20_282;
	ld.global.u32 	%r2004, [%rd9+1152];
$L__BB20_282:
	cvt.u32.u64 	%r1722, %rd8;
	add.s32 	%r1723, %r1722, 320;
	setp.ge.s32 	%p180, %r1723, %r347;
	@%p180 bra 	$L__BB20_284;
	ld.global.u32 	%r2005, [%rd9+1280];
$L__BB20_284:
	cvt.u32.u64 	%r1725, %rd8;
	add.s32 	%r1726, %r1725, 352;
	setp.ge.s32 	%p181, %r1726, %r347;
	@%p181 bra 	$L__BB20_286;
	ld.global.u32 	%r2006, [%rd9+1408];
$L__BB20_286:
	cvt.u32.u64 	%r1728, %rd8;
	add.s32 	%r1729, %r1728, 384;
	setp.ge.s32 	%p182, %r1729, %r347;
	@%p182 bra 	$L__BB20_288;
	ld.global.u32 	%r2007, [%rd9+1536];
$L__BB20_288:
	cvt.u32.u64 	%r1731, %rd8;
	add.s32 	%r1732, %r1731, 416;
	setp.ge.s32 	%p183, %r1732, %r347;
	@%p183 bra 	$L__BB20_290;
	ld.global.u32 	%r2008, [%rd9+1664];
$L__BB20_290:
	cvt.u32.u64 	%r1734, %rd8;
	add.s32 	%r1735, %r1734, 448;
	setp.ge.s32 	%p184, %r1735, %r347;
	@%p184 bra 	$L__BB20_292;
	ld.global.u32 	%r2009, [%rd9+1792];
$L__BB20_292:
	cvt.u32.u64 	%r1737, %rd8;
	add.s32 	%r1738, %r1737, 480;
	setp.ge.s32 	%p185, %r1738, %r347;
	@%p185 bra 	$L__BB20_294;
	ld.global.u32 	%r2010, [%rd9+1920];
$L__BB20_294:
	cvt.u32.u64 	%r1740, %rd8;
	add.s32 	%r1741, %r1740, 512;
	setp.ge.s32 	%p186, %r1741, %r347;
	@%p186 bra 	$L__BB20_296;
	ld.global.u32 	%r2011, [%rd9+2048];
$L__BB20_296:
	bar.sync 	0;
	st.shared.u32 	[%r286+-4], %r1995;
	st.shared.u32 	[%r287+-4], %r1996;
	st.shared.u32 	[%r288+-4], %r1997;
	st.shared.u32 	[%r289+-4], %r1998;
	st.shared.u32 	[%r290+-4], %r1999;
	st.shared.u32 	[%r291+-4], %r2000;
	st.shared.u32 	[%r292+-4], %r2001;
	st.shared.u32 	[%r293+-4], %r2002;
	st.shared.u32 	[%r294+-4], %r2003;
	st.shared.u32 	[%r295+-4], %r2004;
	st.shared.u32 	[%r296+-4], %r2005;
	st.shared.u32 	[%r297+-4], %r2006;
	st.shared.u32 	[%r298+-4], %r2007;
	st.shared.u32 	[%r299+-4], %r2008;
	st.shared.u32 	[%r300+-4], %r2009;
	st.shared.u32 	[%r301+-4], %r2010;
	st.shared.u32 	[%r302+-4], %r2011;
	bar.sync 	0;
	@%p169 bra 	$L__BB20_298;
	ld.shared.u32 	%r1742, [%r117];
	shl.b32 	%r1743, %r313, 3;
	mov.u32 	%r1744, _ZZN3cub18CUB_300001_SM_10006detail10radix_sort29DeviceRadixSortOnesweepKernelINS1_5radix10policy_hubIjjyE10Policy1000ELNS0_9SortOrderE0EjjyiiNS1_21identity_decomposer_tEEEvPT5_SB_PT3_PKSC_PT1_PKSG_PT2_PKSK_T4_iiT6_E1s;
	add.s32 	%r1745, %r1744, 26112;
	add.s32 	%r1746, %r1745, %r1743;
	ld.shared.u64 	%rd241, [%r1746];
	add.s64 	%rd242, %rd241, %rd10;
	shl.b64 	%rd243, %rd242, 2;
	add.s64 	%rd244, %rd1, %rd243;
	st.global.u32 	[%rd244], %r1742;
	bar.warp.sync 	-1;
	ld.shared.u32 	%r1747, [%r117+1536];
	shl.b32 	%r1748, %r314, 3;
	add.s32 	%r1749, %r1745, %r1748;
	ld.shared.u64 	%rd245, [%r1749];
	add.s64 	%rd246, %rd245, %rd10;
	shl.b64 	%rd247, %rd246, 2;
	add.s64 	%rd248, %rd1, %rd247;
	st.global.u32 	[%rd248+1536], %r1747;
	bar.warp.sync 	-1;
	ld.shared.u32 	%r1750, [%r117+3072];
	shl.b32 	%r1751, %r315, 3;
	add.s32 	%r1752, %r1745, %r1751;
	ld.shared.u64 	%rd249, [%r1752];
	add.s64 	%rd250, %rd249, %rd10;
	shl.b64 	%rd251, %rd250, 2;
	add.s64 	%rd252, %rd1, %rd251;
	st.global.u32 	[%rd252+3072], %r1750;
	bar.warp.sync 	-1;
	ld.shared.u32 	%r1753, [%r117+4608];
	shl.b32 	%r1754, %r316, 3;
	add.s32 	%r1755, %r1745, %r1754;
	ld.shared.u64 	%rd253, [%r1755];
	add.s64 	%rd254, %rd253, %rd10;
	shl.b64 	%rd255, %rd254, 2;
	add.s64 	%rd256, %rd1, %rd255;
	st.global.u32 	[%rd256+4608], %r1753;
	bar.warp.sync 	-1;
	ld.shared.u32 	%r1756, [%r117+6144];
	shl.b32 	%r1757, %r317, 3;
	add.s32 	%r1758, %r1745, %r1757;
	ld.shared.u64 	%rd257, [%r1758];
	add.s64 	%rd258, %rd257, %rd10;
	shl.b64 	%rd259, %rd258, 2;
	add.s64 	%rd260, %rd1, %rd259;
	st.global.u32 	[%rd260+6144], %r1756;
	bar.warp.sync 	-1;
	ld.shared.u32 	%r1759, [%r117+7680];
	shl.b32 	%r1760, %r318, 3;
	add.s32 	%r1761, %r1745, %r1760;
	ld.shared.u64 	%rd261, [%r1761];
	add.s64 	%rd262, %rd261, %rd10;
	shl.b64 	%rd263, %rd262, 2;
	add.s64 	%rd264, %rd1, %rd263;
	st.global.u32 	[%rd264+7680], %r1759;
	bar.warp.sync 	-1;
	ld.shared.u32 	%r1762, [%r117+9216];
	shl.b32 	%r1763, %r319, 3;
	add.s32 	%r1764, %r1745, %r1763;
	ld.shared.u64 	%rd265, [%r1764];
	add.s64 	%rd266, %rd265, %rd10;
	shl.b64 	%rd267, %rd266, 2;
	add.s64 	%rd268, %rd1, %rd267;
	st.global.u32 	[%rd268+9216], %r1762;
	bar.warp.sync 	-1;
	ld.shared.u32 	%r1765, [%r117+10752];
	shl.b32 	%r1766, %r320, 3;
	add.s32 	%r1767, %r1745, %r1766;
	ld.shared.u64 	%rd269, [%r1767];
	add.s64 	%rd270, %rd269, %rd10;
	shl.b64 	%rd271, %rd270, 2;
	add.s64 	%rd272, %rd1, %rd271;
	st.global.u32 	[%rd272+10752], %r1765;
	bar.warp.sync 	-1;
	ld.shared.u32 	%r1768, [%r117+12288];
	shl.b32 	%r1769, %r321, 3;
	add.s32 	%r1770, %r1745, %r1769;
	ld.shared.u64 	%rd273, [%r1770];
	add.s64 	%rd274, %rd273, %rd10;
	shl.b64 	%rd275, %rd274, 2;
	add.s64 	%rd276, %rd1, %rd275;
	st.global.u32 	[%rd276+12288], %r1768;
	bar.warp.sync 	-1;
	ld.shared.u32 	%r1771, [%r117+13824];
	shl.b32 	%r1772, %r322, 3;
	add.s32 	%r1773, %r1745, %r1772;
	ld.shared.u64 	%rd277, [%r1773];
	add.s64 	%rd278, %rd277, %rd10;
	shl.b64 	%rd279, %rd278, 2;
	add.s64 	%rd280, %rd1, %rd279;
	st.global.u32 	[%rd280+13824], %r1771;
	bar.warp.sync 	-1;
	ld.shared.u32 	%r1774, [%r117+15360];
	shl.b32 	%r1775, %r323, 3;
	add.s32 	%r1776, %r1745, %r1775;
	ld.shared.u64 	%rd281, [%r1776];
	add.s64 	%rd282, %rd281, %rd10;
	shl.b64 	%rd283, %rd282, 2;
	add.s64 	%rd284, %rd1, %rd283;
	st.global.u32 	[%rd284+15360], %r1774;
	bar.warp.sync 	-1;
	ld.shared.u32 	%r1777, [%r117+16896];
	shl.b32 	%r1778, %r324, 3;
	add.s32 	%r1779, %r1745, %r1778;
	ld.shared.u64 	%rd285, [%r1779];
	add.s64 	%rd286, %rd285, %rd10;
	shl.b64 	%rd287, %rd286, 2;
	add.s64 	%rd288, %rd1, %rd287;
	st.global.u32 	[%rd288+16896], %r1777;
	bar.warp.sync 	-1;
	ld.shared.u32 	%r1780, [%r117+18432];
	shl.b32 	%r1781, %r325, 3;
	add.s32 	%r1782, %r1745, %r1781;
	ld.shared.u64 	%rd289, [%r1782];
	add.s64 	%rd290, %rd289, %rd10;
	shl.b64 	%rd291, %rd290, 2;
	add.s64 	%rd292, %rd1, %rd291;
	st.global.u32 	[%rd292+18432], %r1780;
	bar.warp.sync 	-1;
	ld.shared.u32 	%r1783, [%r117+19968];
	shl.b32 	%r1784, %r326, 3;
	add.s32 	%r1785, %r1745, %r1784;
	ld.shared.u64 	%rd293, [%r1785];
	add.s64 	%rd294, %rd293, %rd10;
	shl.b64 	%rd295, %rd294, 2;
	add.s64 	%rd296, %rd1, %rd295;
	st.global.u32 	[%rd296+19968], %r1783;
	bar.warp.sync 	-1;
	ld.shared.u32 	%r1786, [%r117+21504];
	shl.b32 	%r1787, %r327, 3;
	add.s32 	%r1788, %r1745, %r1787;
	ld.shared.u64 	%rd297, [%r1788];
	add.s64 	%rd298, %rd297, %rd10;
	shl.b64 	%rd299, %rd298, 2;
	add.s64 	%rd300, %rd1, %rd299;
	st.global.u32 	[%rd300+21504], %r1786;
	bar.warp.sync 	-1;
	ld.shared.u32 	%r1789, [%r117+23040];
	shl.b32 	%r1790, %r328, 3;
	add.s32 	%r1791, %r1745, %r1790;
	ld.shared.u64 	%rd301, [%r1791];
	add.s64 	%rd302, %rd301, %rd10;
	shl.b64 	%rd303, %rd302, 2;
	add.s64 	%rd304, %rd1, %rd303;
	st.global.u32 	[%rd304+23040], %r1789;
	bar.warp.sync 	-1;
	ld.shared.u32 	%r1792, [%r117+24576];
	shl.b32 	%r1793, %r329, 3;
	add.s32 	%r1794, %r1745, %r1793;
	ld.shared.u64 	%rd305, [%r1794];
	add.s64 	%rd306, %rd305, %rd10;
	shl.b64 	%rd307, %rd306, 2;
	add.s64 	%rd308, %rd1, %rd307;
	st.global.u32 	[%rd308+24576], %r1792;
	bar.warp.sync 	-1;
	bra.uni 	$L__BB20_333;
$L__BB20_298:
	mad.lo.s32 	%r398, %r4, -6528, %r399;
	shl.b32 	%r1795, %r313, 3;
	mov.u32 	%r1796, _ZZN3cub18CUB_300001_SM_10006detail10radix_sort29DeviceRadixSortOnesweepKernelINS1_5radix10policy_hubIjjyE10Policy1000ELNS0_9SortOrderE0EjjyiiNS1_21identity_decomposer_tEEEvPT5_SB_PT3_PKSC_PT1_PKSG_PT2_PKSK_T4_iiT6_E1s;
	add.s32 	%r1797, %r1796, %r1795;
	ld.shared.u64 	%rd24, [%r1797+26112];
	setp.ge.s32 	%p188, %r1, %r398;
	@%p188 bra 	$L__BB20_300;
	ld.shared.u32 	%r1798, [%r117];
	add.s64 	%rd309, %rd24, %rd10;
	shl.b64 	%rd310, %rd309, 2;
	add.s64 	%rd311, %rd1, %rd310;
	st.global.u32 	[%rd311], %r1798;
$L__BB20_300:
	bar.warp.sync 	-1;
	shl.b32 	%r1799, %r314, 3;
	add.s32 	%r1801, %r1796, %r1799;
	ld.shared.u64 	%rd25, [%r1801+26112];
	add.s32 	%r1802, %r1, 384;
	setp.ge.s32 	%p189, %r1802, %r398;
	@%p189 bra 	$L__BB20_302;
	ld.shared.u32 	%r1803, [%r117+1536];
	add.s64 	%rd312, %rd25, %rd10;
	shl.b64 	%rd313, %rd312, 2;
	add.s64 	%rd314, %rd1, %rd313;
	st.global.u32 	[%rd314+1536], %r1803;
$L__BB20_302:
	bar.warp.sync 	-1;
	shl.b32 	%r1804, %r315, 3;
	add.s32 	%r1806, %r1796, %r1804;
	ld.shared.u64 	%rd26, [%r1806+26112];
	add.s32 	%r1807, %r1, 768;
	setp.ge.s32 	%p190, %r1807, %r398;
	@%p190 bra 	$L__BB20_304;
	ld.shared.u32 	%r1808, [%r117+3072];
	add.s64 	%rd315, %rd26, %rd10;
	shl.b64 	%rd316, %rd315, 2;
	add.s64 	%rd317, %rd1, %rd316;
	st.global.u32 	[%rd317+3072], %r1808;
$L__BB20_304:
	bar.warp.sync 	-1;
	shl.b32 	%r1809, %r316, 3;
	add.s32 	%r1811, %r1796, %r1809;
	ld.shared.u64 	%rd27, [%r1811+26112];
	add.s32 	%r1812, %r1, 1152;
	setp.ge.s32 	%p191, %r1812, %r398;
	@%p191 bra 	$L__BB20_306;
	ld.shared.u32 	%r1813, [%r117+4608];
	add.s64 	%rd318, %rd27, %rd10;
	shl.b64 	%rd319, %rd318, 2;
	add.s64 	%rd320, %rd1, %rd319;
	st.global.u32 	[%rd320+4608], %r1813;
$L__BB20_306:
	bar.warp.sync 	-1;
	shl.b32 	%r1814, %r317, 3;
	add.s32 	%r1816, %r1796, %r1814;
	ld.shared.u64 	%rd28, [%r1816+26112];
	add.s32 	%r1817, %r1, 1536;
	setp.ge.s32 	%p192, %r1817, %r398;
	@%p192 bra 	$L__BB20_308;
	ld.shared.u32 	%r1818, [%r117+6144];
	add.s64 	%rd321, %rd28, %rd10;
	shl.b64 	%rd322, %rd321, 2;
	add.s64 	%rd323, %rd1, %rd322;
	st.global.u32 	[%rd323+6144], %r1818;
$L__BB20_308:
	bar.warp.sync 	-1;
	shl.b32 	%r1819, %r318, 3;
	add.s32 	%r1821, %r1796, %r1819;
	ld.shared.u64 	%rd29, [%r1821+26112];
	add.s32 	%r1822, %r1, 1920;
	setp.ge.s32 	%p193, %r1822, %r398;
	@%p193 bra 	$L__BB20_310;
	ld.shared.u32 	%r1823, [%r117+7680];
	add.s64 	%rd324, %rd29, %rd10;
	shl.b64 	%rd325, %rd324, 2;
	add.s64 	%rd326, %rd1, %rd325;
	st.global.u32 	[%rd326+7680], %r1823;
$L__BB20_310:
	bar.warp.sync 	-1;
	shl.b32 	%r1824, %r319, 3;
	add.s32 	%r1826, %r1796, %r1824;
	ld.shared.u64 	%rd30, [%r1826+26112];
	add.s32 	%r1827, %r1, 2304;
	setp.ge.s32 	%p194, %r1827, %r398;
	@%p194 bra 	$L__BB20_312;
	ld.shared.u32 	%r1828, [%r117+9216];
	add.s64 	%rd327, %rd30, %rd10;
	shl.b64 	%rd328, %rd327, 2;
	add.s64 	%rd329, %rd1, %rd328;
	st.global.u32 	[%rd329+9216], %r1828;
$L__BB20_312:
	bar.warp.sync 	-1;
	shl.b32 	%r1829, %r320, 3;
	add.s32 	%r1831, %r1796, %r1829;
	ld.shared.u64 	%rd31, [%r1831+26112];
	add.s32 	%r1832, %r1, 2688;
	setp.ge.s32 	%p195, %r1832, %r398;
	@%p195 bra 	$L__BB20_314;
	ld.shared.u32 	%r1833, [%r117+10752];
	add.s64 	%rd330, %rd31, %rd10;
	shl.b64 	%rd331, %rd330, 2;
	add.s64 	%rd332, %rd1, %rd331;
	st.global.u32 	[%rd332+10752], %r1833;
$L__BB20_314:
	bar.warp.sync 	-1;
	shl.b32 	%r1834, %r321, 3;
	add.s32 	%r1836, %r1796, %r1834;
	ld.shared.u64 	%rd32, [%r1836+26112];
	or.b32  	%r1837, %r1, 3072;
	setp.ge.s32 	%p196, %r1837, %r398;
	@%p196 bra 	$L__BB20_316;
	ld.shared.u32 	%r1838, [%r117+12288];
	add.s64 	%rd333, %rd32, %rd10;
	shl.b64 	%rd334, %rd333, 2;
	add.s64 	%rd335, %rd1, %rd334;
	st.global.u32 	[%rd335+12288], %r1838;
$L__BB20_316:
	bar.warp.sync 	-1;
	shl.b32 	%r1839, %r322, 3;
	add.s32 	%r1841, %r1796, %r1839;
	ld.shared.u64 	%rd33, [%r1841+26112];
	add.s32 	%r1842, %r1, 3456;
	setp.ge.s32 	%p197, %r1842, %r398;
	@%p197 bra 	$L__BB20_318;
	ld.shared.u32 	%r1843, [%r117+13824];
	add.s64 	%rd336, %rd33, %rd10;
	shl.b64 	%rd337, %rd336, 2;
	add.s64 	%rd338, %rd1, %rd337;
	st.global.u32 	[%rd338+13824], %r1843;
$L__BB20_318:
	bar.warp.sync 	-1;
	shl.b32 	%r1844, %r323, 3;
	add.s32 	%r1846, %r1796, %r1844;
	ld.shared.u64 	%rd34, [%r1846+26112];
	add.s32 	%r1847, %r1, 3840;
	setp.ge.s32 	%p198, %r1847, %r398;
	@%p198 bra 	$L__BB20_320;
	ld.shared.u32 	%r1848, [%r117+15360];
	add.s64 	%rd339, %rd34, %rd10;
	shl.b64 	%rd340, %rd339, 2;
	add.s64 	%rd341, %rd1, %rd340;
	st.global.u32 	[%rd341+15360], %r1848;
$L__BB20_320:
	bar.warp.sync 	-1;
	shl.b32 	%r1849, %r324, 3;
	add.s32 	%r1851, %r1796, %r1849;
	ld.shared.u64 	%rd35, [%r1851+26112];
	add.s32 	%r1852, %r1, 4224;
	setp.ge.s32 	%p199, %r1852, %r398;
	@%p199 bra 	$L__BB20_322;
	ld.shared.u32 	%r1853, [%r117+16896];
	add.s64 	%rd342, %rd35, %rd10;
	shl.b64 	%rd343, %rd342, 2;
	add.s64 	%rd344, %rd1, %rd343;
	st.global.u32 	[%rd344+16896], %r1853;
$L__BB20_322:
	bar.warp.sync 	-1;
	shl.b32 	%r1854, %r325, 3;
	add.s32 	%r1856, %r1796, %r1854;
	ld.shared.u64 	%rd36, [%r1856+26112];
	add.s32 	%r1857, %r1, 4608;
	setp.ge.s32 	%p200, %r1857, %r398;
	@%p200 bra 	$L__BB20_324;
	ld.shared.u32 	%r1858, [%r117+18432];
	add.s64 	%rd345, %rd36, %rd10;
	shl.b64 	%rd346, %rd345, 2;
	add.s64 	%rd347, %rd1, %rd346;
	st.global.u32 	[%rd347+18432], %r1858;
$L__BB20_324:
	bar.warp.sync 	-1;
	shl.b32 	%r1859, %r326, 3;
	add.s32 	%r1861, %r1796, %r1859;
	ld.shared.u64 	%rd37, [%r1861+26112];
	add.s32 	%r1862, %r1, 4992;
	setp.ge.s32 	%p201, %r1862, %r398;
	@%p201 bra 	$L__BB20_326;
	ld.shared.u32 	%r1863, [%r117+19968];
	add.s64 	%rd348, %rd37, %rd10;
	shl.b64 	%rd349, %rd348, 2;
	add.s64 	%rd350, %rd1, %rd349;
	st.global.u32 	[%rd350+19968], %r1863;
$L__BB20_326:
	bar.warp.sync 	-1;
	shl.b32 	%r1864, %r327, 3;
	add.s32 	%r1866, %r1796, %r1864;
	ld.shared.u64 	%rd38, [%r1866+26112];
	add.s32 	%r1867, %r1, 5376;
	setp.ge.s32 	%p202, %r1867, %r398;
	@%p202 bra 	$L__BB20_328;
	ld.shared.u32 	%r1868, [%r117+21504];
	add.s64 	%rd351, %rd38, %rd10;
	shl.b64 	%rd352, %rd351, 2;
	add.s64 	%rd353, %rd1, %rd352;
	st.global.u32 	[%rd353+21504], %r1868;
$L__BB20_328:
	bar.warp.sync 	-1;
	shl.b32 	%r1869, %r328, 3;
	add.s32 	%r1871, %r1796, %r1869;
	ld.shared.u64 	%rd39, [%r1871+26112];
	add.s32 	%r1872, %r1, 5760;
	setp.ge.s32 	%p203, %r1872, %r398;
	@%p203 bra 	$L__BB20_330;
	ld.shared.u32 	%r1873, [%r117+23040];
	add.s64 	%rd354, %rd39, %rd10;
	shl.b64 	%rd355, %rd354, 2;
	add.s64 	%rd356, %rd1, %rd355;
	st.global.u32 	[%rd356+23040], %r1873;
$L__BB20_330:
	bar.warp.sync 	-1;
	shl.b32 	%r1874, %r329, 3;
	add.s32 	%r1876, %r1796, %r1874;
	ld.shared.u64 	%rd357, [%r1876+26112];
	add.s64 	%rd40, %rd357, %rd10;
	or.b32  	%r1877, %r1, 6144;
	setp.ge.s32 	%p204, %r1877, %r398;
	@%p204 bra 	$L__BB20_332;
	ld.shared.u32 	%r1878, [%r117+24576];
	shl.b64 	%rd358, %rd40, 2;
	add.s64 	%rd359, %rd1, %rd358;
	st.global.u32 	[%rd359+24576], %r1878;
$L__BB20_332:
	bar.warp.sync 	-1;
$L__BB20_333:
	ret;

}


// ===== COMPILED SASS (sm_100) =====

	.target	sm_100

	.elftype	@"ET_EXEC"


//--------------------- .note.nv.tkinfo           --------------------------
	.section	.note.nv.tkinfo,"",@"SHT_NOTE"
	.sectionflags	@"SHF_NOTE_NV_TKINFO"
	.tkinfo
        /*0018*/ 	.word	0x00000002
        /*0030*/ 	.string	""
        /*0030*/ 	.string	"ptxas"
        /*0030*/ 	.string	"Cuda compilation tools, release 13.0, V13.0.88"
        /*0030*/ 	.string	"Build cuda_13.0.r13.0/compiler.36424714_0"
        /*0030*/ 	.string	"-arch sm_100 -m 64 "



//--------------------- .note.nv.cuinfo           --------------------------
	.section	.note.nv.cuinfo,"",@"SHT_NOTE"
	.sectionflags	@"SHF_NOTE_NV_CUINFO"
        /*0018*/ 	.short	0x0002
        /*001a*/ 	.short	0x0064
        /*001c*/ 	.short	0x0082
	.zero		2


//--------------------- .nv.info                  --------------------------
	.section	.nv.info,"",@"SHT_CUDA_INFO"
	.align	4


	//----- nvinfo : EIATTR_REGCOUNT
	.align		4
        /*0000*/ 	.byte	0x04, 0x2f
        /*0002*/ 	.short	(.L_46 - .L_45)
	.align		4
.L_45:
        /*0004*/ 	.word	index@(_Z16InitialiseDeviceP6float4S0_PjS1_S1_Pfii)
        /*0008*/ 	.word	0x0000001e


	//----- nvinfo : EIATTR_FRAME_SIZE
	.align		4
.L_46:
        /*000c*/ 	.byte	0x04, 0x11
        /*000e*/ 	.short	(.L_48 - .L_47)
	.align		4
.L_47:
        /*0010*/ 	.word	index@($__internal_7_$__cuda_sm3x_div_rn_noftz_f32_slowpath)
        /*0014*/ 	.word	0x00000000


	//----- nvinfo : EIATTR_FRAME_SIZE
	.align		4
.L_48:
        /*0018*/ 	.byte	0x04, 0x11
        /*001a*/ 	.short	(.L_50 - .L_49)
	.align		4
.L_49:
        /*001c*/ 	.word	index@(_Z16InitialiseDeviceP6float4S0_PjS1_S1_Pfii)
        /*0020*/ 	.word	0x00000000


	//----- nvinfo : EIATTR_REGCOUNT
	.align		4
.L_50:
        /*0024*/ 	.byte	0x04, 0x2f
        /*0026*/ 	.short	(.L_52 - .L_51)
	.align		4
.L_51:
        /*0028*/ 	.word	index@(_Z13InitCellStartPii)
        /*002c*/ 	.word	0x0000000c


	//----- nvinfo : EIATTR_FRAME_SIZE
	.align		4
.L_52:
        /*0030*/ 	.byte	0x04, 0x11
        /*0032*/ 	.short	(.L_54 - .L_53)
	.align		4
.L_53:
        /*0034*/ 	.word	index@(_Z13InitCellStartPii)
        /*0038*/ 	.word	0x00000000


	//----- nvinfo : EIATTR_REGCOUNT
	.align		4
.L_54:
        /*003c*/ 	.byte	0x04, 0x2f
        /*003e*/ 	.short	(.L_56 - .L_55)
	.align		4
.L_55:
        /*0040*/ 	.word	index@(_Z9ArrayCopyP6float4S0_S0_S0_PjPiS1_ii)
        /*0044*/ 	.word	0x00000020


	//----- nvinfo : EIATTR_FRAME_SIZE
	.align		4
.L_56:
        /*0048*/ 	.byte	0x04, 0x11
        /*004a*/ 	.short	(.L_58 - .L_57)
	.align		4
.L_57:
        /*004c*/ 	.word	index@(_Z9ArrayCopyP6float4S0_S0_S0_PjPiS1_ii)
        /*0050*/ 	.word	0x00000000


	//----- nvinfo : EIATTR_REGCOUNT
	.align		4
.L_58:
        /*0054*/ 	.byte	0x04, 0x2f
        /*0056*/ 	.short	(.L_60 - .L_59)
	.align		4
.L_59:
        /*0058*/ 	.word	index@(_Z16UpdateTrackIndexPjS_S_ii)
        /*005c*/ 	.word	0x00000014


	//----- nvinfo : EIATTR_FRAME_SIZE
	.align		4
.L_60:
        /*0060*/ 	.byte	0x04, 0x11
        /*0062*/ 	.short	(.L_62 - .L_61)
	.align		4
.L_61:
        /*0064*/ 	.word	index@(_Z16UpdateTrackIndexPjS_S_ii)
        /*0068*/ 	.word	0x00000000


	//----- nvinfo : EIATTR_REGCOUNT
	.align		4
.L_62:
        /*006c*/ 	.byte	0x04, 0x2f
        /*006e*/ 	.short	(.L_64 - .L_63)
	.align		4
.L_63:
        /*0070*/ 	.word	index@(_Z12ParticleMoveP6float4S0_S0_PiPjS2_PfS3_ii)
        /*0074*/ 	.word	0x00000020


	//----- nvinfo : EIATTR_FRAME_SIZE
	.align		4
.L_64:
        /*0078*/ 	.byte	0x04, 0x11
        /*007a*/ 	.short	(.L_66 - .L_65)
	.align		4
.L_65:
        /*007c*/ 	.word	index@($__internal_6_$__cuda_sm3x_div_rn_noftz_f32_slowpath)
        /*0080*/ 	.word	0x00000000


	//----- nvinfo : EIATTR_FRAME_SIZE
	.align		4
.L_66:
        /*0084*/ 	.byte	0x04, 0x11
        /*0086*/ 	.short	(.L_68 - .L_67)
	.align		4
.L_67:
        /*0088*/ 	.word	index@($__internal_5_$__cuda_sm20_sqrt_rn_f32_slowpath)
        /*008c*/ 	.word	0x00000000


	//----- nvinfo : EIATTR_FRAME_SIZE
	.align		4
.L_68:
        /*0090*/ 	.byte	0x04, 0x11
        /*0092*/ 	.short	(.L_70 - .L_69)
	.align		4
.L_69:
        /*0094*/ 	.word	index@(_Z12ParticleMoveP6float4S0_S0_PiPjS2_PfS3_ii)
        /*0098*/ 	.word	0x00000000


	//----- nvinfo : EIATTR_REGCOUNT
	.align		4
.L_70:
        /*009c*/ 	.byte	0x04, 0x2f
        /*009e*/ 	.short	(.L_72 - .L_71)
	.align		4
.L_71:
        /*00a0*/ 	.word	index@(_Z13ShepardFilterP6float4S0_PfPjPiii)
        /*00a4*/ 	.word	0x00000022


	//----- nvinfo : EIATTR_FRAME_SIZE
	.align		4
.L_72:
        /*00a8*/ 	.byte	0x04, 0x11
        /*00aa*/ 	.short	(.L_74 - .L_73)
	.align		4
.L_73:
        /*00ac*/ 	.word	index@($__internal_4_$__cuda_sm3x_div_rn_noftz_f32_slowpath)
        /*00b0*/ 	.word	0x00000000


	//----- nvinfo : EIATTR_FRAME_SIZE
	.align		4
.L_74:
        /*00b4*/ 	.byte	0x04, 0x11
        /*00b6*/ 	.short	(.L_76 - .L_75)
	.align		4
.L_75:
        /*00b8*/ 	.word	index@($__internal_3_$__cuda_sm20_sqrt_rn_f32_slowpath)
        /*00bc*/ 	.word	0x00000000


	//----- nvinfo : EIATTR_FRAME_SIZE
	.align		4
.L_76:
        /*00c0*/ 	.byte	0x04, 0x11
        /*00c2*/ 	.short	(.L_78 - .L_77)
	.align		4
.L_77:
        /*00c4*/ 	.word	index@(_Z13ShepardFilterP6float4S0_PfPjPiii)
        /*00c8*/ 	.word	0x00000000


	//----- nvinfo : EIATTR_REGCOUNT
	.align		4
.L_78:
        /*00cc*/ 	.byte	0x04, 0x2f
        /*00ce*/ 	.short	(.L_80 - .L_79)
	.align		4
.L_79:
        /*00d0*/ 	.word	index@(_Z13UpdateDensityP6float4Pfii)
        /*00d4*/ 	.word	0x00000010


	//----- nvinfo : EIATTR_FRAME_SIZE
	.align		4
.L_80:
        /*00d8*/ 	.byte	0x04, 0x11
        /*00da*/ 	.short	(.L_82 - .L_81)
	.align		4
.L_81:
        /*00dc*/ 	.word	index@(_Z13UpdateDensityP6float4Pfii)
        /*00e0*/ 	.word	0x00000000


	//----- nvinfo : EIATTR_REGCOUNT
	.align		4
.L_82:
        /*00e4*/ 	.byte	0x04, 0x2f
        /*00e6*/ 	.short	(.L_84 - .L_83)
	.align		4
.L_83:
        /*00e8*/ 	.word	index@(_Z14ParticleForcesP6float4S0_S0_PfPiPjS2_iiS3_)
        /*00ec*/ 	.word	0x0000003b


	//----- nvinfo : EIATTR_FRAME_SIZE
	.align		4
.L_84:
        /*00f0*/ 	.byte	0x04, 0x11
        /*00f2*/ 	.short	(.L_86 - .L_85)
	.align		4
.L_85:
        /*00f4*/ 	.word	index@($__internal_2_$__cuda_sm3x_div_rn_noftz_f32_slowpath)
        /*00f8*/ 	.word	0x00000000


	//----- nvinfo : EIATTR_FRAME_SIZE
	.align		4
.L_86:
        /*00fc*/ 	.byte	0x04, 0x11
        /*00fe*/ 	.short	(.L_88 - .L_87)
	.align		4
.L_87:
        /*0100*/ 	.word	index@($__internal_1_$__cuda_sm20_sqrt_rn_f32_slowpath)
        /*0104*/ 	.word	0x00000000


	//----- nvinfo : EIATTR_FRAME_SIZE
	.align		4
.L_88:
        /*0108*/ 	.byte	0x04, 0x11
        /*010a*/ 	.short	(.L_90 - .L_89)
	.align		4
.L_89:
        /*010c*/ 	.word	index@($__internal_0_$__cuda_sm20_rcp_rn_f32_slowpath)
        /*0110*/ 	.word	0x00000000


	//----- nvinfo : EIATTR_FRAME_SIZE
	.align		4
.L_90:
        /*0114*/ 	.byte	0x04, 0x11
        /*0116*/ 	.short	(.L_92 - .L_91)
	.align		4
.L_91:
        /*0118*/ 	.word	index@(_Z14ParticleForcesP6float4S0_S0_PfPiPjS2_iiS3_)
        /*011c*/ 	.word	0x00000000


	//----- nvinfo : EIATTR_REGCOUNT
	.align		4
.L_92:
        /*0120*/ 	.byte	0x04, 0x2f
        /*0122*/ 	.short	(.L_94 - .L_93)
	.align		4
.L_93:
        /*0124*/ 	.word	index@(_ZN6thrust24THRUST_300001_SM_1000_NS8cuda_cub4core6detail13_kernel_agentINS1_8__reduce11ReduceAgentINS0_12zip_iteratorIN4cuda3std3__45tupleIJNS0_10device_ptrIfEENS0_17counting_iteratorIlNS0_11use_defaultESF_SF_EEEEEEEPNSB_IJflEEESJ_iNS1_9__extrema9arg_max_fIflNSA_4lessIfEEEEEEJSI_SK_iSP_EEEvDpT0_)
        /*0128*/ 	.word	0x0000001c


	//----- nvinfo : EIATTR_FRAME_SIZE
	.align		4
.L_94:
        /*012c*/ 	.byte	0x04, 0x11
        /*012e*/ 	.short	(.L_96 - .L_95)
	.align		4
.L_95:
        /*0130*/ 	.word	index@(_ZN6thrust24THRUST_300001_SM_1000_NS8cuda_cub4core6detail13_kernel_agentINS1_8__reduce11ReduceAgentINS0_12zip_iteratorIN4cuda3std3__45tupleIJNS0_10device_ptrIfEENS0_17counting_iteratorIlNS0_11use_defaultESF_SF_EEEEEEEPNSB_IJflEEESJ_iNS1_9__extrema9arg_max_fIflNSA_4lessIfEEEEEEJSI_SK_iSP_EEEvDpT0_)
        /*0134*/ 	.word	0x00000000


	//----- nvinfo : EIATTR_REGCOUNT
	.align		4
.L_96:
        /*0138*/ 	.byte	0x04, 0x2f
        /*013a*/ 	.short	(.L_98 - .L_97)
	.align		4
.L_97:
        /*013c*/ 	.word	index@(_ZN6thrust24THRUST_300001_SM_1000_NS8cuda_cub4core6detail13_kernel_agentINS1_8__reduce11ReduceAgentINS0_12zip_iteratorIN4cuda3std3__45tupleIJNS0_10device_ptrIfEENS0_17counting_iteratorIlNS0_11use_defaultESF_SF_EEEEEEEPNSB_IJflEEESJ_iNS1_9__extrema9arg_max_fIflNSA_4lessIfEEEEEEJSI_SK_iN3cub18CUB_300001_SM_100013GridEvenShareIiEENSS_9GridQueueIjEESP_EEEvDpT0_)
        /*0140*/ 	.word	0x0000001d


	//----- nvinfo : EIATTR_FRAME_SIZE
	.align		4
.L_98:
        /*0144*/ 	.byte	0x04, 0x11
        /*0146*/ 	.short	(.L_100 - .L_99)
	.align		4
.L_99:
        /*0148*/ 	.word	index@(_ZN6thrust24THRUST_300001_SM_1000_NS8cuda_cub4core6detail13_kernel_agentINS1_8__reduce11ReduceAgentINS0_12zip_iteratorIN4cuda3std3__45tupleIJNS0_10device_ptrIfEENS0_17counting_iteratorIlNS0_11use_defaultESF_SF_EEEEEEEPNSB_IJflEEESJ_iNS1_9__extrema9arg_max_fIflNSA_4lessIfEEEEEEJSI_SK_iN3cub18CUB_300001_SM_100013GridEvenShareIiEENSS_9GridQueueIjEESP_EEEvDpT0_)
        /*014c*/ 	.word	0x00000000


	//----- nvinfo : EIATTR_REGCOUNT
	.align		4
.L_100:
        /*0150*/ 	.byte	0x04, 0x2f
        /*0152*/ 	.short	(.L_102 - .L_101)
	.align		4
.L_101:
        /*0154*/ 	.word	index@(_ZN6thrust24THRUST_300001_SM_1000_NS8cuda_cub4core6detail13_kernel_agentINS1_8__reduce10DrainAgentIiEEJN3cub18CUB_300001_SM_10009GridQueueIjEEiEEEvDpT0_)
        /*0158*/ 	.word	0x00000008


	//----- nvinfo : EIATTR_FRAME_SIZE
	.align		4
.L_102:
        /*015c*/ 	.byte	0x04, 0x11
        /*015e*/ 	.short	(.L_104 - .L_103)
	.align		4
.L_103:
        /*0160*/ 	.word	index@(_ZN6thrust24THRUST_300001_SM_1000_NS8cuda_cub4core6detail13_kernel_agentINS1_8__reduce10DrainAgentIiEEJN3cub18CUB_300001_SM_10009GridQueueIjEEiEEEvDpT0_)
        /*0164*/ 	.word	0x00000000


	//----- nvinfo : EIATTR_REGCOUNT
	.align		4
.L_104:
        /*0168*/ 	.byte	0x04, 0x2f
        /*016a*/ 	.short	(.L_106 - .L_105)
	.align		4
.L_105:
        /*016c*/ 	.word	index@(_ZN6thrust24THRUST_300001_SM_1000_NS8cuda_cub4core6detail13_kernel_agentINS1_8__reduce11ReduceAgentIPN4cuda3std3__45tupleIJflEEESC_SB_iNS1_9__extrema9arg_max_fIflNS9_4lessIfEEEEEEJSC_SC_iSH_EEEvDpT0_)
        /*0170*/ 	.word	0x00000020


	//----- nvinfo : EIATTR_FRAME_SIZE
	.align		4
.L_106:
        /*0174*/ 	.byte	0x04, 0x11
        /*0176*/ 	.short	(.L_108 - .L_107)
	.align		4
.L_107:
        /*0178*/ 	.word	index@(_ZN6thrust24THRUST_300001_SM_1000_NS8cuda_cub4core6detail13_kernel_agentINS1_8__reduce11ReduceAgentIPN4cuda3std3__45tupleIJflEEESC_SB_iNS1_9__extrema9arg_max_fIflNS9_4lessIfEEEEEEJSC_SC_iSH_EEEvDpT0_)
        /*017c*/ 	.word	0x00000000


	//----- nvinfo : EIATTR_REGCOUNT
	.align		4
.L_108:
        /*0180*/ 	.byte	0x04, 0x2f
        /*0182*/ 	.short	(.L_110 - .L_109)
	.align		4
.L_109:
        /*0184*/ 	.word	index@(_ZN6thrust24THRUST_300001_SM_1000_NS8cuda_cub4core6detail13_kernel_agentINS1_8__reduce11ReduceAgentINS0_12zip_iteratorIN4cuda3std3__45tupleIJNS0_10device_ptrIfEENS0_17counting_iteratorIlNS0_11use_defaultESF_SF_EEEEEEEPNSB_IJflEEESJ_lNS1_9__extrema9arg_max_fIflNSA_4lessIfEEEEEEJSI_SK_lSP_EEEvDpT0_)
        /*0188*/ 	.word	0x0000001c


	//----- nvinfo : EIATTR_FRAME_SIZE
	.align		4
.L_110:
        /*018c*/ 	.byte	0x04, 0x11
        /*018e*/ 	.short	(.L_112 - .L_111)
	.align		4
.L_111:
        /*0190*/ 	.word	index@(_ZN6thrust24THRUST_300001_SM_1000_NS8cuda_cub4core6detail13_kernel_agentINS1_8__reduce11ReduceAgentINS0_12zip_iteratorIN4cuda3std3__45tupleIJNS0_10device_ptrIfEENS0_17counting_iteratorIlNS0_11use_defaultESF_SF_EEEEEEEPNSB_IJflEEESJ_lNS1_9__extrema9arg_max_fIflNSA_4lessIfEEEEEEJSI_SK_lSP_EEEvDpT0_)
        /*0194*/ 	.word	0x00000000


	//----- nvinfo : EIATTR_REGCOUNT
	.align		4
.L_112:
        /*0198*/ 	.byte	0x04, 0x2f
        /*019a*/ 	.short	(.L_114 - .L_113)
	.align		4
.L_113:
        /*019c*/ 	.word	index@(_ZN6thrust24THRUST_300001_SM_1000_NS8cuda_cub4core6detail13_kernel_agentINS1_8__reduce11ReduceAgentINS0_12zip_iteratorIN4cuda3std3__45tupleIJNS0_10device_ptrIfEENS0_17counting_iteratorIlNS0_11use_defaultESF_SF_EEEEEEEPNSB_IJflEEESJ_lNS1_9__extrema9arg_max_fIflNSA_4lessIfEEEEEEJSI_SK_lN3cub18CUB_300001_SM_100013GridEvenShareIlEENSS_9GridQueueIyEESP_EEEvDpT0_)
        /*01a0*/ 	.word	0x0000001e


	//----- nvinfo : EIATTR_FRAME_SIZE
	.align		4
.L_114:
        /*01a4*/ 	.byte	0x04, 0x11
        /*01a6*/ 	.short	(.L_116 - .L_115)
	.align		4
.L_115:
        /*01a8*/ 	.word	index@(_ZN6thrust24THRUST_300001_SM_1000_NS8cuda_cub4core6detail13_kernel_agentINS1_8__reduce11ReduceAgentINS0_12zip_iteratorIN4cuda3std3__45tupleIJNS0_10device_ptrIfEENS0_17counting_iteratorIlNS0_11use_defaultESF_SF_EEEEEEEPNSB_IJflEEESJ_lNS1_9__extrema9arg_max_fIflNSA_4lessIfEEEEEEJSI_SK_lN3cub18CUB_300001_SM_100013GridEvenShareIlEENSS_9GridQueueIyEESP_EEEvDpT0_)
        /*01ac*/ 	.word	0x00000000


	//----- nvinfo : EIATTR_REGCOUNT
	.align		4
.L_116:
        /*01b0*/ 	.byte	0x04, 0x2f
        /*01b2*/ 	.short	(.L_118 - .L_117)
	.align		4
.L_117:
        /*01b4*/ 	.word	index@(_ZN6thrust24THRUST_300001_SM_1000_NS8cuda_cub4core6detail13_kernel_agentINS1_8__reduce10DrainAgentIlEEJN3cub18CUB_300001_SM_10009GridQueueIyEElEEEvDpT0_)
        /*01b8*/ 	.word	0x00000008


	//----- nvinfo : EIATTR_FRAME_SIZE
	.align		4
.L_118:
        /*01bc*/ 	.byte	0x04, 0x11
        /*01be*/ 	.short	(.L_120 - .L_119)
	.align		4
.L_119:
        /*01c0*/ 	.word	index@(_ZN6thrust24THRUST_300001_SM_1000_NS8cuda_cub4core6detail13_kernel_agentINS1_8__reduce10DrainAgentIlEEJN3cub18CUB_300001_SM_10009GridQueueIyEElEEEvDpT0_)
        /*01c4*/ 	.word	0x00000000


	//----- nvinfo : EIATTR_REGCOUNT
	.align		4
.L_120:
        /*01c8*/ 	.byte	0x04, 0x2f
        /*01ca*/ 	.short	(.L_122 - .L_121)
	.align		4
.L_121:
        /*01cc*/ 	.word	index@(_ZN6thrust24THRUST_300001_SM_1000_NS8cuda_cub4core6detail13_kernel_agentINS1_8__reduce11ReduceAgentIPN4cuda3std3__45tupleIJflEEESC_SB_lNS1_9__extrema9arg_max_fIflNS9_4lessIfEEEEEEJSC_SC_iSH_EEEvDpT0_)
        /*01d0*/ 	.word	0x00000020


	//----- nvinfo : EIATTR_FRAME_SIZE
	.align		4
.L_122:
        /*01d4*/ 	.byte	0x04, 0x11
        /*01d6*/ 	.short	(.L_124 - .L_123)
	.align		4
.L_123:
        /*01d8*/ 	.word	index@(_ZN6thrust24THRUST_300001_SM_1000_NS8cuda_cub4core6detail13_kernel_agentINS1_8__reduce11ReduceAgentIPN4cuda3std3__45tupleIJflEEESC_SB_lNS1_9__extrema9arg_max_fIflNS9_4lessIfEEEEEEJSC_SC_iSH_EEEvDpT0_)
        /*01dc*/ 	.word	0x00000000


	//----- nvinfo : EIATTR_REGCOUNT
	.align		4
.L_124:
        /*01e0*/ 	.byte	0x04, 0x2f
        /*01e2*/ 	.short	(.L_126 - .L_125)
	.align		4
.L_125:
        /*01e4*/ 	.word	index@(_ZN3cub18CUB_300001_SM_10006detail11EmptyKernelIvEEvv)
        /*01e8*/ 	.word	0x00000004


	//----- nvinfo : EIATTR_FRAME_SIZE
	.align		4
.L_126:
        /*01ec*/ 	.byte	0x04, 0x11
        /*01ee*/ 	.short	(.L_128 - .L_127)
	.align		4
.L_127:
        /*01f0*/ 	.word	index@(_ZN3cub18CUB_300001_SM_10006detail11EmptyKernelIvEEvv)
        /*01f4*/ 	.word	0x00000000


	//----- nvinfo : EIATTR_REGCOUNT
	.align		4
.L_128:
        /*01f8*/ 	.byte	0x04, 0x2f
        /*01fa*/ 	.short	(.L_130 - .L_129)
	.align		4
.L_129:
        /*01fc*/ 	.word	index@(_ZN3cub18CUB_300001_SM_10006detail10radix_sort31DeviceRadixSortSingleTileKernelINS1_5radix10policy_hubIjjyE10Policy1000ELNS0_9SortOrderE0EjjyNS1_21identity_decomposer_tEEEvPKT1_PSA_PKT2_PSE_T3_iiT4_)
        /*0200*/ 	.word	0x00000099


	//----- nvinfo : EIATTR_FRAME_SIZE
	.align		4
.L_130:
        /*0204*/ 	.byte	0x04, 0x11
        /*0206*/ 	.short	(.L_132 - .L_131)
	.align		4
.L_131:
        /*0208*/ 	.word	index@(_ZN3cub18CUB_300001_SM_10006detail10radix_sort31DeviceRadixSortSingleTileKernelINS1_5radix10policy_hubIjjyE10Policy1000ELNS0_9SortOrderE0EjjyNS1_21identity_decomposer_tEEEvPKT1_PSA_PKT2_PSE_T3_iiT4_)
        /*020c*/ 	.word	0x00000000


	//----- nvinfo : EIATTR_REGCOUNT
	.align		4
.L_132:
        /*0210*/ 	.byte	0x04, 0x2f
        /*0212*/ 	.short	(.L_134 - .L_133)
	.align		4
.L_133:
        /*0214*/ 	.word	index@(_ZN3cub18CUB_300001_SM_10006detail10radix_sort30DeviceRadixSortHistogramKernelINS1_5radix10policy_hubIjjyE10Policy1000ELNS0_9SortOrderE0EjyNS1_21identity_decomposer_tEEEvPT2_PKT1_SA_iiT3_)
        /*0218*/ 	.word	0x00000020


	//----- nvinfo : EIATTR_FRAME_SIZE
	.align		4
.L_134:
        /*021c*/ 	.byte	0x04, 0x11
        /*021e*/ 	.short	(.L_136 - .L_135)
	.align		4
.L_135:
        /*0220*/ 	.word	index@(_ZN3cub18CUB_300001_SM_10006detail10radix_sort30DeviceRadixSortHistogramKernelINS1_5radix10policy_hubIjjyE10Policy1000ELNS0_9SortOrderE0EjyNS1_21identity_decomposer_tEEEvPT2_PKT1_SA_iiT3_)
        /*0224*/ 	.word	0x00000000


	//----- nvinfo : EIATTR_REGCOUNT
	.align		4
.L_136:
        /*0228*/ 	.byte	0x04, 0x2f
        /*022a*/ 	.short	(.L_138 - .L_137)
	.align		4
.L_137:
        /*022c*/ 	.word	index@(_ZN3cub18CUB_300001_SM_10006detail10radix_sort33DeviceRadixSortExclusiveSumKernelINS1_5radix10policy_hubIjjyE10Policy1000EyEEvPT0_)
        /*0230*/ 	.word	0x00000020


	//----- nvinfo : EIATTR_FRAME_SIZE
	.align		4
.L_138:
        /*0234*/ 	.byte	0x04, 0x11
        /*0236*/ 	.short	(.L_140 - .L_139)
	.align		4
.L_139:
        /*0238*/ 	.word	index@(_ZN3cub18CUB_300001_SM_10006detail10radix_sort33DeviceRadixSortExclusiveSumKernelINS1_5radix10policy_hubIjjyE10Policy1000EyEEvPT0_)
        /*023c*/ 	.word	0x00000000


	//----- nvinfo : EIATTR_REGCOUNT
	.align		4
.L_140:
        /*0240*/ 	.byte	0x04, 0x2f
        /*0242*/ 	.short	(.L_142 - .L_141)
	.align		4
.L_141:
        /*0244*/ 	.word	index@(_ZN3cub18CUB_300001_SM_10006detail10radix_sort29DeviceRadixSortOnesweepKernelINS1_5radix10policy_hubIjjyE10Policy1000ELNS0_9SortOrderE0EjjyiiNS1_21identity_decomposer_tEEEvPT5_SB_PT3_PKSC_PT1_PKSG_PT2_PKSK_T4_iiT6_)
        /*0248*/ 	.word	0x00000050


	//----- nvinfo : EIATTR_FRAME_SIZE
	.align		4
.L_142:
        /*024c*/ 	.byte	0x04, 0x11
        /*024e*/ 	.short	(.L_144 - .L_143)
	.align		4
.L_143:
        /*0250*/ 	.word	index@(_ZN3cub18CUB_300001_SM_10006detail10radix_sort29DeviceRadixSortOnesweepKernelINS1_5radix10policy_hubIjjyE10Policy1000ELNS0_9SortOrderE0EjjyiiNS1_21identity_decomposer_tEEEvPT5_SB_PT3_PKSC_PT1_PKSG_PT2_PKSK_T4_iiT6_)
        /*0254*/ 	.word	0x00000008


	//----- nvinfo : EIATTR_MIN_STACK_SIZE
	.align		4
.L_144:
        /*0258*/ 	.byte	0x04, 0x12
        /*025a*/ 	.short	(.L_146 - .L_145)
	.align		4
.L_145:
        /*025c*/ 	.word	index@(_ZN3cub18CUB_300001_SM_10006detail10radix_sort29DeviceRadixSortOnesweepKernelINS1_5radix10policy_hubIjjyE10Policy1000ELNS0_9SortOrderE0EjjyiiNS1_21identity_decomposer_tEEEvPT5_SB_PT3_PKSC_PT1_PKSG_PT2_PKSK_T4_iiT6_)
        /*0260*/ 	.word	0x00000008


	//----- nvinfo : EIATTR_MIN_STACK_SIZE
	.align		4
.L_146:
        /*0264*/ 	.byte	0x04, 0x12
        /*0266*/ 	.short	(.L_148 - .L_147)
	.align		4
.L_147:
        /*0268*/ 	.word	index@(_ZN3cub18CUB_300001_SM_10006detail10radix_sort33DeviceRadixSortExclusiveSumKernelINS1_5radix10policy_hubIjjyE10Policy1000EyEEvPT0_)
        /*026c*/ 	.word	0x00000000


	//----- nvinfo : EIATTR_MIN_STACK_SIZE
	.align		4
.L_148:
        /*0270*/ 	.byte	0x04, 0x12
        /*0272*/ 	.short	(.L_150 - .L_149)
	.align		4
.L_149:
        /*0274*/ 	.word	index@(_ZN3cub18CUB_300001_SM_10006detail10radix_sort30DeviceRadixSortHistogramKernelINS1_5radix10policy_hubIjjyE10Policy1000ELNS0_9SortOrderE0EjyNS1_21identity_decomposer_tEEEvPT2_PKT1_SA_iiT3_)
        /*0278*/ 	.word	0x00000000


	//----- nvinfo : EIATTR_MIN_STACK_SIZE
	.align		4
.L_150:
        /*027c*/ 	.byte	0x04, 0x12
        /*027e*/ 	.short	(.L_152 - .L_151)
	.align		4
.L_151:
        /*0280*/ 	.word	index@(_ZN3cub18CUB_300001_SM_10006detail10radix_sort31DeviceRadixSortSingleTileKernelINS1_5radix10policy_hubIjjyE10Policy1000ELNS0_9SortOrderE0EjjyNS1_21identity_decomposer_tEEEvPKT1_PSA_PKT2_PSE_T3_iiT4_)
        /*0284*/ 	.word	0x00000000


	//----- nvinfo : EIATTR_MIN_STACK_SIZE
	.align		4
.L_152:
        /*0288*/ 	.byte	0x04, 0x12
        /*028a*/ 	.short	(.L_154 - .L_153)
	.align		4
.L_153:
        /*028c*/ 	.word	index@(_ZN3cub18CUB_300001_SM_10006detail11EmptyKernelIvEEvv)
        /*0290*/ 	.word	0x00000000


	//----- nvinfo : EIATTR_MIN_STACK_SIZE
	.align		4
.L_154:
        /*0294*/ 	.byte	0x04, 0x12
        /*0296*/ 	.short	(.L_156 - .L_155)
	.align		4
.L_155:
        /*0298*/ 	.word	index@(_ZN6thrust24THRUST_300001_SM_1000_NS8cuda_cub4core6detail13_kernel_agentINS1_8__reduce11ReduceAgentIPN4cuda3std3__45tupleIJflEEESC_SB_lNS1_9__extrema9arg_max_fIflNS9_4lessIfEEEEEEJSC_SC_iSH_EEEvDpT0_)
        /*029c*/ 	.word	0x00000000


	//----- nvinfo : EIATTR_MIN_STACK_SIZE
	.align		4
.L_156:
        /*02a0*/ 	.byte	0x04, 0x12
        /*02a2*/ 	.short	(.L_158 - .L_157)
	.align		4
.L_157:
        /*02a4*/ 	.word	index@(_ZN6thrust24THRUST_300001_SM_1000_NS8cuda_cub4core6detail13_kernel_agentINS1_8__reduce10DrainAgentIlEEJN3cub18CUB_300001_SM_10009GridQueueIyEElEEEvDpT0_)
        /*02a8*/ 	.word	0x00000000


	//----- nvinfo : EIATTR_MIN_STACK_SIZE
	.align		4
.L_158:
        /*02ac*/ 	.byte	0x04, 0x12
        /*02ae*/ 	.short	(.L_160 - .L_159)
	.align		4
.L_159:
        /*02b0*/ 	.word	index@(_ZN6thrust24THRUST_300001_SM_1000_NS8cuda_cub4core6detail13_kernel_agentINS1_8__reduce11ReduceAgentINS0_12zip_iteratorIN4cuda3std3__45tupleIJNS0_10device_ptrIfEENS0_17counting_iteratorIlNS0_11use_defaultESF_SF_EEEEEEEPNSB_IJflEEESJ_lNS1_9__extrema9arg_max_fIflNSA_4lessIfEEEEEEJSI_SK_lN3cub18CUB_300001_SM_100013GridEvenShareIlEENSS_9GridQueueIyEESP_EEEvDpT0_)
        /*02b4*/ 	.word	0x00000000


	//----- nvinfo : EIATTR_MIN_STACK_SIZE
	.align		4
.L_160:
        /*02b8*/ 	.byte	0x04, 0x12
        /*02ba*/ 	.short	(.L_162 - .L_161)
	.align		4
.L_161:
        /*02bc*/ 	.word	index@(_ZN6thrust24THRUST_300001_SM_1000_NS8cuda_cub4core6detail13_kernel_agentINS1_8__reduce11ReduceAgentINS0_12zip_iteratorIN4cuda3std3__45tupleIJNS0_10device_ptrIfEENS0_17counting_iteratorIlNS0_11use_defaultESF_SF_EEEEEEEPNSB_IJflEEESJ_lNS1_9__extrema9arg_max_fIflNSA_4lessIfEEEEEEJSI_SK_lSP_EEEvDpT0_)
        /*02c0*/ 	.word	0x00000000


	//----- nvinfo : EIATTR_MIN_STACK_SIZE
	.align		4
.L_162:
        /*02c4*/ 	.byte	0x04, 0x12
        /*02c6*/ 	.short	(.L_164 - .L_163)
	.align		4
.L_163:
        /*02c8*/ 	.word	index@(_ZN6thrust24THRUST_300001_SM_1000_NS8cuda_cub4core6detail13_kernel_agentINS1_8__reduce11ReduceAgentIPN4cuda3std3__45tupleIJflEEESC_SB_iNS1_9__extrema9arg_max_fIflNS9_4lessIfEEEEEEJSC_SC_iSH_EEEvDpT0_)
        /*02cc*/ 	.word	0x00000000


	//----- nvinfo : EIATTR_MIN_STACK_SIZE
	.align		4
.L_164:
        /*02d0*/ 	.byte	0x04, 0x12
        /*02d2*/ 	.short	(.L_166 - .L_165)
	.align		4
.L_165:
        /*02d4*/ 	.word	index@(_ZN6thrust24THRUST_300001_SM_1000_NS8cuda_cub4core6detail13_kernel_agentINS1_8__reduce10DrainAgentIiEEJN3cub18CUB_300001_SM_10009GridQueueIjEEiEEEvDpT0_)
        /*02d8*/ 	.word	0x00000000


	//----- nvinfo : EIATTR_MIN_STACK_SIZE
	.align		4
.L_166:
        /*02dc*/ 	.byte	0x04, 0x12
        /*02de*/ 	.short	(.L_168 - .L_167)
	.align		4
.L_167:
        /*02e0*/ 	.word	index@(_ZN6thrust24THRUST_300001_SM_1000_NS8cuda_cub4core6detail13_kernel_agentINS1_8__reduce11ReduceAgentINS0_12zip_iteratorIN4cuda3std3__45tupleIJNS0_10device_ptrIfEENS0_17counting_iteratorIlNS0_11use_defaultESF_SF_EEEEEEEPNSB_IJflEEESJ_iNS1_9__extrema9arg_max_fIflNSA_4lessIfEEEEEEJSI_SK_iN3cub18CUB_300001_SM_100013GridEvenShareIiEENSS_9GridQueueIjEESP_EEEvDpT0_)
        /*02e4*/ 	.word	0x00000000


	//----- nvinfo : EIATTR_MIN_STACK_SIZE
	.align		4
.L_168:
        /*02e8*/ 	.byte	0x04, 0x12
        /*02ea*/ 	.short	(.L_170 - .L_169)
	.align		4
.L_169:
        /*02ec*/ 	.word	index@(_ZN6thrust24THRUST_300001_SM_1000_NS8cuda_cub4core6detail13_kernel_agentINS1_8__reduce11ReduceAgentINS0_12zip_iteratorIN4cuda3std3__45tupleIJNS0_10device_ptrIfEENS0_17counting_iteratorIlNS0_11use_defaultESF_SF_EEEEEEEPNSB_IJflEEESJ_iNS1_9__extrema9arg_max_fIflNSA_4lessIfEEEEEEJSI_SK_iSP_EEEvDpT0_)
        /*02f0*/ 	.word	0x00000000


	//----- nvinfo : EIATTR_MIN_STACK_SIZE
	.align		4
.L_170:
        /*02f4*/ 	.byte	0x04, 0x12
        /*02f6*/ 	.short	(.L_172 - .L_171)
	.align		4
.L_171:
        /*02f8*/ 	.word	index@(_Z14ParticleForcesP6float4S0_S0_PfPiPjS2_iiS3_)
        /*02fc*/ 	.word	0x00000000


	//----- nvinfo : EIATTR_MIN_STACK_SIZE
	.align		4
.L_172:
        /*0300*/ 	.byte	0x04, 0x12
        /*0302*/ 	.short	(.L_174 - .L_173)
	.align		4
.L_173:
        /*0304*/ 	.word	index@(_Z13UpdateDensityP6float4Pfii)
        /*0308*/ 	.word	0x00000000


	//----- nvinfo : EIATTR_MIN_STACK_SIZE
	.align		4
.L_174:
        /*030c*/ 	.byte	0x04, 0x12
        /*030e*/ 	.short	(.L_176 - .L_175)
	.align		4
.L_175:
        /*0310*/ 	.word	index@(_Z13ShepardFilterP6float4S0_PfPjPiii)
        /*0314*/ 	.word	0x00000000


	//----- nvinfo : EIATTR_MIN_STACK_SIZE
	.align		4
.L_176:
        /*0318*/ 	.byte	0x04, 0x12
        /*031a*/ 	.short	(.L_178 - .L_177)
	.align		4
.L_177:
        /*031c*/ 	.word	index@(_Z12ParticleMoveP6float4S0_S0_PiPjS2_PfS3_ii)
        /*0320*/ 	.word	0x00000000


	//----- nvinfo : EIATTR_MIN_STACK_SIZE
	.align		4
.L_178:
        /*0324*/ 	.byte	0x04, 0x12
        /*0326*/ 	.short	(.L_180 - .L_179)
	.align		4
.L_179:
        /*0328*/ 	.word	index@(_Z16UpdateTrackIndexPjS_S_ii)
        /*032c*/ 	.word	0x00000000


	//----- nvinfo : EIATTR_MIN_STACK_SIZE
	.align		4
.L_180:
        /*0330*/ 	.byte	0x04, 0x12
        /*0332*/ 	.short	(.L_182 - .L_181)
	.align		4
.L_181:
        /*0334*/ 	.word	index@(_Z9ArrayCopyP6float4S0_S0_S0_PjPiS1_ii)
        /*0338*/ 	.word	0x00000000


	//----- nvinfo : EIATTR_MIN_STACK_SIZE
	.align		4
.L_182:
        /*033c*/ 	.byte	0x04, 0x12
        /*033e*/ 	.short	(.L_184 - .L_183)
	.align		4
.L_183:
        /*0340*/ 	.word	index@(_Z13InitCellStartPii)
        /*0344*/ 	.word	0x00000000


	//----- nvinfo : EIATTR_MIN_STACK_SIZE
	.align		4
.L_184:
        /*0348*/ 	.byte	0x04, 0x12
        /*034a*/ 	.short	(.L_186 - .L_185)
	.align		4
.L_185:
        /*034c*/ 	.word	index@(_Z16InitialiseDeviceP6float4S0_PjS1_S1_Pfii)
        /*0350*/ 	.word	0x00000000
.L_186:


//--------------------- .nv.compat                --------------------------
	.section	.nv.compat,"",@"SHT_CUDA_COMPAT_INFO"
	.align	4
        /*0000*/ 	.byte	0x02, 0x09, 0x00, 0x00, 0x02, 0x02, 0x01, 0x00, 0x02, 0x05, 0x05, 0x00, 0x03, 0x07, 0x01, 0x01
        /*0010*/ 	.byte	0x02, 0x03, 0x00, 0x00, 0x02, 0x06, 0x01, 0x00, 0x04, 0x0b, 0x08, 0x00, 0x01, 0x00, 0x00, 0x00
        /*0020*/ 	.byte	0x00, 0x00, 0x00, 0x00


//--------------------- .nv.info._ZN3cub18CUB_300001_SM_10006detail10radix_sort29DeviceRadixSortOnesweepKernelINS1_5radix10policy_hubIjjyE10Policy1000ELNS0_9SortOrderE0EjjyiiNS1_21identity_decomposer_tEEEvPT5_SB_PT3_PKSC_PT1_PKSG_PT2_PKSK_T4_iiT6_ --------------------------
	.section	.nv.info._ZN3cub18CUB_300001_SM_10006detail10radix_sort29DeviceRadixSortOnesweepKernelINS1_5radix10policy_hubIjjyE10Policy1000ELNS0_9SortOrderE0EjjyiiNS1_21identity_decomposer_tEEEvPT5_SB_PT3_PKSC_PT1_PKSG_PT2_PKSK_T4_iiT6_,"",@"SHT_CUDA_INFO"
	.sectionflags	@""
	.align	4


	//----- nvinfo : EIATTR_CUDA_API_VERSION
	.align		4
        /*0000*/ 	.byte	0x04, 0x37
        /*0002*/ 	.short	(.L_188 - .L_187)
.L_187:
        /*0004*/ 	.word	0x00000082


	//----- nvinfo : EIATTR_KPARAM_INFO
	.align		4
.L_188:
        /*0008*/ 	.byte	0x04, 0x17
        /*000a*/ 	.short	(.L_190 - .L_189)
.L_189:
        /*000c*/ 	.word	0x00000000
        /*0010*/ 	.short	0x000b
        /*0012*/ 	.short	0x004c
        /*0014*/ 	.byte	0x00, 0xf0, 0x05, 0x00


	//----- nvinfo : EIATTR_KPARAM_INFO
	.align		4
.L_190:
        /*0018*/ 	.byte	0x04, 0x17
        /*001a*/ 	.short	(.L_192 - .L_191)
.L_191:
        /*001c*/ 	.word	0x00000000
        /*0020*/ 	.short	0x000a
        /*0022*/ 	.short	0x0048
        /*0024*/ 	.byte	0x00, 0xf0, 0x11, 0x00


	//----- nvinfo : EIATTR_KPARAM_INFO
	.align		4
.L_192:
        /*0028*/ 	.byte	0x04, 0x17
        /*002a*/ 	.short	(.L_194 - .L_193)
.L_193:
        /*002c*/ 	.word	0x00000000
        /*0030*/ 	.short	0x0009
        /*0032*/ 	.short	0x0044
        /*0034*/ 	.byte	0x00, 0xf0, 0x11, 0x00


	//----- nvinfo : EIATTR_KPARAM_INFO
	.align		4
.L_194:
        /*0038*/ 	.byte	0x04, 0x17
        /*003a*/ 	.short	(.L_196 - .L_195)
.L_195:
        /*003c*/ 	.word	0x00000000
        /*0040*/ 	.short	0x0008
        /*0042*/ 	.short	0x0040
        /*0044*/ 	.byte	0x00, 0xf0, 0x11, 0x00


	//----- nvinfo : EIATTR_KPARAM_INFO
	.align		4
.L_196:
        /*0048*/ 	.byte	0x04, 0x17
        /*004a*/ 	.short	(.L_198 - .L_197)
.L_197:
        /*004c*/ 	.word	0x00000000
        /*0050*/ 	.short	0x0007
        /*0052*/ 	.short	0x0038
        /*0054*/ 	.byte	0x00, 0xf5, 0x21, 0x00


	//----- nvinfo : EIATTR_KPARAM_INFO
	.align		4
.L_198:
        /*0058*/ 	.byte	0x04, 0x17
        /*005a*/ 	.short	(.L_200 - .L_199)
.L_199:
        /*005c*/ 	.word	0x00000000
        /*0060*/ 	.short	0x0006
        /*0062*/ 	.short	0x0030
        /*0064*/ 	.byte	0x00, 0xf5, 0x21, 0x00


	//----- nvinfo : EIATTR_KPARAM_INFO
	.align		4
.L_200:
        /*0068*/ 	.byte	0x04, 0x17
        /*006a*/ 	.short	(.L_202 - .L_201)
.L_201:
        /*006c*/ 	.word	0x00000000
        /*0070*/ 	.short	0x0005
        /*0072*/ 	.short	0x0028
        /*0074*/ 	.byte	0x00, 0xf5, 0x21, 0x00


	//----- nvinfo : EIATTR_KPARAM_INFO
	.align		4
.L_202:
        /*0078*/ 	.byte	0x04, 0x17
        /*007a*/ 	.short	(.L_204 - .L_203)
.L_203:
        /*007c*/ 	.word	0x00000000
        /*0080*/ 	.short	0x0004
        /*0082*/ 	.short	0x0020
        /*0084*/ 	.byte	0x00, 0xf5, 0x21, 0x00


	//----- nvinfo : EIATTR_KPARAM_INFO
	.align		4
.L_204:
        /*0088*/ 	.byte	0x04, 0x17
        /*008a*/ 	.short	(.L_206 - .L_205)
.L_205:
        /*008c*/ 	.word	0x00000000
        /*0090*/ 	.short	0x0003
        /*0092*/ 	.short	0x0018
        /*0094*/ 	.byte	0x00, 0xf5, 0x21, 0x00


	//----- nvinfo : EIATTR_KPARAM_INFO
	.align		4
.L_206:
        /*0098*/ 	.byte	0x04, 0x17
        /*009a*/ 	.short	(.L_208 - .L_207)
.L_207:
        /*009c*/ 	.word	0x00000000
        /*00a0*/ 	.short	0x0002
        /*00a2*/ 	.short	0x0010
        /*00a4*/ 	.byte	0x00, 0xf5, 0x21, 0x00


	//----- nvinfo : EIATTR_KPARAM_INFO
	.align		4
.L_208:
        /*00a8*/ 	.byte	0x04, 0x17
        /*00aa*/ 	.short	(.L_210 - .L_209)
.L_209:
        /*00ac*/ 	.word	0x00000000
        /*00b0*/ 	.short	0x0001
        /*00b2*/ 	.short	0x0008
        /*00b4*/ 	.byte	0x00, 0xf5, 0x21, 0x00


	//----- nvinfo : EIATTR_KPARAM_INFO
	.align		4
.L_210:
        /*00b8*/ 	.byte	0x04, 0x17
        /*00ba*/ 	.short	(.L_212 - .L_211)
.L_211:
        /*00bc*/ 	.word	0x00000000
        /*00c0*/ 	.short	0x0000
        /*00c2*/ 	.short	0x0000
        /*00c4*/ 	.byte	0x00, 0xf5, 0x21, 0x00


	//----- nvinfo : EIATTR_SPARSE_MMA_MASK
	.align		4
.L_212:
        /*00c8*/ 	.byte	0x03, 0x50
        /*00ca*/ 	.short	0x0000


	//----- nvinfo : EIATTR_MAXREG_COUNT
	.align		4
        /*00cc*/ 	.byte	0x03, 0x1b
        /*00ce*/ 	.short	0x00a8


	//----- nvinfo : EIATTR_NUM_BARRIERS
	.align		4
        /*00d0*/ 	.byte	0x02, 0x4c
        /*00d2*/ 	.byte	0x01
	.zero		1


	//----- nvinfo : EIATTR_ANNOTATIONS
	.align		4
        /*00d4*/ 	.byte	0x04, 0x55
        /*00d6*/ 	.short	(.L_214 - .L_213)


	//   ....[0]....
.L_213:
        /*00d8*/ 	.word	0x00000001
        /*00dc*/ 	.byte	0xa0, 0x0d, 0x00, 0x00, 0x01, 0x00, 0x00, 0x00, 0xe0, 0x2b, 0x00, 0x00


	//----- nvinfo : EIATTR_MERCURY_ISA_VERSION
	.align		4
.L_214:
        /*00e8*/ 	.byte	0x03, 0x5f
        /*00ea*/ 	.short	0x0101


	//----- nvinfo : EIATTR_COOP_GROUP_MASK_REGIDS
	.align		4
        /*00ec*/ 	.byte	0x04, 0x29
        /*00ee*/ 	.short	(.L_216 - .L_215)


	//   ....[0]....
.L_215:
        /*00f0*/ 	.word	0xffffffff


	//   ....[1]....
        /*00f4*/ 	.word	0x05000000


	//   ....[2]....
        /*00f8*/ 	.word	0xffffffff


	//   ....[3]....
        /*00fc*/ 	.word	0xffffffff


	//   ....[4]....
        /*0100*/ 	.word	0xffffffff


	//   ....[5]....
        /*0104*/ 	.word	0xffffffff


	//   ....[6]....
        /*0108*/ 	.word	0xffffffff


	//   ....[7]....
        /*010c*/ 	.word	0xffffffff


	//   ....[8]....
        /*0110*/ 	.word	0xffffffff


	//   ....[9]....
        /*0114*/ 	.word	0xffffffff


	//   ....[10]....
        /*0118*/ 	.word	0xffffffff


	//   ....[11]....
        /*011c*/ 	.word	0xffffffff


	//   ....[12]....
        /*0120*/ 	.word	0xffffffff


	//   ....[13]....
        /*0124*/ 	.word	0xffffffff


	//   ....[14]....
        /*0128*/ 	.word	0xffffffff


	//   ....[15]....
        /*012c*/ 	.word	0xffffffff


	//   ....[16]....
        /*0130*/ 	.word	0xffffffff


	//   ....[17]....
        /*0134*/ 	.word	0xffffffff


	//   ....[18]....
        /*0138*/ 	.word	0xffffffff


	//   ....[19]....
        /*013c*/ 	.word	0xffffffff


	//   ....[20]....
        /*0140*/ 	.word	0xffffffff


	//   ....[21]....
        /*0144*/ 	.word	0xffffffff


	//   ....[22]....
        /*0148*/ 	.word	0xffffffff


	//   ....[23]....
        /*014c*/ 	.word	0xffffffff


	//   ....[24]....
        /*0150*/ 	.word	0xffffffff


	//   ....[25]....
        /*0154*/ 	.word	0xffffffff


	//   ....[26]....
        /*0158*/ 	.word	0xffffffff


	//   ....[27]....
        /*015c*/ 	.word	0xffffffff


	//   ....[28]....
        /*0160*/ 	.word	0xffffffff


	//   ....[29]....
        /*0164*/ 	.word	0xffffffff


	//   ....[30]....
        /*0168*/ 	.word	0xffffffff


	//   ....[31]....
        /*016c*/ 	.word	0xffffffff


	//   ....[32]....
        /*0170*/ 	.word	0xffffffff


	//   ....[33]....
        /*0174*/ 	.word	0xffffffff


	//   ....[34]....
        /*0178*/ 	.word	0xffffffff


	//   ....[35]....
        /*017c*/ 	.word	0xffffffff


	//   ....[36]....
        /*0180*/ 	.word	0xffffffff


	//   ....[37]....
        /*0184*/ 	.word	0xffffffff


	//   ....[38]....
        /*0188*/ 	.word	0xffffffff


	//   ....[39]....
        /*018c*/ 	.word	0xffffffff


	//   ....[40]....
        /*0190*/ 	.word	0xffffffff


	//   ....[41]....
        /*0194*/ 	.word	0xffffffff


	//   ....[42]....
        /*0198*/ 	.word	0xffffffff


	//   ....[43]....
        /*019c*/ 	.word	0xffffffff


	//   ....[44]....
        /*01a0*/ 	.word	0xffffffff


	//   ....[45]....
        /*01a4*/ 	.word	0xffffffff


	//   ....[46]....
        /*01a8*/ 	.word	0xffffffff


	//   ....[47]....
        /*01ac*/ 	.word	0xffffffff


	//   ....[48]....
        /*01b0*/ 	.word	0xffffffff


	//   ....[49]....
        /*01b4*/ 	.word	0xffffffff


	//   ....[50]....
        /*01b8*/ 	.word	0xffffffff


	//   ....[51]....
        /*01bc*/ 	.word	0xffffffff


	//   ....[52]....
        /*01c0*/ 	.word	0xffffffff


	//   ....[53]....
        /*01c4*/ 	.word	0xffffffff


	//   ....[54]....
        /*01c8*/ 	.word	0xffffffff


	//   ....[55]....
        /*01cc*/ 	.word	0xffffffff


	//   ....[56]....
        /*01d0*/ 	.word	0xffffffff


	//   ....[57]....
        /*01d4*/ 	.word	0xffffffff


	//   ....[58]....
        /*01d8*/ 	.word	0xffffffff


	//   ....[59]....
        /*01dc*/ 	.word	0xffffffff


	//   ....[60]....
        /*01e0*/ 	.word	0xffffffff


	//   ....[61]....
        /*01e4*/ 	.word	0xffffffff


	//   ....[62]....
        /*01e8*/ 	.word	0xffffffff


	//   ....[63]....
        /*01ec*/ 	.word	0xffffffff


	//   ....[64]....
        /*01f0*/ 	.word	0xffffffff


	//   ....[65]....
        /*01f4*/ 	.word	0xffffffff


	//   ....[66]....
        /*01f8*/ 	.word	0xffffffff


	//   ....[67]....
        /*01fc*/ 	.word	0xffffffff


	//   ....[68]....
        /*0200*/ 	.word	0xffffffff


	//   ....[69]....
        /*0204*/ 	.word	0xffffffff


	//   ....[70]....
        /*0208*/ 	.word	0xffffffff


	//   ....[71]....
        /*020c*/ 	.word	0xffffffff


	//   ....[72]....
        /*0210*/ 	.word	0xffffffff


	//   ....[73]....
        /*0214*/ 	.word	0xffffffff


	//   ....[74]....
        /*0218*/ 	.word	0xffffffff


	//   ....[75]....
        /*021c*/ 	.word	0xffffffff


	//   ....[76]....
        /*0220*/ 	.word	0xffffffff


	//   ....[77]....
        /*0224*/ 	.word	0xffffffff


	//   ....[78]....
        /*0228*/ 	.word	0xffffffff


	//   ....[79]....
        /*022c*/ 	.word	0xffffffff


	//   ....[80]....
        /*0230*/ 	.word	0xffffffff


	//   ....[81]....
        /*0234*/ 	.word	0xffffffff


	//   ....[82]....
        /*0238*/ 	.word	0xffffffff


	//   ....[83]....
        /*023c*/ 	.word	0xffffffff


	//   ....[84]....
        /*0240*/ 	.word	0xffffffff


	//   ....[85]....
        /*0244*/ 	.word	0xffffffff


	//   ....[86]....
        /*0248*/ 	.word	0xffffffff


	//   ....[87]....
        /*024c*/ 	.word	0xffffffff


	//   ....[88]....
        /*0250*/ 	.word	0xffffffff


	//   ....[89]....
        /*0254*/ 	.word	0xffffffff


	//   ....[90]....
        /*0258*/ 	.word	0xffffffff


	//   ....[91]....
        /*025c*/ 	.word	0xffffffff


	//   ....[92]....
        /*0260*/ 	.word	0xffffffff


	//   ....[93]....
        /*0264*/ 	.word	0xffffffff


	//   ....[94]....
        /*0268*/ 	.word	0xffffffff


	//   ....[95]....
        /*026c*/ 	.word	0xffffffff


	//   ....[96]....
        /*0270*/ 	.word	0xffffffff


	//   ....[97]....
        /*0274*/ 	.word	0xffffffff


	//   ....[98]....
        /*0278*/ 	.word	0xffffffff


	//   ....[99]....
        /*027c*/ 	.word	0xffffffff


	//   ....[100]....
        /*0280*/ 	.word	0xffffffff


	//   ....[101]....
        /*0284*/ 	.word	0xffffffff


	//   ....[102]....
        /*0288*/ 	.word	0xffffffff


	//   ....[103]....
        /*028c*/ 	.word	0xffffffff


	//   ....[104]....
        /*0290*/ 	.word	0xffffffff


	//   ....[105]....
        /*0294*/ 	.word	0xffffffff


	//   ....[106]....
        /*0298*/ 	.word	0xffffffff


	//   ....[107]....
        /*029c*/ 	.word	0xffffffff


	//   ....[108]....
        /*02a0*/ 	.word	0xffffffff


	//   ....[109]....
        /*02a4*/ 	.word	0xffffffff


	//   ....[110]....
        /*02a8*/ 	.word	0xffffffff


	//   ....[111]....
        /*02ac*/ 	.word	0xffffffff


	//   ....[112]....
        /*02b0*/ 	.word	0xffffffff


	//   ....[113]....
        /*02b4*/ 	.word	0xffffffff


	//   ....[114]....
        /*02b8*/ 	.word	0xffffffff


	//   ....[115]....
        /*02bc*/ 	.word	0xffffffff


	//   ....[116]....
        /*02c0*/ 	.word	0xffffffff


	//   ....[117]....
        /*02c4*/ 	.word	0xffffffff


	//   ....[118]....
        /*02c8*/ 	.word	0xffffffff


	//   ....[119]....
        /*02cc*/ 	.word	0xffffffff


	//   ....[120]....
        /*02d0*/ 	.word	0xffffffff


	//   ....[121]....
        /*02d4*/ 	.word	0xffffffff


	//   ....[122]....
        /*02d8*/ 	.word	0xffffffff


	//   ....[123]....
        /*02dc*/ 	.word	0xffffffff


	//   ....[124]....
        /*02e0*/ 	.word	0xffffffff


	//   ....[125]....
        /*02e4*/ 	.word	0xffffffff


	//   ....[126]....
        /*02e8*/ 	.word	0xffffffff


	//   ....[127]....
        /*02ec*/ 	.word	0xffffffff


	//   ....[128]....
        /*02f0*/ 	.word	0xffffffff


	//   ....[129]....
        /*02f4*/ 	.word	0xffffffff


	//   ....[130]....
        /*02f8*/ 	.word	0xffffffff


	//   ....[131]....
        /*02fc*/ 	.word	0xffffffff


	//   ....[132]....
        /*0300*/ 	.word	0xffffffff


	//   ....[133]....
        /*0304*/ 	.word	0xffffffff


	//   ....[134]....
        /*0308*/ 	.word	0xffffffff


	//   ....[135]....
        /*030c*/ 	.word	0xffffffff


	//   ....[136]....
        /*0310*/ 	.word	0xffffffff


	//   ....[137]....
        /*0314*/ 	.word	0xffffffff


	//   ....[138]....
        /*0318*/ 	.word	0xffffffff


	//   ....[139]....
        /*031c*/ 	.word	0xffffffff


	//   ....[140]....
        /*0320*/ 	.word	0xffffffff


	//   ....[141]....
        /*0324*/ 	.word	0xffffffff


	//   ....[142]....
        /*0328*/ 	.word	0xffffffff


	//   ....[143]....
        /*032c*/ 	.word	0xffffffff


	//   ....[144]....
        /*0330*/ 	.word	0xffffffff


	//   ....[145]....
        /*0334*/ 	.word	0xffffffff


	//   ....[146]....
        /*0338*/ 	.word	0xffffffff


	//   ....[147]....
        /*033c*/ 	.word	0xffffffff


	//   ....[148]....
        /*0340*/ 	.word	0xffffffff


	//   ....[149]....
        /*0344*/ 	.word	0xffffffff


	//   ....[150]....
        /*0348*/ 	.word	0xffffffff


	//   ....[151]....
        /*034c*/ 	.word	0xffffffff


	//   ....[152]....
        /*0350*/ 	.word	0xffffffff


	//   ....[153]....
        /*0354*/ 	.word	0xffffffff


	//   ....[154]....
        /*0358*/ 	.word	0xffffffff


	//   ....[155]....
        /*035c*/ 	.word	0xffffffff


	//   ....[156]....
        /*0360*/ 	.word	0xffffffff


	//   ....[157]....
        /*0364*/ 	.word	0xffffffff


	//   ....[158]....
        /*0368*/ 	.word	0xffffffff


	//   ....[159]....
        /*036c*/ 	.word	0xffffffff


	//   ....[160]....
        /*0370*/ 	.word	0x0500000c


	//   ....[161]....
        /*0374*/ 	.word	0xffffffff


	//   ....[162]....
        /*0378*/ 	.word	0xffffffff


	//   ....[163]....
        /*037c*/ 	.word	0xffffffff


	//   ....[164]....
        /*0380*/ 	.word	0xffffffff


	//   ....[165]....
        /*0384*/ 	.word	0xffffffff


	//   ....[166]....
        /*0388*/ 	.word	0xffffffff


	//   ....[167]....
        /*038c*/ 	.word	0xffffffff


	//   ....[168]....
        /*0390*/ 	.word	0xffffffff


	//   ....[169]....
        /*0394*/ 	.word	0xffffffff


	//   ....[170]....
        /*0398*/ 	.word	0xffffffff


	//   ....[171]....
        /*039c*/ 	.word	0xffffffff


	//   ....[172]....
        /*03a0*/ 	.word	0xffffffff


	//   ....[173]....
        /*03a4*/ 	.word	0xffffffff


	//   ....[174]....
        /*03a8*/ 	.word	0xffffffff


	//   ....[175]....
        /*03ac*/ 	.word	0xffffffff


	//   ....[176]....
        /*03b0*/ 	.word	0xffffffff


	//   ....[177]....
        /*03b4*/ 	.word	0xffffffff


	//   ....[178]....
        /*03b8*/ 	.word	0xffffffff


	//   ....[179]....
        /*03bc*/ 	.word	0xffffffff


	//   ....[180]....
        /*03c0*/ 	.word	0xffffffff


	//   ....[181]....
        /*03c4*/ 	.word	0xffffffff


	//   ....[182]....
        /*03c8*/ 	.word	0xffffffff


	//   ....[183]....
        /*03cc*/ 	.word	0xffffffff


	//   ....[184]....
        /*03d0*/ 	.word	0xffffffff


	//   ....[185]....
        /*03d4*/ 	.word	0xffffffff


	//   ....[186]....
        /*03d8*/ 	.word	0xffffffff


	//   ....[187]....
        /*03dc*/ 	.word	0xffffffff


	//   ....[188]....
        /*03e0*/ 	.word	0xffffffff


	//   ....[189]....
        /*03e4*/ 	.word	0xffffffff


	//   ....[190]....
        /*03e8*/ 	.word	0xffffffff


	//   ....[191]....
        /*03ec*/ 	.word	0xffffffff


	//   ....[192]....
        /*03f0*/ 	.word	0xffffffff


	//   ....[193]....
        /*03f4*/ 	.word	0xffffffff


	//   ....[194]....
        /*03f8*/ 	.word	0xffffffff


	//   ....[195]....
        /*03fc*/ 	.word	0xffffffff


	//   ....[196]....
        /*0400*/ 	.word	0xffffffff


	//   ....[197]....
        /*0404*/ 	.word	0xffffffff


	//   ....[198]....
        /*0408*/ 	.word	0xffffffff


	//   ....[199]....
        /*040c*/ 	.word	0xffffffff


	//   ....[200]....
        /*0410*/ 	.word	0xffffffff


	//   ....[201]....
        /*0414*/ 	.word	0xffffffff


	//   ....[202]....
        /*0418*/ 	.word	0xffffffff


	//   ....[203]....
        /*041c*/ 	.word	0xffffffff


	//   ....[204]....
        /*0420*/ 	.word	0xffffffff


	//   ....[205]....
        /*0424*/ 	.word	0xffffffff


	//   ....[206]....
        /*0428*/ 	.word	0xffffffff


	//   ....[207]....
        /*042c*/ 	.word	0xffffffff


	//   ....[208]....
        /*0430*/ 	.word	0xffffffff


	//   ....[209]....
        /*0434*/ 	.word	0xffffffff


	//   ....[210]....
        /*0438*/ 	.word	0xffffffff


	//   ....[211]....
        /*043c*/ 	.word	0xffffffff


	//   ....[212]....
        /*0440*/ 	.word	0xffffffff


	//   ....[213]....
        /*0444*/ 	.word	0xffffffff


	//   ....[214]....
        /*0448*/ 	.word	0xffffffff


	//   ....[215]....
        /*044c*/ 	.word	0xffffffff


	//   ....[216]....
        /*0450*/ 	.word	0xffffffff


	//   ....[217]....
        /*0454*/ 	.word	0xffffffff


	//   ....[218]....
        /*0458*/ 	.word	0xffffffff


	//   ....[219]....
        /*045c*/ 	.word	0xffffffff


	//   ....[220]....
        /*0460*/ 	.word	0xffffffff


	//   ....[221]....
        /*0464*/ 	.word	0xffffffff


	//   ....[222]....
        /*0468*/ 	.word	0xffffffff


	//   ....[223]....
        /*046c*/ 	.word	0xffffffff


	//   ....[224]....
        /*0470*/ 	.word	0xffffffff


	//   ....[225]....
        /*0474*/ 	.word	0xffffffff


	//   ....[226]....
        /*0478*/ 	.word	0xffffffff


	//   ....[227]....
        /*047c*/ 	.word	0xffffffff


	//   ....[228]....
        /*0480*/ 	.word	0xffffffff


	//   ....[229]....
        /*0484*/ 	.word	0x0500004c


	//   ....[230]....
        /*0488*/ 	.word	0x0500004c


	//   ....[231]....
        /*048c*/ 	.word	0x0500004c


	//   ....[232]....
        /*0490*/ 	.word	0x0500004c


	//   ....[233]....
        /*0494*/ 	.word	0x0500004c


	//----- nvinfo : EIATTR_COOP_GROUP_INSTR_OFFSETS
	.align		4
.L_216:
        /*0498*/ 	.byte	0x04, 0x28
        /*049a*/ 	.short	(.L_218 - .L_217)


	//   ....[0]....
.L_217:
        /*049c*/ 	.word	0x00000e60


	//   ....[1]....
        /*04a0*/ 	.word	0x00001770


	//   ....[2]....
        /*04a4*/ 	.word	0x000029b0


	//   ....[3]....
        /*04a8*/ 	.word	0x000029d0


	//   ....[4]....
        /*04ac*/ 	.word	0x000029f0


	//   ....[5]....
        /*04b0*/ 	.word	0x00002a10


	//   ....[6]....
        /*04b4*/ 	.word	0x00002a30


	//   ....[7]....
        /*04b8*/ 	.word	0x00002f20


	//   ....[8]....
        /*04bc*/ 	.word	0x00002f30


	//   ....[9]....
        /*04c0*/ 	.word	0x00002f50


	//   ....[10]....
        /*04c4*/ 	.word	0x00002f70


	//   ....[11]....
        /*04c8*/ 	.word	0x00002fc0


	//   ....[12]....
        /*04cc*/ 	.word	0x00003000


	//   ....[13]....
        /*04d0*/ 	.word	0x00003030


	//   ....[14]....
        /*04d4*/ 	.word	0x00003060


	//   ....[15]....
        /*04d8*/ 	.word	0x00003160


	//   ....[16]....
        /*04dc*/ 	.word	0x00003170


	//   ....[17]....
        /*04e0*/ 	.word	0x00003190


	//   ....[18]....
        /*04e4*/ 	.word	0x000031d0


	//   ....[19]....
        /*04e8*/ 	.word	0x00003200


	//   ....[20]....
        /*04ec*/ 	.word	0x00003240


	//   ....[21]....
        /*04f0*/ 	.word	0x00003260


	//   ....[22]....
        /*04f4*/ 	.word	0x00003280


	//   ....[23]....
        /*04f8*/ 	.word	0x000032e0


	//   ....[24]....
        /*04fc*/ 	.word	0x00003380


	//   ....[25]....
        /*0500*/ 	.word	0x00003390


	//   ....[26]....
        /*0504*/ 	.word	0x000033b0


	//   ....[27]....
        /*0508*/ 	.word	0x000033f0


	//   ....[28]....
        /*050c*/ 	.word	0x00003420


	//   ....[29]....
        /*0510*/ 	.word	0x00003460


	//   ....[30]....
        /*0514*/ 	.word	0x00003480


	//   ....[31]....
        /*0518*/ 	.word	0x000034a0


	//   ....[32]....
        /*051c*/ 	.word	0x00003510


	//   ....[33]....
        /*0520*/ 	.word	0x000035c0


	//   ....[34]....
        /*0524*/ 	.word	0x000035d0


	//   ....[35]....
        /*0528*/ 	.word	0x000035f0


	//   ....[36]....
        /*052c*/ 	.word	0x00003630


	//   ....[37]....
        /*0530*/ 	.word	0x00003660


	//   ....[38]....
        /*0534*/ 	.word	0x000036a0


	//   ....[39]....
        /*0538*/ 	.word	0x000036c0


	//   ....[40]....
        /*053c*/ 	.word	0x000036e0


	//   ....[41]....
        /*0540*/ 	.word	0x00003740


	//   ....[42]....
        /*0544*/ 	.word	0x000037e0


	//   ....[43]....
        /*0548*/ 	.word	0x000037f0


	//   ....[44]....
        /*054c*/ 	.word	0x00003810


	//   ....[45]....
        /*0550*/ 	.word	0x00003850


	//   ....[46]....
        /*0554*/ 	.word	0x00003880


	//   ....[47]....
        /*0558*/ 	.word	0x000038c0


	//   ....[48]....
        /*055c*/ 	.word	0x000038e0


	//   ....[49]....
        /*0560*/ 	.word	0x00003900


	//   ....[50]....
        /*0564*/ 	.word	0x00003970


	//   ....[51]....
        /*0568*/ 	.word	0x00003a20


	//   ....[52]....
        /*056c*/ 	.word	0x00003a30


	//   ....[53]....
        /*0570*/ 	.word	0x00003a50


	//   ....[54]....
        /*0574*/ 	.word	0x00003a90


	//   ....[55]....
        /*0578*/ 	.word	0x00003ac0


	//   ....[56]....
        /*057c*/ 	.word	0x00003b00


	//   ....[57]....
        /*0580*/ 	.word	0x00003b20


	//   ....[58]....
        /*0584*/ 	.word	0x00003b40


	//   ....[59]....
        /*0588*/ 	.word	0x00003ba0


	//   ....[60]....
        /*058c*/ 	.word	0x00003c40


	//   ....[61]....
        /*0590*/ 	.word	0x00003c50


	//   ....[62]....
        /*0594*/ 	.word	0x00003c70


	//   ....[63]....
        /*0598*/ 	.word	0x00003cb0


	//   ....[64]....
        /*059c*/ 	.word	0x00003ce0


	//   ....[65]....
        /*05a0*/ 	.word	0x00003cf0


	//   ....[66]....
        /*05a4*/ 	.word	0x00003d30


	//   ....[67]....
        /*05a8*/ 	.word	0x00003d50


	//   ....[68]....
        /*05ac*/ 	.word	0x00003d70


	//   ....[69]....
        /*05b0*/ 	.word	0x00003e80


	//   ....[70]....
        /*05b4*/ 	.word	0x00003e90


	//   ....[71]....
        /*05b8*/ 	.word	0x00003eb0


	//   ....[72]....
        /*05bc*/ 	.word	0x00003ef0


	//   ....[73]....
        /*05c0*/ 	.word	0x00003f20


	//   ....[74]....
        /*05c4*/ 	.word	0x00003f60


	//   ....[75]....
        /*05c8*/ 	.word	0x00003f80


	//   ....[76]....
        /*05cc*/ 	.word	0x00003fa0


	//   ....[77]....
        /*05d0*/ 	.word	0x00004000


	//   ....[78]....
        /*05d4*/ 	.word	0x000040a0


	//   ....[79]....
        /*05d8*/ 	.word	0x000040b0


	//   ....[80]....
        /*05dc*/ 	.word	0x000040d0


	//   ....[81]....
        /*05e0*/ 	.word	0x00004110


	//   ....[82]....
        /*05e4*/ 	.word	0x00004140


	//   ....[83]....
        /*05e8*/ 	.word	0x00004180


	//   ....[84]....
        /*05ec*/ 	.word	0x000041a0


	//   ....[85]....
        /*05f0*/ 	.word	0x000041c0


	//   ....[86]....
        /*05f4*/ 	.word	0x00004230


	//   ....[87]....
        /*05f8*/ 	.word	0x000042e0


	//   ....[88]....
        /*05fc*/ 	.word	0x000042f0


	//   ....[89]....
        /*0600*/ 	.word	0x00004310


	//   ....[90]....
        /*0604*/ 	.word	0x00004350


	//   ....[91]....
        /*0608*/ 	.word	0x00004380


	//   ....[92]....
        /*060c*/ 	.word	0x000043c0


	//   ....[93]....
        /*0610*/ 	.word	0x000043e0


	//   ....[94]....
        /*0614*/ 	.word	0x00004400


	//   ....[95]....
        /*0618*/ 	.word	0x00004460


	//   ....[96]....
        /*061c*/ 	.word	0x00004500


	//   ....[97]....
        /*0620*/ 	.word	0x00004510


	//   ....[98]....
        /*0624*/ 	.word	0x00004530


	//   ....[99]....
        /*0628*/ 	.word	0x00004570


	//   ....[100]....
        /*062c*/ 	.word	0x000045a0


	//   ....[101]....
        /*0630*/ 	.word	0x000045e0


	//   ....[102]....
        /*0634*/ 	.word	0x00004600


	//   ....[103]....
        /*0638*/ 	.word	0x00004620


	//   ....[104]....
        /*063c*/ 	.word	0x00004690


	//   ....[105]....
        /*0640*/ 	.word	0x00004740


	//   ....[106]....
        /*0644*/ 	.word	0x00004750


	//   ....[107]....
        /*0648*/ 	.word	0x00004770


	//   ....[108]....
        /*064c*/ 	.word	0x000047b0


	//   ....[109]....
        /*0650*/ 	.word	0x000047e0


	//   ....[110]....
        /*0654*/ 	.word	0x00004820


	//   ....[111]....
        /*0658*/ 	.word	0x00004840


	//   ....[112]....
        /*065c*/ 	.word	0x00004860


	//   ....[113]....
        /*0660*/ 	.word	0x000048c0


	//   ....[114]....
        /*0664*/ 	.word	0x00004960


	//   ....[115]....
        /*0668*/ 	.word	0x00004970


	//   ....[116]....
        /*066c*/ 	.word	0x00004990


	//   ....[117]....
        /*0670*/ 	.word	0x000049d0


	//   ....[118]....
        /*0674*/ 	.word	0x00004a00


	//   ....[119]....
        /*0678*/ 	.word	0x00004a40


	//   ....[120]....
        /*067c*/ 	.word	0x00004a60


	//   ....[121]....
        /*0680*/ 	.word	0x00004a80


	//   ....[122]....
        /*0684*/ 	.word	0x00004af0


	//   ....[123]....
        /*0688*/ 	.word	0x00004b80


	//   ....[124]....
        /*068c*/ 	.word	0x00004ba0


	//   ....[125]....
        /*0690*/ 	.word	0x00004bb0


	//   ....[126]....
        /*0694*/ 	.word	0x00004bd0


	//   ....[127]....
        /*0698*/ 	.word	0x00004c10


	//   ....[128]....
        /*069c*/ 	.word	0x00004c40


	//   ....[129]....
        /*06a0*/ 	.word	0x00004c80


	//   ....[130]....
        /*06a4*/ 	.word	0x00004ca0


	//   ....[131]....
        /*06a8*/ 	.word	0x00004cc0


	//   ....[132]....
        /*06ac*/ 	.word	0x00004db0


	//   ....[133]....
        /*06b0*/ 	.word	0x00004dd0


	//   ....[134]....
        /*06b4*/ 	.word	0x00004de0


	//   ....[135]....
        /*06b8*/ 	.word	0x00004e00


	//   ....[136]....
        /*06bc*/ 	.word	0x00004e40


	//   ....[137]....
        /*06c0*/ 	.word	0x00004e70


	//   ....[138]....
        /*06c4*/ 	.word	0x00004eb0


	//   ....[139]....
        /*06c8*/ 	.word	0x00004ed0


	//   ....[140]....
        /*06cc*/ 	.word	0x00004ef0


	//   ....[141]....
        /*06d0*/ 	.word	0x00004fe0


	//   ....[142]....
        /*06d4*/ 	.word	0x00005000


	//   ....[143]....
        /*06d8*/ 	.word	0x00005010


	//   ....[144]....
        /*06dc*/ 	.word	0x00005030


	//   ....[145]....
        /*06e0*/ 	.word	0x00005070


	//   ....[146]....
        /*06e4*/ 	.word	0x000050a0


	//   ....[147]....
        /*06e8*/ 	.word	0x000050e0


	//   ....[148]....
        /*06ec*/ 	.word	0x00005100


	//   ....[149]....
        /*06f0*/ 	.word	0x00005120


	//   ....[150]....
        /*06f4*/ 	.word	0x00005210


	//   ....[151]....
        /*06f8*/ 	.word	0x00005230


	//   ....[152]....
        /*06fc*/ 	.word	0x00005240


	//   ....[153]....
        /*0700*/ 	.word	0x00005260


	//   ....[154]....
        /*0704*/ 	.word	0x000052a0


	//   ....[155]....
        /*0708*/ 	.word	0x000052d0


	//   ....[156]....
        /*070c*/ 	.word	0x00005310


	//   ....[157]....
        /*0710*/ 	.word	0x00005330


	//   ....[158]....
        /*0714*/ 	.word	0x00005350


	//   ....[159]....
        /*0718*/ 	.word	0x000054a0


	//   ....[160]....
        /*071c*/ 	.word	0x000059b0


	//   ....[161]....
        /*0720*/ 	.word	0x00005cd0


	//   ....[162]....
        /*0724*/ 	.word	0x00005d80


	//   ....[163]....
        /*0728*/ 	.word	0x00005e30


	//   ....[164]....
        /*072c*/ 	.word	0x00005ee0


	//   ....[165]....
        /*0730*/ 	.word	0x00005f90


	//   ....[166]....
        /*0734*/ 	.word	0x00006040


	//   ....[167]....
        /*0738*/ 	.word	0x000060f0


	//   ....[168]....
        /*073c*/ 	.word	0x000061a0


	//   ....[169]....
        /*0740*/ 	.word	0x00006250


	//   ....[170]....
        /*0744*/ 	.word	0x00006300


	//   ....[171]....
        /*0748*/ 	.word	0x000063b0


	//   ....[172]....
        /*074c*/ 	.word	0x00006460


	//   ....[173]....
        /*0750*/ 	.word	0x00006510


	//   ....[174]....
        /*0754*/ 	.word	0x000065c0


	//   ....[175]....
        /*0758*/ 	.word	0x00006670


	//   ....[176]....
        /*075c*/ 	.word	0x00006720


	//   ....[177]....
        /*0760*/ 	.word	0x000067d0


	//   ....[178]....
        /*0764*/ 	.word	0x000069b0


	//   ....[179]....
        /*0768*/ 	.word	0x00006ad0


	//   ....[180]....
        /*076c*/ 	.word	0x00006bf0


	//   ....[181]....
        /*0770*/ 	.word	0x00006d10


	//   ....[182]....
        /*0774*/ 	.word	0x00006e30


	//   ....[183]....
        /*0778*/ 	.word	0x00006f50


	//   ....[184]....
        /*077c*/ 	.word	0x00007070


	//   ....[185]....
        /*0780*/ 	.word	0x00007190


	//   ....[186]....
        /*0784*/ 	.word	0x000072b0


	//   ....[187]....
        /*0788*/ 	.word	0x000073d0


	//   ....[188]....
        /*078c*/ 	.word	0x000074f0


	//   ....[189]....
        /*0790*/ 	.word	0x00007600


	//   ....[190]....
        /*0794*/ 	.word	0x00007700


	//   ....[191]....
        /*0798*/ 	.word	0x00007800


	//   ....[192]....
        /*079c*/ 	.word	0x00007900


	//   ....[193]....
        /*07a0*/ 	.word	0x00007a00


	//   ....[194]....
        /*07a4*/ 	.word	0x00007b00


	//   ....[195]....
        /*07a8*/ 	.word	0x000085a0


	//   ....[196]....
        /*07ac*/ 	.word	0x00008620


	//   ....[197]....
        /*07b0*/ 	.word	0x000086a0


	//   ....[198]....
        /*07b4*/ 	.word	0x00008720


	//   ....[199]....
        /*07b8*/ 	.word	0x000087a0


	//   ....[200]....
        /*07bc*/ 	.word	0x00008820


	//   ....[201]....
        /*07c0*/ 	.word	0x000088a0


	//   ....[202]....
        /*07c4*/ 	.word	0x00008920


	//   ....[203]....
        /*07c8*/ 	.word	0x000089a0


	//   ....[204]....
        /*07cc*/ 	.word	0x00008a20


	//   ....[205]....
        /*07d0*/ 	.word	0x00008aa0


	//   ....[206]....
        /*07d4*/ 	.word	0x00008b20


	//   ....[207]....
        /*07d8*/ 	.word	0x00008ba0


	//   ....[208]....
        /*07dc*/ 	.word	0x00008c20


	//   ....[209]....
        /*07e0*/ 	.word	0x00008ca0


	//   ....[210]....
        /*07e4*/ 	.word	0x00008d20


	//   ....[211]....
        /*07e8*/ 	.word	0x00008da0


	//   ....[212]....
        /*07ec*/ 	.word	0x00008f80


	//   ....[213]....
        /*07f0*/ 	.word	0x00009020


	//   ....[214]....
        /*07f4*/ 	.word	0x000090d0


	//   ....[215]....
        /*07f8*/ 	.word	0x00009180


	//   ....[216]....
        /*07fc*/ 	.word	0x00009230


	//   ....[217]....
        /*0800*/ 	.word	0x000092f0


	//   ....[218]....
        /*0804*/ 	.word	0x000093b0


	//   ....[219]....
        /*0808*/ 	.word	0x00009460


	//   ....[220]....
        /*080c*/ 	.word	0x00009520


	//   ....[221]....
        /*0810*/ 	.word	0x000095d0


	//   ....[222]....
        /*0814*/ 	.word	0x00009690


	//   ....[223]....
        /*0818*/ 	.word	0x00009740


	//   ....[224]....
        /*081c*/ 	.word	0x00009800


	//   ....[225]....
        /*0820*/ 	.word	0x000098b0


	//   ....[226]....
        /*0824*/ 	.word	0x00009950


	//   ....[227]....
        /*0828*/ 	.word	0x00009a00


	//   ....[228]....
        /*082c*/ 	.word	0x00009aa0


	//   ....[229]....
        /*0830*/ 	.word	0x00009b10


	//   ....[230]....
        /*0834*/ 	.word	0x00009b70


	//   ....[231]....
        /*0838*/ 	.word	0x00009be0


	//   ....[232]....
        /*083c*/ 	.word	0x00009c40


	//   ....[233]....
        /*0840*/ 	.word	0x00009cb0


	//----- nvinfo : EIATTR_VRC_CTA_INIT_COUNT
	.align		4
.L_218:
        /*0844*/ 	.byte	0x02, 0x4a
	.zero		1
	.zero		1


	//----- nvinfo : EIATTR_EXIT_INSTR_OFFSETS
	.align		4
        /*0848*/ 	.byte	0x04, 0x1c
        /*084a*/ 	.short	(.L_220 - .L_219)


	//   ....[0]....
.L_219:
        /*084c*/ 	.word	0x00002450


	//   ....[1]....
        /*0850*/ 	.word	0x000027b0


	//   ....[2]....
        /*0854*/ 	.word	0x000027d0


	//   ....[3]....
        /*0858*/ 	.word	0x00008db0


	//   ....[4]....
        /*085c*/ 	.word	0x00009ab0


	//----- nvinfo : EIATTR_MAX_THREADS
	.align		4
.L_220:
        /*0860*/ 	.byte	0x04, 0x05
        /*0862*/ 	.short	(.L_222 - .L_221)
.L_221:
        /*0864*/ 	.word	0x00000180
        /*0868*/ 	.word	0x00000001
        /*086c*/ 	.word	0x00000001


	//----- nvinfo : EIATTR_CRS_STACK_SIZE
	.align		4
.L_222:
        /*0870*/ 	.byte	0x04, 0x1e
        /*0872*/ 	.short	(.L_224 - .L_223)
.L_223:
        /*0874*/ 	.word	0x00000000


	//----- nvinfo : EIATTR_CBANK_PARAM_SIZE
	.align		4
.L_224:
        /*0878*/ 	.byte	0x03, 0x19
        /*087a*/ 	.short	0x004d


	//----- nvinfo : EIATTR_PARAM_CBANK
	.align		4
        /*087c*/ 	.byte	0x04, 0x0a
        /*087e*/ 	.short	(.L_226 - .L_225)
	.align		4
.L_225:
        /*0880*/ 	.word	index@(.nv.constant0._ZN3cub18CUB_300001_SM_10006detail10radix_sort29DeviceRadixSortOnesweepKernelINS1_5radix10policy_hubIjjyE10Policy1000ELNS0_9SortOrderE0EjjyiiNS1_21identity_decomposer_tEEEvPT5_SB_PT3_PKSC_PT1_PKSG_PT2_PKSK_T4_iiT6_)
        /*0884*/ 	.short	0x0380
        /*0886*/ 	.short	0x004d


	//----- nvinfo : EIATTR_SW_WAR
	.align		4
.L_226:
        /*0888*/ 	.byte	0x04, 0x36
        /*088a*/ 	.short	(.L_228 - .L_227)
.L_227:
        /*088c*/ 	.word	0x00000008
.L_228:


//--------------------- .nv.info._ZN3cub18CUB_300001_SM_10006detail10radix_sort33DeviceRadixSortExclusiveSumKernelINS1_5radix10policy_hubIjjyE10Policy1000EyEEvPT0_ --------------------------
	.section	.nv.info._ZN3cub18CUB_300001_SM_10006detail10radix_sort33DeviceRadixSortExclusiveSumKernelINS1_5radix10policy_hubIjjyE10Policy1000EyEEvPT0_,"",@"SHT_CUDA_INFO"
	.sectionflags	@""
	.align	4


	//----- nvinfo : EIATTR_CUDA_API_VERSION
	.align		4
        /*0000*/ 	.byte	0x04, 0x37
        /*0002*/ 	.short	(.L_230 - .L_229)
.L_229:
        /*0004*/ 	.word	0x00000082


	//----- nvinfo : EIATTR_KPARAM_INFO
	.align		4
.L_230:
        /*0008*/ 	.byte	0x04, 0x17
        /*000a*/ 	.short	(.L_232 - .L_231)
.L_231:
        /*000c*/ 	.word	0x00000000
        /*0010*/ 	.short	0x0000
        /*0012*/ 	.short	0x0000
        /*0014*/ 	.byte	0x00, 0xf5, 0x21, 0x00


	//----- nvinfo : EIATTR_SPARSE_MMA_MASK
	.align		4
.L_232:
        /*0018*/ 	.byte	0x03, 0x50
        /*001a*/ 	.short	0x0000


	//----- nvinfo : EIATTR_MAXREG_COUNT
	.align		4
        /*001c*/ 	.byte	0x03, 0x1b
        /*001e*/ 	.short	0x00ff


	//----- nvinfo : EIATTR_NUM_BARRIERS
	.align		4
        /*0020*/ 	.byte	0x02, 0x4c
        /*0022*/ 	.byte	0x01
	.zero		1


	//----- nvinfo : EIATTR_MERCURY_ISA_VERSION
	.align		4
        /*0024*/ 	.byte	0x03, 0x5f
        /*0026*/ 	.short	0x0101


	//----- nvinfo : EIATTR_COOP_GROUP_MASK_REGIDS
	.align		4
        /*0028*/ 	.byte	0x04, 0x29
        /*002a*/ 	.short	(.L_234 - .L_233)


	//   ....[0]....
.L_233:
        /*002c*/ 	.word	0xffffffff


	//   ....[1]....
        /*0030*/ 	.word	0xffffffff


	//   ....[2]....
        /*0034*/ 	.word	0xffffffff


	//   ....[3]....
        /*0038*/ 	.word	0xffffffff


	//   ....[4]....
        /*003c*/ 	.word	0xffffffff


	//   ....[5]....
        /*0040*/ 	.word	0xffffffff


	//   ....[6]....
        /*0044*/ 	.word	0xffffffff


	//   ....[7]....
        /*0048*/ 	.word	0xffffffff


	//   ....[8]....
        /*004c*/ 	.word	0xffffffff


	//   ....[9]....
        /*0050*/ 	.word	0xffffffff


	//   ....[10]....
        /*0054*/ 	.word	0x05000015


	//   ....[11]....
        /*0058*/ 	.word	0x05000015


	//   ....[12]....
        /*005c*/ 	.word	0x05000015


	//   ....[13]....
        /*0060*/ 	.word	0x05000015


	//   ....[14]....
        /*0064*/ 	.word	0x05000015


	//   ....[15]....
        /*0068*/ 	.word	0x05000015


	//   ....[16]....
        /*006c*/ 	.word	0x05000015


	//   ....[17]....
        /*0070*/ 	.word	0x05000015


	//   ....[18]....
        /*0074*/ 	.word	0x05000015


	//   ....[19]....
        /*0078*/ 	.word	0x05000015


	//----- nvinfo : EIATTR_COOP_GROUP_INSTR_OFFSETS
	.align		4
.L_234:
        /*007c*/ 	.byte	0x04, 0x28
        /*007e*/ 	.short	(.L_236 - .L_235)


	//   ....[0]....
.L_235:
        /*0080*/ 	.word	0x00000250


	//   ....[1]....
        /*0084*/ 	.word	0x00000260


	//   ....[2]....
        /*0088*/ 	.word	0x000002a0


	//   ....[3]....
        /*008c*/ 	.word	0x000002c0


	//   ....[4]....
        /*0090*/ 	.word	0x00000310


	//   ....[5]....
        /*0094*/ 	.word	0x00000320


	//   ....[6]....
        /*0098*/ 	.word	0x00000360


	//   ....[7]....
        /*009c*/ 	.word	0x00000380


	//   ....[8]....
        /*00a0*/ 	.word	0x000003d0


	//   ....[9]....
        /*00a4*/ 	.word	0x000003e0


	//   ....[10]....
        /*00a8*/ 	.word	0x00000660


	//   ....[11]....
        /*00ac*/ 	.word	0x000006b0


	//   ....[12]....
        /*00b0*/ 	.word	0x00000740


	//   ....[13]....
        /*00b4*/ 	.word	0x00000790


	//   ....[14]....
        /*00b8*/ 	.word	0x00000820


	//   ....[15]....
        /*00bc*/ 	.word	0x00000870


	//   ....[16]....
        /*00c0*/ 	.word	0x00000900


	//   ....[17]....
        /*00c4*/ 	.word	0x00000950


	//   ....[18]....
        /*00c8*/ 	.word	0x000009e0


	//   ....[19]....
        /*00cc*/ 	.word	0x00000a30


	//----- nvinfo : EIATTR_VRC_CTA_INIT_COUNT
	.align		4
.L_236:
        /*00d0*/ 	.byte	0x02, 0x4a
	.zero		1
	.zero		1


	//----- nvinfo : EIATTR_EXIT_INSTR_OFFSETS
	.align		4
        /*00d4*/ 	.byte	0x04, 0x1c
        /*00d6*/ 	.short	(.L_238 - .L_237)


	//   ....[0]....
.L_237:
        /*00d8*/ 	.word	0x000005d0


	//   ....[1]....
        /*00dc*/ 	.word	0x00000600


	//----- nvinfo : EIATTR_CRS_STACK_SIZE
	.align		4
.L_238:
        /*00e0*/ 	.byte	0x04, 0x1e
        /*00e2*/ 	.short	(.L_240 - .L_239)
.L_239:
        /*00e4*/ 	.word	0x00000000


	//----- nvinfo : EIATTR_CBANK_PARAM_SIZE
	.align		4
.L_240:
        /*00e8*/ 	.byte	0x03, 0x19
        /*00ea*/ 	.short	0x0008


	//----- nvinfo : EIATTR_PARAM_CBANK
	.align		4
        /*00ec*/ 	.byte	0x04, 0x0a
        /*00ee*/ 	.short	(.L_242 - .L_241)
	.align		4
.L_241:
        /*00f0*/ 	.word	index@(.nv.constant0._ZN3cub18CUB_300001_SM_10006detail10radix_sort33DeviceRadixSortExclusiveSumKernelINS1_5radix10policy_hubIjjyE10Policy1000EyEEvPT0_)
        /*00f4*/ 	.short	0x0380
        /*00f6*/ 	.short	0x0008


	//----- nvinfo : EIATTR_SW_WAR
	.align		4
.L_242:
        /*00f8*/ 	.byte	0x04, 0x36
        /*00fa*/ 	.short	(.L_244 - .L_243)
.L_243:
        /*00fc*/ 	.word	0x00000008
.L_244:


//--------------------- .nv.info._ZN3cub18CUB_300001_SM_10006detail10radix_sort30DeviceRadixSortHistogramKernelINS1_5radix10policy_hubIjjyE10Policy1000ELNS0_9SortOrderE0EjyNS1_21identity_decomposer_tEEEvPT2_PKT1_SA_iiT3_ --------------------------
	.section	.nv.info._ZN3cub18CUB_300001_SM_10006detail10radix_sort30DeviceRadixSortHistogramKernelINS1_5radix10policy_hubIjjyE10Policy1000ELNS0_9SortOrderE0EjyNS1_21identity_decomposer_tEEEvPT2_PKT1_SA_iiT3_,"",@"SHT_CUDA_INFO"
	.sectionflags	@""
	.align	4


	//----- nvinfo : EIATTR_CUDA_API_VERSION
	.align		4
        /*0000*/ 	.byte	0x04, 0x37
        /*0002*/ 	.short	(.L_246 - .L_245)
.L_245:
        /*0004*/ 	.word	0x00000082


	//----- nvinfo : EIATTR_KPARAM_INFO
	.align		4
.L_246:
        /*0008*/ 	.byte	0x04, 0x17
        /*000a*/ 	.short	(.L_248 - .L_247)
.L_247:
        /*000c*/ 	.word	0x00000000
        /*0010*/ 	.short	0x0005
        /*0012*/ 	.short	0x0020
        /*0014*/ 	.byte	0x00, 0xf0, 0x05, 0x00


	//----- nvinfo : EIATTR_KPARAM_INFO
	.align		4
.L_248:
        /*0018*/ 	.byte	0x04, 0x17
        /*001a*/ 	.short	(.L_250 - .L_249)
.L_249:
        /*001c*/ 	.word	0x00000000
        /*0020*/ 	.short	0x0004
        /*0022*/ 	.short	0x001c
        /*0024*/ 	.byte	0x00, 0xf0, 0x11, 0x00


	//----- nvinfo : EIATTR_KPARAM_INFO
	.align		4
.L_250:
        /*0028*/ 	.byte	0x04, 0x17
        /*002a*/ 	.short	(.L_252 - .L_251)
.L_251:
        /*002c*/ 	.word	0x00000000
        /*0030*/ 	.short	0x0003
        /*0032*/ 	.short	0x0018
        /*0034*/ 	.byte	0x00, 0xf0, 0x11, 0x00


	//----- nvinfo : EIATTR_KPARAM_INFO
	.align		4
.L_252:
        /*0038*/ 	.byte	0x04, 0x17
        /*003a*/ 	.short	(.L_254 - .L_253)
.L_253:
        /*003c*/ 	.word	0x00000000
        /*0040*/ 	.short	0x0002
        /*0042*/ 	.short	0x0010
        /*0044*/ 	.byte	0x00, 0xf0, 0x21, 0x00


	//----- nvinfo : EIATTR_KPARAM_INFO
	.align		4
.L_254:
        /*0048*/ 	.byte	0x04, 0x17
        /*004a*/ 	.short	(.L_256 - .L_255)
.L_255:
        /*004c*/ 	.word	0x00000000
        /*0050*/ 	.short	0x0001
        /*0052*/ 	.short	0x0008
        /*0054*/ 	.byte	0x00, 0xf5, 0x21, 0x00


	//----- nvinfo : EIATTR_KPARAM_INFO
	.align		4
.L_256:
        /*0058*/ 	.byte	0x04, 0x17
        /*005a*/ 	.short	(.L_258 - .L_257)
.L_257:
        /*005c*/ 	.word	0x00000000
        /*0060*/ 	.short	0x0000
        /*0062*/ 	.short	0x0000
        /*0064*/ 	.byte	0x00, 0xf5, 0x21, 0x00


	//----- nvinfo : EIATTR_SPARSE_MMA_MASK
	.align		4
.L_258:
        /*0068*/ 	.byte	0x03, 0x50
        /*006a*/ 	.short	0x0000


	//----- nvinfo : EIATTR_MAXREG_COUNT
	.align		4
        /*006c*/ 	.byte	0x03, 0x1b
        /*006e*/ 	.short	0x00ff


	//----- nvinfo : EIATTR_NUM_BARRIERS
	.align		4
        /*0070*/ 	.byte	0x02, 0x4c
        /*0072*/ 	.byte	0x01
	.zero		1


	//----- nvinfo : EIATTR_MERCURY_ISA_VERSION
	.align		4
        /*0074*/ 	.byte	0x03, 0x5f
        /*0076*/ 	.short	0x0101


	//----- nvinfo : EIATTR_VRC_CTA_INIT_COUNT
	.align		4
        /*0078*/ 	.byte	0x02, 0x4a
	.zero		1
	.zero		1


	//----- nvinfo : EIATTR_EXIT_INSTR_OFFSETS
	.align		4
        /*007c*/ 	.byte	0x04, 0x1c
        /*007e*/ 	.short	(.L_260 - .L_259)


	//   ....[0]....
.L_259:
        /*0080*/ 	.word	0x00000040


	//   ....[1]....
        /*0084*/ 	.word	0x00002ec0


	//----- nvinfo : EIATTR_MAX_THREADS
	.align		4
.L_260:
        /*0088*/ 	.byte	0x04, 0x05
        /*008a*/ 	.short	(.L_262 - .L_261)
.L_261:
        /*008c*/ 	.word	0x00000080
        /*0090*/ 	.word	0x00000001
        /*0094*/ 	.word	0x00000001


	//----- nvinfo : EIATTR_CRS_STACK_SIZE
	.align		4
.L_262:
        /*0098*/ 	.byte	0x04, 0x1e
        /*009a*/ 	.short	(.L_264 - .L_263)
.L_263:
        /*009c*/ 	.word	0x00000000


	//----- nvinfo : EIATTR_CBANK_PARAM_SIZE
	.align		4
.L_264:
        /*00a0*/ 	.byte	0x03, 0x19
        /*00a2*/ 	.short	0x0021


	//----- nvinfo : EIATTR_PARAM_CBANK
	.align		4
        /*00a4*/ 	.byte	0x04, 0x0a
        /*00a6*/ 	.short	(.L_266 - .L_265)
	.align		4
.L_265:
        /*00a8*/ 	.word	index@(.nv.constant0._ZN3cub18CUB_300001_SM_10006detail10radix_sort30DeviceRadixSortHistogramKernelINS1_5radix10policy_hubIjjyE10Policy1000ELNS0_9SortOrderE0EjyNS1_21identity_decomposer_tEEEvPT2_PKT1_SA_iiT3_)
        /*00ac*/ 	.short	0x0380
        /*00ae*/ 	.short	0x0021


	//----- nvinfo : EIATTR_SW_WAR
	.align		4
.L_266:
        /*00b0*/ 	.byte	0x04, 0x36
        /*00b2*/ 	.short	(.L_268 - .L_267)
.L_267:
        /*00b4*/ 	.word	0x00000008
.L_268:


//--------------------- .nv.info._ZN3cub18CUB_300001_SM_10006detail10radix_sort31DeviceRadixSortSingleTileKernelINS1_5radix10policy_hubIjjyE10Policy1000ELNS0_9SortOrderE0EjjyNS1_21identity_decomposer_tEEEvPKT1_PSA_PKT2_PSE_T3_iiT4_ --------------------------
	.section	.nv.info._ZN3cub18CUB_300001_SM_10006detail10radix_sort31DeviceRadixSortSingleTileKernelINS1_5radix10policy_hubIjjyE10Policy1000ELNS0_9SortOrderE0EjjyNS1_21identity_decomposer_tEEEvPKT1_PSA_PKT2_PSE_T3_iiT4_,"",@"SHT_CUDA_INFO"
	.sectionflags	@""
	.align	4


	//----- nvinfo : EIATTR_CUDA_API_VERSION
	.align		4
        /*0000*/ 	.byte	0x04, 0x37
        /*0002*/ 	.short	(.L_270 - .L_269)
.L_269:
        /*0004*/ 	.word	0x00000082


	//----- nvinfo : EIATTR_KPARAM_INFO
	.align		4
.L_270:
        /*0008*/ 	.byte	0x04, 0x17
        /*000a*/ 	.short	(.L_272 - .L_271)
.L_271:
        /*000c*/ 	.word	0x00000000
        /*0010*/ 	.short	0x0007
        /*0012*/ 	.short	0x0030
        /*0014*/ 	.byte	0x00, 0xf0, 0x05, 0x00


	//----- nvinfo : EIATTR_KPARAM_INFO
	.align		4
.L_272:
        /*0018*/ 	.byte	0x04, 0x17
        /*001a*/ 	.short	(.L_274 - .L_273)
.L_273:
        /*001c*/ 	.word	0x00000000
        /*0020*/ 	.short	0x0006
        /*0022*/ 	.short	0x002c
        /*0024*/ 	.byte	0x00, 0xf0, 0x11, 0x00


	//----- nvinfo : EIATTR_KPARAM_INFO
	.align		4
.L_274:
        /*0028*/ 	.byte	0x04, 0x17
        /*002a*/ 	.short	(.L_276 - .L_275)
.L_275:
        /*002c*/ 	.word	0x00000000
        /*0030*/ 	.short	0x0005
        /*0032*/ 	.short	0x0028
        /*0034*/ 	.byte	0x00, 0xf0, 0x11, 0x00


	//----- nvinfo : EIATTR_KPARAM_INFO
	.align		4
.L_276:
        /*0038*/ 	.byte	0x04, 0x17
        /*003a*/ 	.short	(.L_278 - .L_277)
.L_277:
        /*003c*/ 	.word	0x00000000
        /*0040*/ 	.short	0x0004
        /*0042*/ 	.short	0x0020
        /*0044*/ 	.byte	0x00, 0xf0, 0x21, 0x00


	//----- nvinfo : EIATTR_KPARAM_INFO
	.align		4
.L_278:
        /*0048*/ 	.byte	0x04, 0x17
        /*004a*/ 	.short	(.L_280 - .L_279)
.L_279:
        /*004c*/ 	.word	0x00000000
        /*0050*/ 	.short	0x0003
        /*0052*/ 	.short	0x0018
        /*0054*/ 	.byte	0x00, 0xf5, 0x21, 0x00


	//----- nvinfo : EIATTR_KPARAM_INFO
	.align		4
.L_280:
        /*0058*/ 	.byte	0x04, 0x17
        /*005a*/ 	.short	(.L_282 - .L_281)
.L_281:
        /*005c*/ 	.word	0x00000000
        /*0060*/ 	.short	0x0002
        /*0062*/ 	.short	0x0010
        /*0064*/ 	.byte	0x00, 0xf5, 0x21, 0x00


	//----- nvinfo : EIATTR_KPARAM_INFO
	.align		4
.L_282:
        /*0068*/ 	.byte	0x04, 0x17
        /*006a*/ 	.short	(.L_284 - .L_283)
.L_283:
        /*006c*/ 	.word	0x00000000
        /*0070*/ 	.short	0x0001
        /*0072*/ 	.short	0x0008
        /*0074*/ 	.byte	0x00, 0xf5, 0x21, 0x00


	//----- nvinfo : EIATTR_KPARAM_INFO
	.align		4
.L_284:
        /*0078*/ 	.byte	0x04, 0x17
        /*007a*/ 	.short	(.L_286 - .L_285)
.L_285:
        /*007c*/ 	.word	0x00000000
        /*0080*/ 	.short	0x0000
        /*0082*/ 	.short	0x0000
        /*0084*/ 	.byte	0x00, 0xf5, 0x21, 0x00


	//----- nvinfo : EIATTR_SPARSE_MMA_MASK
	.align		4
.L_286:
        /*0088*/ 	.byte	0x03, 0x50
        /*008a*/ 	.short	0x0000


	//----- nvinfo : EIATTR_MAXREG_COUNT
	.align		4
        /*008c*/ 	.byte	0x03, 0x1b
        /*008e*/ 	.short	0x00ff


	//----- nvinfo : EIATTR_NUM_BARRIERS
	.align		4
        /*0090*/ 	.byte	0x02, 0x4c
        /*0092*/ 	.byte	0x01
	.zero		1


	//----- nvinfo : EIATTR_MERCURY_ISA_VERSION
	.align		4
        /*0094*/ 	.byte	0x03, 0x5f
        /*0096*/ 	.short	0x0101


	//----- nvinfo : EIATTR_COOP_GROUP_MASK_REGIDS
	.align		4
        /*0098*/ 	.byte	0x04, 0x29
        /*009a*/ 	.short	(.L_288 - .L_287)


	//   ....[0]....
.L_287:
        /*009c*/ 	.word	0xffffffff


	//   ....[1]....
        /*00a0*/ 	.word	0xffffffff


	//   ....[2]....
        /*00a4*/ 	.word	0xffffffff


	//   ....[3]....
        /*00a8*/ 	.word	0xffffffff


	//   ....[4]....
        /*00ac*/ 	.word	0xffffffff


	//----- nvinfo : EIATTR_COOP_GROUP_INSTR_OFFSETS
	.align		4
.L_288:
        /*00b0*/ 	.byte	0x04, 0x28
        /*00b2*/ 	.short	(.L_290 - .L_289)


	//   ....[0]....
.L_289:
        /*00b4*/ 	.word	0x00001d10


	//   ....[1]....
        /*00b8*/ 	.word	0x00001d30


	//   ....[2]....
        /*00bc*/ 	.word	0x00001d50


	//   ....[3]....
        /*00c0*/ 	.word	0x00001d70


	//   ....[4]....
        /*00c4*/ 	.word	0x00001d90


	//----- nvinfo : EIATTR_VRC_CTA_INIT_COUNT
	.align		4
.L_290:
        /*00c8*/ 	.byte	0x02, 0x4a
	.zero		1
	.zero		1


	//----- nvinfo : EIATTR_EXIT_INSTR_OFFSETS
	.align		4
        /*00cc*/ 	.byte	0x04, 0x1c
        /*00ce*/ 	.short	(.L_292 - .L_291)


	//   ....[0]....
.L_291:
        /*00d0*/ 	.word	0x000039a0


	//   ....[1]....
        /*00d4*/ 	.word	0x000039e0


	//----- nvinfo : EIATTR_MAX_THREADS
	.align		4
.L_292:
        /*00d8*/ 	.byte	0x04, 0x05
        /*00da*/ 	.short	(.L_294 - .L_293)
.L_293:
        /*00dc*/ 	.word	0x00000100
        /*00e0*/ 	.word	0x00000001
        /*00e4*/ 	.word	0x00000001


	//----- nvinfo : EIATTR_CBANK_PARAM_SIZE
	.align		4
.L_294:
        /*00e8*/ 	.byte	0x03, 0x19
        /*00ea*/ 	.short	0x0031


	//----- nvinfo : EIATTR_PARAM_CBANK
	.align		4
        /*00ec*/ 	.byte	0x04, 0x0a
        /*00ee*/ 	.short	(.L_296 - .L_295)
	.align		4
.L_295:
        /*00f0*/ 	.word	index@(.nv.constant0._ZN3cub18CUB_300001_SM_10006detail10radix_sort31DeviceRadixSortSingleTileKernelINS1_5radix10policy_hubIjjyE10Policy1000ELNS0_9SortOrderE0EjjyNS1_21identity_decomposer_tEEEvPKT1_PSA_PKT2_PSE_T3_iiT4_)
        /*00f4*/ 	.short	0x0380
        /*00f6*/ 	.short	0x0031


	//----- nvinfo : EIATTR_SW_WAR
	.align		4
.L_296:
        /*00f8*/ 	.byte	0x04, 0x36
        /*00fa*/ 	.short	(.L_298 - .L_297)
.L_297:
        /*00fc*/ 	.word	0x00000008
.L_298:


//--------------------- .nv.info._ZN3cub18CUB_300001_SM_10006detail11EmptyKernelIvEEvv --------------------------
	.section	.nv.info._ZN3cub18CUB_300001_SM_10006detail11EmptyKernelIvEEvv,"",@"SHT_CUDA_INFO"
	.sectionflags	@""
	.align	4


	//----- nvinfo : EIATTR_CUDA_API_VERSION
	.align		4
        /*0000*/ 	.byte	0x04, 0x37
        /*0002*/ 	.short	(.L_300 - .L_299)
.L_299:
        /*0004*/ 	.word	0x00000082


	//----- nvinfo : EIATTR_SPARSE_MMA_MASK
	.align		4
.L_300:
        /*0008*/ 	.byte	0x03, 0x50
        /*000a*/ 	.short	0x0000


	//----- nvinfo : EIATTR_MAXREG_COUNT
	.align		4
        /*000c*/ 	.byte	0x03, 0x1b
        /*000e*/ 	.short	0x00ff


	//----- nvinfo : EIATTR_MERCURY_ISA_VERSION
	.align		4
        /*0010*/ 	.byte	0x03, 0x5f
        /*0012*/ 	.short	0x0101


	//----- nvinfo : EIATTR_VRC_CTA_INIT_COUNT
	.align		4
        /*0014*/ 	.byte	0x02, 0x4a
	.zero		1
	.zero		1


	//----- nvinfo : EIATTR_EXIT_INSTR_OFFSETS
	.align		4
        /*0018*/ 	.byte	0x04, 0x1c
        /*001a*/ 	.short	(.L_302 - .L_301)


	//   ....[0]....
.L_301:
        /*001c*/ 	.word	0x00000010


	//----- nvinfo : EIATTR_SW_WAR
	.align		4
.L_302:
        /*0020*/ 	.byte	0x04, 0x36
        /*0022*/ 	.short	(.L_304 - .L_303)
.L_303:
        /*0024*/ 	.word	0x00000008
.L_304:


//--------------------- .nv.info._ZN6thrust24THRUST_300001_SM_1000_NS8cuda_cub4core6detail13_kernel_agentINS1_8__reduce11ReduceAgentIPN4cuda3std3__45tupleIJflEEESC_SB_lNS1_9__extrema9arg_max_fIflNS9_4lessIfEEEEEEJSC_SC_iSH_EEEvDpT0_ --------------------------
	.section	.nv.info._ZN6thrust24THRUST_300001_SM_1000_NS8cuda_cub4core6detail13_kernel_agentINS1_8__reduce11ReduceAgentIPN4cuda3std3__45tupleIJflEEESC_SB_lNS1_9__extrema9arg_max_fIflNS9_4lessIfEEEEEEJSC_SC_iSH_EEEvDpT0_,"",@"SHT_CUDA_INFO"
	.sectionflags	@""
	.align	4


	//----- nvinfo : EIATTR_CUDA_API_VERSION
	.align		4
        /*0000*/ 	.byte	0x04, 0x37
        /*0002*/ 	.short	(.L_306 - .L_305)
.L_305:
        /*0004*/ 	.word	0x00000082


	//----- nvinfo : EIATTR_KPARAM_INFO
	.align		4
.L_306:
        /*0008*/ 	.byte	0x04, 0x17
        /*000a*/ 	.short	(.L_308 - .L_307)
.L_307:
        /*000c*/ 	.word	0x00000000
        /*0010*/ 	.short	0x0003
        /*0012*/ 	.short	0x0014
        /*0014*/ 	.byte	0x00, 0xf0, 0x05, 0x00


	//----- nvinfo : EIATTR_KPARAM_INFO
	.align		4
.L_308:
        /*0018*/ 	.byte	0x04, 0x17
        /*001a*/ 	.short	(.L_310 - .L_309)
.L_309:
        /*001c*/ 	.word	0x00000000
        /*0020*/ 	.short	0x0002
        /*0022*/ 	.short	0x0010
        /*0024*/ 	.byte	0x00, 0xf0, 0x11, 0x00


	//----- nvinfo : EIATTR_KPARAM_INFO
	.align		4
.L_310:
        /*0028*/ 	.byte	0x04, 0x17
        /*002a*/ 	.short	(.L_312 - .L_311)
.L_311:
        /*002c*/ 	.word	0x00000000
        /*0030*/ 	.short	0x0001
        /*0032*/ 	.short	0x0008
        /*0034*/ 	.byte	0x00, 0xf5, 0x21, 0x00


	//----- nvinfo : EIATTR_KPARAM_INFO
	.align		4
.L_312:
        /*0038*/ 	.byte	0x04, 0x17
        /*003a*/ 	.short	(.L_314 - .L_313)
.L_313:
        /*003c*/ 	.word	0x00000000
        /*0040*/ 	.short	0x0000
        /*0042*/ 	.short	0x0000
        /*0044*/ 	.byte	0x00, 0xf5, 0x21, 0x00


	//----- nvinfo : EIATTR_SPARSE_MMA_MASK
	.align		4
.L_314:
        /*0048*/ 	.byte	0x03, 0x50
        /*004a*/ 	.short	0x0000


	//----- nvinfo : EIATTR_MAXREG_COUNT
	.align		4
        /*004c*/ 	.byte	0x03, 0x1b
        /*004e*/ 	.short	0x00ff


	//----- nvinfo : EIATTR_NUM_BARRIERS
	.align		4
        /*0050*/ 	.byte	0x02, 0x4c
        /*0052*/ 	.byte	0x01
	.zero		1


	//----- nvinfo : EIATTR_MERCURY_ISA_VERSION
	.align		4
        /*0054*/ 	.byte	0x03, 0x5f
        /*0056*/ 	.short	0x0101


	//----- nvinfo : EIATTR_COOP_GROUP_MASK_REGIDS
	.align		4
        /*0058*/ 	.byte	0x04, 0x29
        /*005a*/ 	.short	(.L_316 - .L_315)


	//   ....[0]....
.L_315:
        /*005c*/ 	.word	0xffffffff


	//   ....[1]....
        /*0060*/ 	.word	0xffffffff


	//   ....[2]....
        /*0064*/ 	.word	0xffffffff


	//   ....[3]....
        /*0068*/ 	.word	0xffffffff


	//   ....[4]....
        /*006c*/ 	.word	0xffffffff


	//   ....[5]....
        /*0070*/ 	.word	0xffffffff


	//   ....[6]....
        /*0074*/ 	.word	0xffffffff


	//   ....[7]....
        /*0078*/ 	.word	0xffffffff


	//   ....[8]....
        /*007c*/ 	.word	0xffffffff


	//   ....[9]....
        /*0080*/ 	.word	0xffffffff


	//   ....[10]....
        /*0084*/ 	.word	0xffffffff


	//   ....[11]....
        /*0088*/ 	.word	0xffffffff


	//   ....[12]....
        /*008c*/ 	.word	0xffffffff


	//   ....[13]....
        /*0090*/ 	.word	0xffffffff


	//   ....[14]....
        /*0094*/ 	.word	0xffffffff


	//   ....[15]....
        /*0098*/ 	.word	0xffffffff


	//   ....[16]....
        /*009c*/ 	.word	0xffffffff


	//   ....[17]....
        /*00a0*/ 	.word	0xffffffff


	//   ....[18]....
        /*00a4*/ 	.word	0xffffffff


	//   ....[19]....
        /*00a8*/ 	.word	0xffffffff


	//   ....[20]....
        /*00ac*/ 	.word	0xffffffff


	//   ....[21]....
        /*00b0*/ 	.word	0xffffffff


	//   ....[22]....
        /*00b4*/ 	.word	0xffffffff


	//   ....[23]....
        /*00b8*/ 	.word	0xffffffff


	//   ....[24]....
        /*00bc*/ 	.word	0xffffffff


	//   ....[25]....
        /*00c0*/ 	.word	0xffffffff


	//   ....[26]....
        /*00c4*/ 	.word	0xffffffff


	//   ....[27]....
        /*00c8*/ 	.word	0xffffffff


	//   ....[28]....
        /*00cc*/ 	.word	0xffffffff


	//   ....[29]....
        /*00d0*/ 	.word	0xffffffff


	//   ....[30]....
        /*00d4*/ 	.word	0xffffffff


	//   ....[31]....
        /*00d8*/ 	.word	0xffffffff


	//   ....[32]....
        /*00dc*/ 	.word	0xffffffff


	//   ....[33]....
        /*00e0*/ 	.word	0xffffffff


	//   ....[34]....
        /*00e4*/ 	.word	0xffffffff


	//   ....[35]....
        /*00e8*/ 	.word	0xffffffff


	//   ....[36]....
        /*00ec*/ 	.word	0xffffffff


	//   ....[37]....
        /*00f0*/ 	.word	0xffffffff


	//   ....[38]....
        /*00f4*/ 	.word	0xffffffff


	//   ....[39]....
        /*00f8*/ 	.word	0xffffffff


	//   ....[40]....
        /*00fc*/ 	.word	0xffffffff


	//   ....[41]....
        /*0100*/ 	.word	0xffffffff


	//   ....[42]....
        /*0104*/ 	.word	0xffffffff


	//   ....[43]....
        /*0108*/ 	.word	0xffffffff


	//   ....[44]....
        /*010c*/ 	.word	0xffffffff


	//----- nvinfo : EIATTR_COOP_GROUP_INSTR_OFFSETS
	.align		4
.L_316:
        /*0110*/ 	.byte	0x04, 0x28
        /*0112*/ 	.short	(.L_318 - .L_317)


	//   ....[0]....
.L_317:
        /*0114*/ 	.word	0x00000a60


	//   ....[1]....
        /*0118*/ 	.word	0x00000a90


	//   ....[2]....
        /*011c*/ 	.word	0x00000aa0


	//   ....[3]....
        /*0120*/ 	.word	0x00000c00


	//   ....[4]....
        /*0124*/ 	.word	0x00000c40


	//   ....[5]....
        /*0128*/ 	.word	0x00000c80


	//   ....[6]....
        /*012c*/ 	.word	0x00000dc0


	//   ....[7]....
        /*0130*/ 	.word	0x00000df0


	//   ....[8]....
        /*0134*/ 	.word	0x00000e20


	//   ....[9]....
        /*0138*/ 	.word	0x00000f50


	//   ....[10]....
        /*013c*/ 	.word	0x00000f80


	//   ....[11]....
        /*0140*/ 	.word	0x00000fb0


	//   ....[12]....
        /*0144*/ 	.word	0x000010e0


	//   ....[13]....
        /*0148*/ 	.word	0x00001110


	//   ....[14]....
        /*014c*/ 	.word	0x00001140


	//   ....[15]....
        /*0150*/ 	.word	0x00001d00


	//   ....[16]....
        /*0154*/ 	.word	0x00001d10


	//   ....[17]....
        /*0158*/ 	.word	0x00001d20


	//   ....[18]....
        /*015c*/ 	.word	0x00001ef0


	//   ....[19]....
        /*0160*/ 	.word	0x00001f30


	//   ....[20]....
        /*0164*/ 	.word	0x00001f60


	//   ....[21]....
        /*0168*/ 	.word	0x00002090


	//   ....[22]....
        /*016c*/ 	.word	0x000020c0


	//   ....[23]....
        /*0170*/ 	.word	0x000020f0


	//   ....[24]....
        /*0174*/ 	.word	0x00002220


	//   ....[25]....
        /*0178*/ 	.word	0x00002250


	//   ....[26]....
        /*017c*/ 	.word	0x00002280


	//   ....[27]....
        /*0180*/ 	.word	0x000023b0


	//   ....[28]....
        /*0184*/ 	.word	0x000023e0


	//   ....[29]....
        /*0188*/ 	.word	0x00002410


	//   ....[30]....
        /*018c*/ 	.word	0x00004a60


	//   ....[31]....
        /*0190*/ 	.word	0x00004a80


	//   ....[32]....
        /*0194*/ 	.word	0x00004a90


	//   ....[33]....
        /*0198*/ 	.word	0x00004c30


	//   ....[34]....
        /*019c*/ 	.word	0x00004c60


	//   ....[35]....
        /*01a0*/ 	.word	0x00004c90


	//   ....[36]....
        /*01a4*/ 	.word	0x00004dc0


	//   ....[37]....
        /*01a8*/ 	.word	0x00004df0


	//   ....[38]....
        /*01ac*/ 	.word	0x00004e20


	//   ....[39]....
        /*01b0*/ 	.word	0x00004f50


	//   ....[40]....
        /*01b4*/ 	.word	0x00004f80


	//   ....[41]....
        /*01b8*/ 	.word	0x00004fb0


	//   ....[42]....
        /*01bc*/ 	.word	0x000050e0


	//   ....[43]....
        /*01c0*/ 	.word	0x00005110


	//   ....[44]....
        /*01c4*/ 	.word	0x00005140


	//----- nvinfo : EIATTR_VRC_CTA_INIT_COUNT
	.align		4
.L_318:
        /*01c8*/ 	.byte	0x02, 0x4a
	.zero		1
	.zero		1


	//----- nvinfo : EIATTR_EXIT_INSTR_OFFSETS
	.align		4
        /*01cc*/ 	.byte	0x04, 0x1c
        /*01ce*/ 	.short	(.L_320 - .L_319)


	//   ....[0]....
.L_319:
        /*01d0*/ 	.word	0x00000030


	//   ....[1]....
        /*01d4*/ 	.word	0x00005c50


	//   ....[2]....
        /*01d8*/ 	.word	0x00005cc0


	//----- nvinfo : EIATTR_MAX_THREADS
	.align		4
.L_320:
        /*01dc*/ 	.byte	0x04, 0x05
        /*01de*/ 	.short	(.L_322 - .L_321)
.L_321:
        /*01e0*/ 	.word	0x00000100
        /*01e4*/ 	.word	0x00000001
        /*01e8*/ 	.word	0x00000001


	//----- nvinfo : EIATTR_CRS_STACK_SIZE
	.align		4
.L_322:
        /*01ec*/ 	.byte	0x04, 0x1e
        /*01ee*/ 	.short	(.L_324 - .L_323)
.L_323:
        /*01f0*/ 	.word	0x00000000


	//----- nvinfo : EIATTR_CBANK_PARAM_SIZE
	.align		4
.L_324:
        /*01f4*/ 	.byte	0x03, 0x19
        /*01f6*/ 	.short	0x0015


	//----- nvinfo : EIATTR_PARAM_CBANK
	.align		4
        /*01f8*/ 	.byte	0x04, 0x0a
        /*01fa*/ 	.short	(.L_326 - .L_325)
	.align		4
.L_325:
        /*01fc*/ 	.word	index@(.nv.constant0._ZN6thrust24THRUST_300001_SM_1000_NS8cuda_cub4core6detail13_kernel_agentINS1_8__reduce11ReduceAgentIPN4cuda3std3__45tupleIJflEEESC_SB_lNS1_9__extrema9arg_max_fIflNS9_4lessIfEEEEEEJSC_SC_iSH_EEEvDpT0_)
        /*0200*/ 	.short	0x0380
        /*0202*/ 	.short	0x0015


	//----- nvinfo : EIATTR_SW_WAR
	.align		4
.L_326:
        /*0204*/ 	.byte	0x04, 0x36
        /*0206*/ 	.short	(.L_328 - .L_327)
.L_327:
        /*0208*/ 	.word	0x00000008
.L_328:


//--------------------- .nv.info._ZN6thrust24THRUST_300001_SM_1000_NS8cuda_cub4core6detail13_kernel_agentINS1_8__reduce10DrainAgentIlEEJN3cub18CUB_300001_SM_10009GridQueueIyEElEEEvDpT0_ --------------------------
	.section	.nv.info._ZN6thrust24THRUST_300001_SM_1000_NS8cuda_cub4core6detail13_kernel_agentINS1_8__reduce10DrainAgentIlEEJN3cub18CUB_300001_SM_10009GridQueueIyEElEEEvDpT0_,"",@"SHT_CUDA_INFO"
	.sectionflags	@""
	.align	4


	//----- nvinfo : EIATTR_CUDA_API_VERSION
	.align		4
        /*0000*/ 	.byte	0x04, 0x37
        /*0002*/ 	.short	(.L_330 - .L_329)
.L_329:
        /*0004*/ 	.word	0x00000082


	//----- nvinfo : EIATTR_KPARAM_INFO
	.align		4
.L_330:
        /*0008*/ 	.byte	0x04, 0x17
        /*000a*/ 	.short	(.L_332 - .L_331)
.L_331:
        /*000c*/ 	.word	0x00000000
        /*0010*/ 	.short	0x0001
        /*0012*/ 	.short	0x0008
        /*0014*/ 	.byte	0x00, 0xf0, 0x21, 0x00


	//----- nvinfo : EIATTR_KPARAM_INFO
	.align		4
.L_332:
        /*0018*/ 	.byte	0x04, 0x17
        /*001a*/ 	.short	(.L_334 - .L_333)
.L_333:
        /*001c*/ 	.word	0x00000000
        /*0020*/ 	.short	0x0000
        /*0022*/ 	.short	0x0000
        /*0024*/ 	.byte	0x00, 0xf0, 0x21, 0x00


	//----- nvinfo : EIATTR_SPARSE_MMA_MASK
	.align		4
.L_334:
        /*0028*/ 	.byte	0x03, 0x50
        /*002a*/ 	.short	0x0000


	//----- nvinfo : EIATTR_MAXREG_COUNT
	.align		4
        /*002c*/ 	.byte	0x03, 0x1b
        /*002e*/ 	.short	0x00ff


	//----- nvinfo : EIATTR_MERCURY_ISA_VERSION
	.align		4
        /*0030*/ 	.byte	0x03, 0x5f
        /*0032*/ 	.short	0x0101


	//----- nvinfo : EIATTR_VRC_CTA_INIT_COUNT
	.align		4
        /*0034*/ 	.byte	0x02, 0x4a
	.zero		1
	.zero		1


	//----- nvinfo : EIATTR_EXIT_INSTR_OFFSETS
	.align		4
        /*0038*/ 	.byte	0x04, 0x1c
        /*003a*/ 	.short	(.L_336 - .L_335)


	//   ....[0]....
.L_335:
        /*003c*/ 	.word	0x00000060


	//----- nvinfo : EIATTR_MAX_THREADS
	.align		4
.L_336:
        /*0040*/ 	.byte	0x04, 0x05
        /*0042*/ 	.short	(.L_338 - .L_337)
.L_337:
        /*0044*/ 	.word	0x00000001
        /*0048*/ 	.word	0x00000001
        /*004c*/ 	.word	0x00000001


	//----- nvinfo : EIATTR_CBANK_PARAM_SIZE
	.align		4
.L_338:
        /*0050*/ 	.byte	0x03, 0x19
        /*0052*/ 	.short	0x0010


	//----- nvinfo : EIATTR_PARAM_CBANK
	.align		4
        /*0054*/ 	.byte	0x04, 0x0a
        /*0056*/ 	.short	(.L_340 - .L_339)
	.align		4
.L_339:
        /*0058*/ 	.word	index@(.nv.constant0._ZN6thrust24THRUST_300001_SM_1000_NS8cuda_cub4core6detail13_kernel_agentINS1_8__reduce10DrainAgentIlEEJN3cub18CUB_300001_SM_10009GridQueueIyEElEEEvDpT0_)
        /*005c*/ 	.short	0x0380
        /*005e*/ 	.short	0x0010


	//----- nvinfo : EIATTR_SW_WAR
	.align		4
.L_340:
        /*0060*/ 	.byte	0x04, 0x36
        /*0062*/ 	.short	(.L_342 - .L_341)
.L_341:
        /*0064*/ 	.word	0x00000008
.L_342:


//--------------------- .nv.info._ZN6thrust24THRUST_300001_SM_1000_NS8cuda_cub4core6detail13_kernel_agentINS1_8__reduce11ReduceAgentINS0_12zip_iteratorIN4cuda3std3__45tupleIJNS0_10device_ptrIfEENS0_17counting_iteratorIlNS0_11use_defaultESF_SF_EEEEEEEPNSB_IJflEEESJ_lNS1_9__extrema9arg_max_fIflNSA_4lessIfEEEEEEJSI_SK_lN3cub18CUB_300001_SM_100013GridEvenShareIlEENSS_9GridQueueIyEESP_EEEvDpT0_ --------------------------
	.section	.nv.info._ZN6thrust24THRUST_300001_SM_1000_NS8cuda_cub4core6detail13_kernel_agentINS1_8__reduce11ReduceAgentINS0_12zip_iteratorIN4cuda3std3__45tupleIJNS0_10device_ptrIfEENS0_17counting_iteratorIlNS0_11use_defaultESF_SF_EEEEEEEPNSB_IJflEEESJ_lNS1_9__extrema9arg_max_fIflNSA_4lessIfEEEEEEJSI_SK_lN3cub18CUB_300001_SM_100013GridEvenShareIlEENSS_9GridQueueIyEESP_EEEvDpT0_,"",@"SHT_CUDA_INFO"
	.sectionflags	@""
	.align	4


	//----- nvinfo : EIATTR_CUDA_API_VERSION
	.align		4
        /*0000*/ 	.byte	0x04, 0x37
        /*0002*/ 	.short	(.L_344 - .L_343)
.L_343:
        /*0004*/ 	.word	0x00000082


	//----- nvinfo : EIATTR_KPARAM_INFO
	.align		4
.L_344:
        /*0008*/ 	.byte	0x04, 0x17
        /*000a*/ 	.short	(.L_346 - .L_345)
.L_345:
        /*000c*/ 	.word	0x00000000
        /*0010*/ 	.short	0x0005
        /*0012*/ 	.short	0x0070
        /*0014*/ 	.byte	0x00, 0xf0, 0x05, 0x00


	//----- nvinfo : EIATTR_KPARAM_INFO
	.align		4
.L_346:
        /*0018*/ 	.byte	0x04, 0x17
        /*001a*/ 	.short	(.L_348 - .L_347)
.L_347:
        /*001c*/ 	.word	0x00000000
        /*0020*/ 	.short	0x0004
        /*0022*/ 	.short	0x0068
        /*0024*/ 	.byte	0x00, 0xf0, 0x21, 0x00


	//----- nvinfo : EIATTR_KPARAM_INFO
	.align		4
.L_348:
        /*0028*/ 	.byte	0x04, 0x17
        /*002a*/ 	.short	(.L_350 - .L_349)
.L_349:
        /*002c*/ 	.word	0x00000000
        /*0030*/ 	.short	0x0003
        /*0032*/ 	.short	0x0020
        /*0034*/ 	.byte	0x00, 0xf0, 0x21, 0x01


	//----- nvinfo : EIATTR_KPARAM_INFO
	.align		4
.L_350:
        /*0038*/ 	.byte	0x04, 0x17
        /*003a*/ 	.short	(.L_352 - .L_351)
.L_351:
        /*003c*/ 	.word	0x00000000
        /*0040*/ 	.short	0x0002
        /*0042*/ 	.short	0x0018
        /*0044*/ 	.byte	0x00, 0xf0, 0x21, 0x00


	//----- nvinfo : EIATTR_KPARAM_INFO
	.align		4
.L_352:
        /*0048*/ 	.byte	0x04, 0x17
        /*004a*/ 	.short	(.L_354 - .L_353)
.L_353:
        /*004c*/ 	.word	0x00000000
        /*0050*/ 	.short	0x0001
        /*0052*/ 	.short	0x0010
        /*0054*/ 	.byte	0x00, 0xf5, 0x21, 0x00


	//----- nvinfo : EIATTR_KPARAM_INFO
	.align		4
.L_354:
        /*0058*/ 	.byte	0x04, 0x17
        /*005a*/ 	.short	(.L_356 - .L_355)
.L_355:
        /*005c*/ 	.word	0x00000000
        /*0060*/ 	.short	0x0000
        /*0062*/ 	.short	0x0000
        /*0064*/ 	.byte	0x00, 0xf0, 0x41, 0x00


	//----- nvinfo : EIATTR_SPARSE_MMA_MASK
	.align		4
.L_356:
        /*0068*/ 	.byte	0x03, 0x50
        /*006a*/ 	.short	0x0000


	//----- nvinfo : EIATTR_MAXREG_COUNT
	.align		4
        /*006c*/ 	.byte	0x03, 0x1b
        /*006e*/ 	.short	0x00ff


	//----- nvinfo : EIATTR_NUM_BARRIERS
	.align		4
        /*0070*/ 	.byte	0x02, 0x4c
        /*0072*/ 	.byte	0x01
	.zero		1


	//----- nvinfo : EIATTR_MERCURY_ISA_VERSION
	.align		4
        /*0074*/ 	.byte	0x03, 0x5f
        /*0076*/ 	.short	0x0101


	//----- nvinfo : EIATTR_COOP_GROUP_MASK_REGIDS
	.align		4
        /*0078*/ 	.byte	0x04, 0x29
        /*007a*/ 	.short	(.L_358 - .L_357)


	//   ....[0]....
.L_357:
        /*007c*/ 	.word	0xffffffff


	//   ....[1]....
        /*0080*/ 	.word	0xffffffff


	//   ....[2]....
        /*0084*/ 	.word	0xffffffff


	//   ....[3]....
        /*0088*/ 	.word	0xffffffff


	//   ....[4]....
        /*008c*/ 	.word	0xffffffff


	//   ....[5]....
        /*0090*/ 	.word	0xffffffff


	//   ....[6]....
        /*0094*/ 	.word	0xffffffff


	//   ....[7]....
        /*0098*/ 	.word	0xffffffff


	//   ....[8]....
        /*009c*/ 	.word	0xffffffff


	//   ....[9]....
        /*00a0*/ 	.word	0xffffffff


	//   ....[10]....
        /*00a4*/ 	.word	0xffffffff


	//   ....[11]....
        /*00a8*/ 	.word	0xffffffff


	//   ....[12]....
        /*00ac*/ 	.word	0xffffffff


	//   ....[13]....
        /*00b0*/ 	.word	0xffffffff


	//   ....[14]....
        /*00b4*/ 	.word	0xffffffff


	//   ....[15]....
        /*00b8*/ 	.word	0xffffffff


	//   ....[16]....
        /*00bc*/ 	.word	0xffffffff


	//   ....[17]....
        /*00c0*/ 	.word	0xffffffff


	//   ....[18]....
        /*00c4*/ 	.word	0xffffffff


	//   ....[19]....
        /*00c8*/ 	.word	0xffffffff


	//   ....[20]....
        /*00cc*/ 	.word	0xffffffff


	//   ....[21]....
        /*00d0*/ 	.word	0xffffffff


	//   ....[22]....
        /*00d4*/ 	.word	0xffffffff


	//   ....[23]....
        /*00d8*/ 	.word	0xffffffff


	//   ....[24]....
        /*00dc*/ 	.word	0xffffffff


	//   ....[25]....
        /*00e0*/ 	.word	0xffffffff


	//   ....[26]....
        /*00e4*/ 	.word	0xffffffff


	//   ....[27]....
        /*00e8*/ 	.word	0xffffffff


	//   ....[28]....
        /*00ec*/ 	.word	0xffffffff


	//   ....[29]....
        /*00f0*/ 	.word	0xffffffff


	//   ....[30]....
        /*00f4*/ 	.word	0xffffffff


	//   ....[31]....
        /*00f8*/ 	.word	0xffffffff


	//   ....[32]....
        /*00fc*/ 	.word	0xffffffff


	//   ....[33]....
        /*0100*/ 	.word	0xffffffff


	//   ....[34]....
        /*0104*/ 	.word	0xffffffff


	//   ....[35]....
        /*0108*/ 	.word	0xffffffff


	//   ....[36]....
        /*010c*/ 	.word	0xffffffff


	//   ....[37]....
        /*0110*/ 	.word	0xffffffff


	//   ....[38]....
        /*0114*/ 	.word	0xffffffff


	//   ....[39]....
        /*0118*/ 	.word	0xffffffff


	//   ....[40]....
        /*011c*/ 	.word	0xffffffff


	//   ....[41]....
        /*0120*/ 	.word	0xffffffff


	//   ....[42]....
        /*0124*/ 	.word	0xffffffff


	//   ....[43]....
        /*0128*/ 	.word	0xffffffff


	//   ....[44]....
        /*012c*/ 	.word	0xffffffff


	//----- nvinfo : EIATTR_COOP_GROUP_INSTR_OFFSETS
	.align		4
.L_358:
        /*0130*/ 	.byte	0x04, 0x28
        /*0132*/ 	.short	(.L_360 - .L_359)


	//   ....[0]....
.L_359:
        /*0134*/ 	.word	0x00000c20


	//   ....[1]....
        /*0138*/ 	.word	0x00000c50


	//   ....[2]....
        /*013c*/ 	.word	0x00000c60


	//   ....[3]....
        /*0140*/ 	.word	0x00000dc0


	//   ....[4]....
        /*0144*/ 	.word	0x00000e00


	//   ....[5]....
        /*0148*/ 	.word	0x00000e40


	//   ....[6]....
        /*014c*/ 	.word	0x00000f80


	//   ....[7]....
        /*0150*/ 	.word	0x00000fb0


	//   ....[8]....
        /*0154*/ 	.word	0x00000fe0


	//   ....[9]....
        /*0158*/ 	.word	0x00001110


	//   ....[10]....
        /*015c*/ 	.word	0x00001140


	//   ....[11]....
        /*0160*/ 	.word	0x00001170


	//   ....[12]....
        /*0164*/ 	.word	0x000012a0


	//   ....[13]....
        /*0168*/ 	.word	0x000012d0


	//   ....[14]....
        /*016c*/ 	.word	0x00001300


	//   ....[15]....
        /*0170*/ 	.word	0x00001eb0


	//   ....[16]....
        /*0174*/ 	.word	0x00001ec0


	//   ....[17]....
        /*0178*/ 	.word	0x00001f40


	//   ....[18]....
        /*017c*/ 	.word	0x000020c0


	//   ....[19]....
        /*0180*/ 	.word	0x000020f0


	//   ....[20]....
        /*0184*/ 	.word	0x00002120


	//   ....[21]....
        /*0188*/ 	.word	0x00002250


	//   ....[22]....
        /*018c*/ 	.word	0x00002280


	//   ....[23]....
        /*0190*/ 	.word	0x000022b0


	//   ....[24]....
        /*0194*/ 	.word	0x000023e0


	//   ....[25]....
        /*0198*/ 	.word	0x00002410


	//   ....[26]....
        /*019c*/ 	.word	0x00002440


	//   ....[27]....
        /*01a0*/ 	.word	0x00002570


	//   ....[28]....
        /*01a4*/ 	.word	0x000025a0


	//   ....[29]....
        /*01a8*/ 	.word	0x000025d0


	//   ....[30]....
        /*01ac*/ 	.word	0x000048a0


	//   ....[31]....
        /*01b0*/ 	.word	0x000048c0


	//   ....[32]....
        /*01b4*/ 	.word	0x000048d0


	//   ....[33]....
        /*01b8*/ 	.word	0x00004a70


	//   ....[34]....
        /*01bc*/ 	.word	0x00004aa0


	//   ....[35]....
        /*01c0*/ 	.word	0x00004ad0


	//   ....[36]....
        /*01c4*/ 	.word	0x00004c00


	//   ....[37]....
        /*01c8*/ 	.word	0x00004c30


	//   ....[38]....
        /*01cc*/ 	.word	0x00004c60


	//   ....[39]....
        /*01d0*/ 	.word	0x00004d90


	//   ....[40]....
        /*01d4*/ 	.word	0x00004dc0


	//   ....[41]....
        /*01d8*/ 	.word	0x00004df0


	//   ....[42]....
        /*01dc*/ 	.word	0x00004f20


	//   ....[43]....
        /*01e0*/ 	.word	0x00004f50


	//   ....[44]....
        /*01e4*/ 	.word	0x00004f80


	//----- nvinfo : EIATTR_VRC_CTA_INIT_COUNT
	.align		4
.L_360:
        /*01e8*/ 	.byte	0x02, 0x4a
	.zero		1
	.zero		1


	//----- nvinfo : EIATTR_EXIT_INSTR_OFFSETS
	.align		4
        /*01ec*/ 	.byte	0x04, 0x1c
        /*01ee*/ 	.short	(.L_362 - .L_361)


	//   ....[0]....
.L_361:
        /*01f0*/ 	.word	0x00005a90


	//   ....[1]....
        /*01f4*/ 	.word	0x00005b00


	//----- nvinfo : EIATTR_MAX_THREADS
	.align		4
.L_362:
        /*01f8*/ 	.byte	0x04, 0x05
        /*01fa*/ 	.short	(.L_364 - .L_363)
.L_363:
        /*01fc*/ 	.word	0x00000100
        /*0200*/ 	.word	0x00000001
        /*0204*/ 	.word	0x00000001


	//----- nvinfo : EIATTR_CRS_STACK_SIZE
	.align		4
.L_364:
        /*0208*/ 	.byte	0x04, 0x1e
        /*020a*/ 	.short	(.L_366 - .L_365)
.L_365:
        /*020c*/ 	.word	0x00000000


	//----- nvinfo : EIATTR_CBANK_PARAM_SIZE
	.align		4
.L_366:
        /*0210*/ 	.byte	0x03, 0x19
        /*0212*/ 	.short	0x0071


	//----- nvinfo : EIATTR_PARAM_CBANK
	.align		4
        /*0214*/ 	.byte	0x04, 0x0a
        /*0216*/ 	.short	(.L_368 - .L_367)
	.align		4
.L_367:
        /*0218*/ 	.word	index@(.nv.constant0._ZN6thrust24THRUST_300001_SM_1000_NS8cuda_cub4core6detail13_kernel_agentINS1_8__reduce11ReduceAgentINS0_12zip_iteratorIN4cuda3std3__45tupleIJNS0_10device_ptrIfEENS0_17counting_iteratorIlNS0_11use_defaultESF_SF_EEEEEEEPNSB_IJflEEESJ_lNS1_9__extrema9arg_max_fIflNSA_4lessIfEEEEEEJSI_SK_lN3cub18CUB_300001_SM_100013GridEvenShareIlEENSS_9GridQueueIyEESP_EEEvDpT0_)
        /*021c*/ 	.short	0x0380
        /*021e*/ 	.short	0x0071


	//----- nvinfo : EIATTR_SW_WAR
	.align		4
.L_368:
        /*0220*/ 	.byte	0x04, 0x36
        /*0222*/ 	.short	(.L_370 - .L_369)
.L_369:
        /*0224*/ 	.word	0x00000008
.L_370:


//--------------------- .nv.info._ZN6thrust24THRUST_300001_SM_1000_NS8cuda_cub4core6detail13_kernel_agentINS1_8__reduce11ReduceAgentINS0_12zip_iteratorIN4cuda3std3__45tupleIJNS0_10device_ptrIfEENS0_17counting_iteratorIlNS0_11use_defaultESF_SF_EEEEEEEPNSB_IJflEEESJ_lNS1_9__extrema9arg_max_fIflNSA_4lessIfEEEEEEJSI_SK_lSP_EEEvDpT0_ --------------------------
	.section	.nv.info._ZN6thrust24THRUST_300001_SM_1000_NS8cuda_cub4core6detail13_kernel_agentINS1_8__reduce11ReduceAgentINS0_12zip_iteratorIN4cuda3std3__45tupleIJNS0_10device_ptrIfEENS0_17counting_iteratorIlNS0_11use_defaultESF_SF_EEEEEEEPNSB_IJflEEESJ_lNS1_9__extrema9arg_max_fIflNSA_4lessIfEEEEEEJSI_SK_lSP_EEEvDpT0_,"",@"SHT_CUDA_INFO"
	.sectionflags	@""
	.align	4


	//----- nvinfo : EIATTR_CUDA_API_VERSION
	.align		4
        /*0000*/ 	.byte	0x04, 0x37
        /*0002*/ 	.short	(.L_372 - .L_371)
.L_371:
        /*0004*/ 	.word	0x00000082


	//----- nvinfo : EIATTR_KPARAM_INFO
	.align		4
.L_372:
        /*0008*/ 	.byte	0x04, 0x17
        /*000a*/ 	.short	(.L_374 - .L_373)
.L_373:
        /*000c*/ 	.word	0x00000000
        /*0010*/ 	.short	0x0003
        /*0012*/ 	.short	0x0020
        /*0014*/ 	.byte	0x00, 0xf0, 0x05, 0x00


	//----- nvinfo : EIATTR_KPARAM_INFO
	.align		4
.L_374:
        /*0018*/ 	.byte	0x04, 0x17
        /*001a*/ 	.short	(.L_376 - .L_375)
.L_375:
        /*001c*/ 	.word	0x00000000
        /*0020*/ 	.short	0x0002
        /*0022*/ 	.short	0x0018
        /*0024*/ 	.byte	0x00, 0xf0, 0x21, 0x00


	//----- nvinfo : EIATTR_KPARAM_INFO
	.align		4
.L_376:
        /*0028*/ 	.byte	0x04, 0x17
        /*002a*/ 	.short	(.L_378 - .L_377)
.L_377:
        /*002c*/ 	.word	0x00000000
        /*0030*/ 	.short	0x0001
        /*0032*/ 	.short	0x0010
        /*0034*/ 	.byte	0x00, 0xf5, 0x21, 0x00


	//----- nvinfo : EIATTR_KPARAM_INFO
	.align		4
.L_378:
        /*0038*/ 	.byte	0x04, 0x17
        /*003a*/ 	.short	(.L_380 - .L_379)
.L_379:
        /*003c*/ 	.word	0x00000000
        /*0040*/ 	.short	0x0000
        /*0042*/ 	.short	0x0000
        /*0044*/ 	.byte	0x00, 0xf0, 0x41, 0x00


	//----- nvinfo : EIATTR_SPARSE_MMA_MASK
	.align		4
.L_380:
        /*0048*/ 	.byte	0x03, 0x50
        /*004a*/ 	.short	0x0000


	//----- nvinfo : EIATTR_MAXREG_COUNT
	.align		4
        /*004c*/ 	.byte	0x03, 0x1b
        /*004e*/ 	.short	0x00ff


	//----- nvinfo : EIATTR_NUM_BARRIERS
	.align		4
        /*0050*/ 	.byte	0x02, 0x4c
        /*0052*/ 	.byte	0x01
	.zero		1


	//----- nvinfo : EIATTR_MERCURY_ISA_VERSION
	.align		4
        /*0054*/ 	.byte	0x03, 0x5f
        /*0056*/ 	.short	0x0101


	//----- nvinfo : EIATTR_COOP_GROUP_MASK_REGIDS
	.align		4
        /*0058*/ 	.byte	0x04, 0x29
        /*005a*/ 	.short	(.L_382 - .L_381)


	//   ....[0]....
.L_381:
        /*005c*/ 	.word	0xffffffff


	//   ....[1]....
        /*0060*/ 	.word	0xffffffff


	//   ....[2]....
        /*0064*/ 	.word	0xffffffff


	//   ....[3]....
        /*0068*/ 	.word	0xffffffff


	//   ....[4]....
        /*006c*/ 	.word	0xffffffff


	//   ....[5]....
        /*0070*/ 	.word	0xffffffff


	//   ....[6]....
        /*0074*/ 	.word	0xffffffff


	//   ....[7]....
        /*0078*/ 	.word	0xffffffff


	//   ....[8]....
        /*007c*/ 	.word	0xffffffff


	//   ....[9]....
        /*0080*/ 	.word	0xffffffff


	//   ....[10]....
        /*0084*/ 	.word	0xffffffff


	//   ....[11]....
        /*0088*/ 	.word	0xffffffff


	//   ....[12]....
        /*008c*/ 	.word	0xffffffff


	//   ....[13]....
        /*0090*/ 	.word	0xffffffff


	//   ....[14]....
        /*0094*/ 	.word	0xffffffff


	//   ....[15]....
        /*0098*/ 	.word	0xffffffff


	//   ....[16]....
        /*009c*/ 	.word	0xffffffff


	//   ....[17]....
        /*00a0*/ 	.word	0xffffffff


	//   ....[18]....
        /*00a4*/ 	.word	0xffffffff


	//   ....[19]....
        /*00a8*/ 	.word	0xffffffff


	//   ....[20]....
        /*00ac*/ 	.word	0xffffffff


	//   ....[21]....
        /*00b0*/ 	.word	0xffffffff


	//   ....[22]....
        /*00b4*/ 	.word	0xffffffff


	//   ....[23]....
        /*00b8*/ 	.word	0xffffffff


	//   ....[24]....
        /*00bc*/ 	.word	0xffffffff


	//   ....[25]....
        /*00c0*/ 	.word	0xffffffff


	//   ....[26]....
        /*00c4*/ 	.word	0xffffffff


	//   ....[27]....
        /*00c8*/ 	.word	0xffffffff


	//   ....[28]....
        /*00cc*/ 	.word	0xffffffff


	//   ....[29]....
        /*00d0*/ 	.word	0xffffffff


	//   ....[30]....
        /*00d4*/ 	.word	0xffffffff


	//   ....[31]....
        /*00d8*/ 	.word	0xffffffff


	//   ....[32]....
        /*00dc*/ 	.word	0xffffffff


	//   ....[33]....
        /*00e0*/ 	.word	0xffffffff


	//   ....[34]....
        /*00e4*/ 	.word	0xffffffff


	//   ....[35]....
        /*00e8*/ 	.word	0xffffffff


	//   ....[36]....
        /*00ec*/ 	.word	0xffffffff


	//   ....[37]....
        /*00f0*/ 	.word	0xffffffff


	//   ....[38]....
        /*00f4*/ 	.word	0xffffffff


	//   ....[39]....
        /*00f8*/ 	.word	0xffffffff


	//   ....[40]....
        /*00fc*/ 	.word	0xffffffff


	//   ....[41]....
        /*0100*/ 	.word	0xffffffff


	//   ....[42]....
        /*0104*/ 	.word	0xffffffff


	//   ....[43]....
        /*0108*/ 	.word	0xffffffff


	//   ....[44]....
        /*010c*/ 	.word	0xffffffff


	//----- nvinfo : EIATTR_COOP_GROUP_INSTR_OFFSETS
	.align		4
.L_382:
        /*0110*/ 	.byte	0x04, 0x28
        /*0112*/ 	.short	(.L_384 - .L_383)


	//   ....[0]....
.L_383:
        /*0114*/ 	.word	0x00000b20


	//   ....[1]....
        /*0118*/ 	.word	0x00000b50


	//   ....[2]....
        /*011c*/ 	.word	0x00000b60


	//   ....[3]....
        /*0120*/ 	.word	0x00000cd0


	//   ....[4]....
        /*0124*/ 	.word	0x00000d10


	//   ....[5]....
        /*0128*/ 	.word	0x00000d40


	//   ....[6]....
        /*012c*/ 	.word	0x00000e80


	//   ....[7]....
        /*0130*/ 	.word	0x00000eb0


	//   ....[8]....
        /*0134*/ 	.word	0x00000ee0


	//   ....[9]....
        /*0138*/ 	.word	0x00001010


	//   ....[10]....
        /*013c*/ 	.word	0x00001040


	//   ....[11]....
        /*0140*/ 	.word	0x00001070


	//   ....[12]....
        /*0144*/ 	.word	0x000011a0


	//   ....[13]....
        /*0148*/ 	.word	0x000011d0


	//   ....[14]....
        /*014c*/ 	.word	0x00001200


	//   ....[15]....
        /*0150*/ 	.word	0x00001dc0


	//   ....[16]....
        /*0154*/ 	.word	0x00001dd0


	//   ....[17]....
        /*0158*/ 	.word	0x00001e50


	//   ....[18]....
        /*015c*/ 	.word	0x00001fc0


	//   ....[19]....
        /*0160*/ 	.word	0x00001ff0


	//   ....[20]....
        /*0164*/ 	.word	0x00002020


	//   ....[21]....
        /*0168*/ 	.word	0x00002150


	//   ....[22]....
        /*016c*/ 	.word	0x00002180


	//   ....[23]....
        /*0170*/ 	.word	0x000021b0


	//   ....[24]....
        /*0174*/ 	.word	0x000022e0


	//   ....[25]....
        /*0178*/ 	.word	0x00002310


	//   ....[26]....
        /*017c*/ 	.word	0x00002340


	//   ....[27]....
        /*0180*/ 	.word	0x00002470


	//   ....[28]....
        /*0184*/ 	.word	0x000024a0


	//   ....[29]....
        /*0188*/ 	.word	0x000024d0


	//   ....[30]....
        /*018c*/ 	.word	0x00004400


	//   ....[31]....
        /*0190*/ 	.word	0x00004420


	//   ....[32]....
        /*0194*/ 	.word	0x00004430


	//   ....[33]....
        /*0198*/ 	.word	0x000045d0


	//   ....[34]....
        /*019c*/ 	.word	0x00004600


	//   ....[35]....
        /*01a0*/ 	.word	0x00004630


	//   ....[36]....
        /*01a4*/ 	.word	0x00004760


	//   ....[37]....
        /*01a8*/ 	.word	0x00004790


	//   ....[38]....
        /*01ac*/ 	.word	0x000047c0


	//   ....[39]....
        /*01b0*/ 	.word	0x000048f0


	//   ....[40]....
        /*01b4*/ 	.word	0x00004920


	//   ....[41]....
        /*01b8*/ 	.word	0x00004950


	//   ....[42]....
        /*01bc*/ 	.word	0x00004a80


	//   ....[43]....
        /*01c0*/ 	.word	0x00004ab0


	//   ....[44]....
        /*01c4*/ 	.word	0x00004ae0


	//----- nvinfo : EIATTR_VRC_CTA_INIT_COUNT
	.align		4
.L_384:
        /*01c8*/ 	.byte	0x02, 0x4a
	.zero		1
	.zero		1


	//----- nvinfo : EIATTR_EXIT_INSTR_OFFSETS
	.align		4
        /*01cc*/ 	.byte	0x04, 0x1c
        /*01ce*/ 	.short	(.L_386 - .L_385)


	//   ....[0]....
.L_385:
        /*01d0*/ 	.word	0x00000040


	//   ....[1]....
        /*01d4*/ 	.word	0x000055f0


	//   ....[2]....
        /*01d8*/ 	.word	0x00005660


	//----- nvinfo : EIATTR_MAX_THREADS
	.align		4
.L_386:
        /*01dc*/ 	.byte	0x04, 0x05
        /*01de*/ 	.short	(.L_388 - .L_387)
.L_387:
        /*01e0*/ 	.word	0x00000100
        /*01e4*/ 	.word	0x00000001
        /*01e8*/ 	.word	0x00000001


	//----- nvinfo : EIATTR_CRS_STACK_SIZE
	.align		4
.L_388:
        /*01ec*/ 	.byte	0x04, 0x1e
        /*01ee*/ 	.short	(.L_390 - .L_389)
.L_389:
        /*01f0*/ 	.word	0x00000000


	//----- nvinfo : EIATTR_CBANK_PARAM_SIZE
	.align		4
.L_390:
        /*01f4*/ 	.byte	0x03, 0x19
        /*01f6*/ 	.short	0x0021


	//----- nvinfo : EIATTR_PARAM_CBANK
	.align		4
        /*01f8*/ 	.byte	0x04, 0x0a
        /*01fa*/ 	.short	(.L_392 - .L_391)
	.align		4
.L_391:
        /*01fc*/ 	.word	index@(.nv.constant0._ZN6thrust24THRUST_300001_SM_1000_NS8cuda_cub4core6detail13_kernel_agentINS1_8__reduce11ReduceAgentINS0_12zip_iteratorIN4cuda3std3__45tupleIJNS0_10device_ptrIfEENS0_17counting_iteratorIlNS0_11use_defaultESF_SF_EEEEEEEPNSB_IJflEEESJ_lNS1_9__extrema9arg_max_fIflNSA_4lessIfEEEEEEJSI_SK_lSP_EEEvDpT0_)
        /*0200*/ 	.short	0x0380
        /*0202*/ 	.short	0x0021


	//----- nvinfo : EIATTR_SW_WAR
	.align		4
.L_392:
        /*0204*/ 	.byte	0x04, 0x36
        /*0206*/ 	.short	(.L_394 - .L_393)
.L_393:
        /*0208*/ 	.word	0x00000008
.L_394:


//--------------------- .nv.info._ZN6thrust24THRUST_300001_SM_1000_NS8cuda_cub4core6detail13_kernel_agentINS1_8__reduce11ReduceAgentIPN4cuda3std3__45tupleIJflEEESC_SB_iNS1_9__extrema9arg_max_fIflNS9_4lessIfEEEEEEJSC_SC_iSH_EEEvDpT0_ --------------------------
	.section	.nv.info._ZN6thrust24THRUST_300001_SM_1000_NS8cuda_cub4core6detail13_kernel_agentINS1_8__reduce11ReduceAgentIPN4cuda3std3__45tupleIJflEEESC_SB_iNS1_9__extrema9arg_max_fIflNS9_4lessIfEEEEEEJSC_SC_iSH_EEEvDpT0_,"",@"SHT_CUDA_INFO"
	.sectionflags	@""
	.align	4


	//----- nvinfo : EIATTR_CUDA_API_VERSION
	.align		4
        /*0000*/ 	.byte	0x04, 0x37
        /*0002*/ 	.short	(.L_396 - .L_395)
.L_395:
        /*0004*/ 	.word	0x00000082


	//----- nvinfo : EIATTR_KPARAM_INFO
	.align		4
.L_396:
        /*0008*/ 	.byte	0x04, 0x17
        /*000a*/ 	.short	(.L_398 - .L_397)
.L_397:
        /*000c*/ 	.word	0x00000000
        /*0010*/ 	.short	0x0003
        /*0012*/ 	.short	0x0014
        /*0014*/ 	.byte	0x00, 0xf0, 0x05, 0x00


	//----- nvinfo : EIATTR_KPARAM_INFO
	.align		4
.L_398:
        /*0018*/ 	.byte	0x04, 0x17
        /*001a*/ 	.short	(.L_400 - .L_399)
.L_399:
        /*001c*/ 	.word	0x00000000
        /*0020*/ 	.short	0x0002
        /*0022*/ 	.short	0x0010
        /*0024*/ 	.byte	0x00, 0xf0, 0x11, 0x00


	//----- nvinfo : EIATTR_KPARAM_INFO
	.align		4
.L_400:
        /*0028*/ 	.byte	0x04, 0x17
        /*002a*/ 	.short	(.L_402 - .L_401)
.L_401:
        /*002c*/ 	.word	0x00000000
        /*0030*/ 	.short	0x0001
        /*0032*/ 	.short	0x0008
        /*0034*/ 	.byte	0x00, 0xf5, 0x21, 0x00


	//----- nvinfo : EIATTR_KPARAM_INFO
	.align		4
.L_402:
        /*0038*/ 	.byte	0x04, 0x17
        /*003a*/ 	.short	(.L_404 - .L_403)
.L_403:
        /*003c*/ 	.word	0x00000000
        /*0040*/ 	.short	0x0000
        /*0042*/ 	.short	0x0000
        /*0044*/ 	.byte	0x00, 0xf5, 0x21, 0x00


	//----- nvinfo : EIATTR_SPARSE_MMA_MASK
	.align		4
.L_404:
        /*0048*/ 	.byte	0x03, 0x50
        /*004a*/ 	.short	0x0000


	//----- nvinfo : EIATTR_MAXREG_COUNT
	.align		4
        /*004c*/ 	.byte	0x03, 0x1b
        /*004e*/ 	.short	0x00ff


	//----- nvinfo : EIATTR_NUM_BARRIERS
	.align		4
        /*0050*/ 	.byte	0x02, 0x4c
        /*0052*/ 	.byte	0x01
	.zero		1


	//----- nvinfo : EIATTR_MERCURY_ISA_VERSION
	.align		4
        /*0054*/ 	.byte	0x03, 0x5f
        /*0056*/ 	.short	0x0101


	//----- nvinfo : EIATTR_COOP_GROUP_MASK_REGIDS
	.align		4
        /*0058*/ 	.byte	0x04, 0x29
        /*005a*/ 	.short	(.L_406 - .L_405)


	//   ....[0]....
.L_405:
        /*005c*/ 	.word	0xffffffff


	//   ....[1]....
        /*0060*/ 	.word	0xffffffff


	//   ....[2]....
        /*0064*/ 	.word	0xffffffff


	//   ....[3]....
        /*0068*/ 	.word	0xffffffff


	//   ....[4]....
        /*006c*/ 	.word	0xffffffff


	//   ....[5]....
        /*0070*/ 	.word	0xffffffff


	//   ....[6]....
        /*0074*/ 	.word	0xffffffff


	//   ....[7]....
        /*0078*/ 	.word	0xffffffff


	//   ....[8]....
        /*007c*/ 	.word	0xffffffff


	//   ....[9]....
        /*0080*/ 	.word	0xffffffff


	//   ....[10]....
        /*0084*/ 	.word	0xffffffff


	//   ....[11]....
        /*0088*/ 	.word	0xffffffff


	//   ....[12]....
        /*008c*/ 	.word	0xffffffff


	//   ....[13]....
        /*0090*/ 	.word	0xffffffff


	//   ....[14]....
        /*0094*/ 	.word	0xffffffff


	//   ....[15]....
        /*0098*/ 	.word	0xffffffff


	//   ....[16]....
        /*009c*/ 	.word	0xffffffff


	//   ....[17]....
        /*00a0*/ 	.word	0xffffffff


	//   ....[18]....
        /*00a4*/ 	.word	0xffffffff


	//   ....[19]....
        /*00a8*/ 	.word	0xffffffff


	//   ....[20]....
        /*00ac*/ 	.word	0xffffffff


	//   ....[21]....
        /*00b0*/ 	.word	0xffffffff


	//   ....[22]....
        /*00b4*/ 	.word	0xffffffff


	//   ....[23]....
        /*00b8*/ 	.word	0xffffffff


	//   ....[24]....
        /*00bc*/ 	.word	0xffffffff


	//   ....[25]....
        /*00c0*/ 	.word	0xffffffff


	//   ....[26]....
        /*00c4*/ 	.word	0xffffffff


	//   ....[27]....
        /*00c8*/ 	.word	0xffffffff


	//   ....[28]....
        /*00cc*/ 	.word	0xffffffff


	//   ....[29]....
        /*00d0*/ 	.word	0xffffffff


	//   ....[30]....
        /*00d4*/ 	.word	0xffffffff


	//   ....[31]....
        /*00d8*/ 	.word	0xffffffff


	//   ....[32]....
        /*00dc*/ 	.word	0xffffffff


	//   ....[33]....
        /*00e0*/ 	.word	0xffffffff


	//   ....[34]....
        /*00e4*/ 	.word	0xffffffff


	//   ....[35]....
        /*00e8*/ 	.word	0xffffffff


	//   ....[36]....
        /*00ec*/ 	.word	0xffffffff


	//   ....[37]....
        /*00f0*/ 	.word	0xffffffff


	//   ....[38]....
        /*00f4*/ 	.word	0xffffffff


	//   ....[39]....
        /*00f8*/ 	.word	0xffffffff


	//   ....[40]....
        /*00fc*/ 	.word	0xffffffff


	//   ....[41]....
        /*0100*/ 	.word	0xffffffff


	//   ....[42]....
        /*0104*/ 	.word	0xffffffff


	//   ....[43]....
        /*0108*/ 	.word	0xffffffff


	//   ....[44]....
        /*010c*/ 	.word	0xffffffff


	//----- nvinfo : EIATTR_COOP_GROUP_INSTR_OFFSETS
	.align		4
.L_406:
        /*0110*/ 	.byte	0x04, 0x28
        /*0112*/ 	.short	(.L_408 - .L_407)


	//   ....[0]....
.L_407:
        /*0114*/ 	.word	0x00000a60


	//   ....[1]....
        /*0118*/ 	.word	0x00000a90


	//   ....[2]....
        /*011c*/ 	.word	0x00000aa0


	//   ....[3]....
        /*0120*/ 	.word	0x00000c00


	//   ....[4]....
        /*0124*/ 	.word	0x00000c40


	//   ....[5]....
        /*0128*/ 	.word	0x00000c80


	//   ....[6]....
        /*012c*/ 	.word	0x00000dc0


	//   ....[7]....
        /*0130*/ 	.word	0x00000df0


	//   ....[8]....
        /*0134*/ 	.word	0x00000e20


	//   ....[9]....
        /*0138*/ 	.word	0x00000f50


	//   ....[10]....
        /*013c*/ 	.word	0x00000f80


	//   ....[11]....
        /*0140*/ 	.word	0x00000fb0


	//   ....[12]....
        /*0144*/ 	.word	0x000010e0


	//   ....[13]....
        /*0148*/ 	.word	0x00001110


	//   ....[14]....
        /*014c*/ 	.word	0x00001140


	//   ....[15]....
        /*0150*/ 	.word	0x00001d00


	//   ....[16]....
        /*0154*/ 	.word	0x00001d10


	//   ....[17]....
        /*0158*/ 	.word	0x00001d20


	//   ....[18]....
        /*015c*/ 	.word	0x00001ef0


	//   ....[19]....
        /*0160*/ 	.word	0x00001f30


	//   ....[20]....
        /*0164*/ 	.word	0x00001f60


	//   ....[21]....
        /*0168*/ 	.word	0x00002090


	//   ....[22]....
        /*016c*/ 	.word	0x000020c0


	//   ....[23]....
        /*0170*/ 	.word	0x000020f0


	//   ....[24]....
        /*0174*/ 	.word	0x00002220


	//   ....[25]....
        /*0178*/ 	.word	0x00002250


	//   ....[26]....
        /*017c*/ 	.word	0x00002280


	//   ....[27]....
        /*0180*/ 	.word	0x000023b0


	//   ....[28]....
        /*0184*/ 	.word	0x000023e0


	//   ....[29]....
        /*0188*/ 	.word	0x00002410


	//   ....[30]....
        /*018c*/ 	.word	0x000042a0


	//   ....[31]....
        /*0190*/ 	.word	0x000042c0


	//   ....[32]....
        /*0194*/ 	.word	0x000042d0


	//   ....[33]....
        /*0198*/ 	.word	0x00004470


	//   ....[34]....
        /*019c*/ 	.word	0x000044a0


	//   ....[35]....
        /*01a0*/ 	.word	0x000044d0


	//   ....[36]....
        /*01a4*/ 	.word	0x00004600


	//   ....[37]....
        /*01a8*/ 	.word	0x00004630


	//   ....[38]....
        /*01ac*/ 	.word	0x00004660


	//   ....[39]....
        /*01b0*/ 	.word	0x00004790


	//   ....[40]....
        /*01b4*/ 	.word	0x000047c0


	//   ....[41]....
        /*01b8*/ 	.word	0x000047f0


	//   ....[42]....
        /*01bc*/ 	.word	0x00004920


	//   ....[43]....
        /*01c0*/ 	.word	0x00004950


	//   ....[44]....
        /*01c4*/ 	.word	0x00004980


	//----- nvinfo : EIATTR_VRC_CTA_INIT_COUNT
	.align		4
.L_408:
        /*01c8*/ 	.byte	0x02, 0x4a
	.zero		1
	.zero		1


	//----- nvinfo : EIATTR_EXIT_INSTR_OFFSETS
	.align		4
        /*01cc*/ 	.byte	0x04, 0x1c
        /*01ce*/ 	.short	(.L_410 - .L_409)


	//   ....[0]....
.L_409:
        /*01d0*/ 	.word	0x00000030


	//   ....[1]....
        /*01d4*/ 	.word	0x00005490


	//   ....[2]....
        /*01d8*/ 	.word	0x00005500


	//----- nvinfo : EIATTR_MAX_THREADS
	.align		4
.L_410:
        /*01dc*/ 	.byte	0x04, 0x05
        /*01de*/ 	.short	(.L_412 - .L_411)
.L_411:
        /*01e0*/ 	.word	0x00000100
        /*01e4*/ 	.word	0x00000001
        /*01e8*/ 	.word	0x00000001


	//----- nvinfo : EIATTR_CRS_STACK_SIZE
	.align		4
.L_412:
        /*01ec*/ 	.byte	0x04, 0x1e
        /*01ee*/ 	.short	(.L_414 - .L_413)
.L_413:
        /*01f0*/ 	.word	0x00000000


	//----- nvinfo : EIATTR_CBANK_PARAM_SIZE
	.align		4
.L_414:
        /*01f4*/ 	.byte	0x03, 0x19
        /*01f6*/ 	.short	0x0015


	//----- nvinfo : EIATTR_PARAM_CBANK
	.align		4
        /*01f8*/ 	.byte	0x04, 0x0a
        /*01fa*/ 	.short	(.L_416 - .L_415)
	.align		4
.L_415:
        /*01fc*/ 	.word	index@(.nv.constant0._ZN6thrust24THRUST_300001_SM_1000_NS8cuda_cub4core6detail13_kernel_agentINS1_8__reduce11ReduceAgentIPN4cuda3std3__45tupleIJflEEESC_SB_iNS1_9__extrema9arg_max_fIflNS9_4lessIfEEEEEEJSC_SC_iSH_EEEvDpT0_)
        /*0200*/ 	.short	0x0380
        /*0202*/ 	.short	0x0015


	//----- nvinfo : EIATTR_SW_WAR
	.align		4
.L_416:
        /*0204*/ 	.byte	0x04, 0x36
        /*0206*/ 	.short	(.L_418 - .L_417)
.L_417:
        /*0208*/ 	.word	0x00000008
.L_418:


//--------------------- .nv.info._ZN6thrust24THRUST_300001_SM_1000_NS8cuda_cub4core6detail13_kernel_agentINS1_8__reduce10DrainAgentIiEEJN3cub18CUB_300001_SM_10009GridQueueIjEEiEEEvDpT0_ --------------------------
	.section	.nv.info._ZN6thrust24THRUST_300001_SM_1000_NS8cuda_cub4core6detail13_kernel_agentINS1_8__reduce10DrainAgentIiEEJN3cub18CUB_300001_SM_10009GridQueueIjEEiEEEvDpT0_,"",@"SHT_CUDA_INFO"
	.sectionflags	@""
	.align	4


	//----- nvinfo : EIATTR_CUDA_API_VERSION
	.align		4
        /*0000*/ 	.byte	0x04, 0x37
        /*0002*/ 	.short	(.L_420 - .L_419)
.L_419:
        /*0004*/ 	.word	0x00000082


	//----- nvinfo : EIATTR_KPARAM_INFO
	.align		4
.L_420:
        /*0008*/ 	.byte	0x04, 0x17
        /*000a*/ 	.short	(.L_422 - .L_421)
.L_421:
        /*000c*/ 	.word	0x00000000
        /*0010*/ 	.short	0x0001
        /*0012*/ 	.short	0x0008
        /*0014*/ 	.byte	0x00, 0xf0, 0x11, 0x00


	//----- nvinfo : EIATTR_KPARAM_INFO
	.align		4
.L_422:
        /*0018*/ 	.byte	0x04, 0x17
        /*001a*/ 	.short	(.L_424 - .L_423)
.L_423:
        /*001c*/ 	.word	0x00000000
        /*0020*/ 	.short	0x0000
        /*0022*/ 	.short	0x0000
        /*0024*/ 	.byte	0x00, 0xf0, 0x21, 0x00


	//----- nvinfo : EIATTR_SPARSE_MMA_MASK
	.align		4
.L_424:
        /*0028*/ 	.byte	0x03, 0x50
        /*002a*/ 	.short	0x0000


	//----- nvinfo : EIATTR_MAXREG_COUNT
	.align		4
        /*002c*/ 	.byte	0x03, 0x1b
        /*002e*/ 	.short	0x00ff


	//----- nvinfo : EIATTR_MERCURY_ISA_VERSION
	.align		4
        /*0030*/ 	.byte	0x03, 0x5f
        /*0032*/ 	.short	0x0101


	//----- nvinfo : EIATTR_VRC_CTA_INIT_COUNT
	.align		4
        /*0034*/ 	.byte	0x02, 0x4a
	.zero		1
	.zero		1


	//----- nvinfo : EIATTR_EXIT_INSTR_OFFSETS
	.align		4
        /*0038*/ 	.byte	0x04, 0x1c
        /*003a*/ 	.short	(.L_426 - .L_425)


	//   ....[0]....
.L_425:
        /*003c*/ 	.word	0x00000060


	//----- nvinfo : EIATTR_MAX_THREADS
	.align		4
.L_426:
        /*0040*/ 	.byte	0x04, 0x05
        /*0042*/ 	.short	(.L_428 - .L_427)
.L_427:
        /*0044*/ 	.word	0x00000001
        /*0048*/ 	.word	0x00000001
        /*004c*/ 	.word	0x00000001


	//----- nvinfo : EIATTR_CBANK_PARAM_SIZE
	.align		4
.L_428:
        /*0050*/ 	.byte	0x03, 0x19
        /*0052*/ 	.short	0x000c


	//----- nvinfo : EIATTR_PARAM_CBANK
	.align		4
        /*0054*/ 	.byte	0x04, 0x0a
        /*0056*/ 	.short	(.L_430 - .L_429)
	.align		4
.L_429:
        /*0058*/ 	.word	index@(.nv.constant0._ZN6thrust24THRUST_300001_SM_1000_NS8cuda_cub4core6detail13_kernel_agentINS1_8__reduce10DrainAgentIiEEJN3cub18CUB_300001_SM_10009GridQueueIjEEiEEEvDpT0_)
        /*005c*/ 	.short	0x0380
        /*005e*/ 	.short	0x000c


	//----- nvinfo : EIATTR_SW_WAR
	.align		4
.L_430:
        /*0060*/ 	.byte	0x04, 0x36
        /*0062*/ 	.short	(.L_432 - .L_431)
.L_431:
        /*0064*/ 	.word	0x00000008
.L_432:


//--------------------- .nv.info._ZN6thrust24THRUST_300001_SM_1000_NS8cuda_cub4core6detail13_kernel_agentINS1_8__reduce11ReduceAgentINS0_12zip_iteratorIN4cuda3std3__45tupleIJNS0_10device_ptrIfEENS0_17counting_iteratorIlNS0_11use_defaultESF_SF_EEEEEEEPNSB_IJflEEESJ_iNS1_9__extrema9arg_max_fIflNSA_4lessIfEEEEEEJSI_SK_iN3cub18CUB_300001_SM_100013GridEvenShareIiEENSS_9GridQueueIjEESP_EEEvDpT0_ --------------------------
	.section	.nv.info._ZN6thrust24THRUST_300001_SM_1000_NS8cuda_cub4core6detail13_kernel_agentINS1_8__reduce11ReduceAgentINS0_12zip_iteratorIN4cuda3std3__45tupleIJNS0_10device_ptrIfEENS0_17counting_iteratorIlNS0_11use_defaultESF_SF_EEEEEEEPNSB_IJflEEESJ_iNS1_9__extrema9arg_max_fIflNSA_4lessIfEEEEEEJSI_SK_iN3cub18CUB_300001_SM_100013GridEvenShareIiEENSS_9GridQueueIjEESP_EEEvDpT0_,"",@"SHT_CUDA_INFO"
	.sectionflags	@""
	.align	4


	//----- nvinfo : EIATTR_CUDA_API_VERSION
	.align		4
        /*0000*/ 	.byte	0x04, 0x37
        /*0002*/ 	.short	(.L_434 - .L_433)
.L_433:
        /*0004*/ 	.word	0x00000082


	//----- nvinfo : EIATTR_KPARAM_INFO
	.align		4
.L_434:
        /*0008*/ 	.byte	0x04, 0x17
        /*000a*/ 	.short	(.L_436 - .L_435)
.L_435:
        /*000c*/ 	.word	0x00000000
        /*0010*/ 	.short	0x0005
        /*0012*/ 	.short	0x0050
        /*0014*/ 	.byte	0x00, 0xf0, 0x05, 0x00


	//----- nvinfo : EIATTR_KPARAM_INFO
	.align		4
.L_436:
        /*0018*/ 	.byte	0x04, 0x17
        /*001a*/ 	.short	(.L_438 - .L_437)
.L_437:
        /*001c*/ 	.word	0x00000000
        /*0020*/ 	.short	0x0004
        /*0022*/ 	.short	0x0048
        /*0024*/ 	.byte	0x00, 0xf0, 0x21, 0x00


	//----- nvinfo : EIATTR_KPARAM_INFO
	.align		4
.L_438:
        /*0028*/ 	.byte	0x04, 0x17
        /*002a*/ 	.short	(.L_440 - .L_439)
.L_439:
        /*002c*/ 	.word	0x00000000
        /*0030*/ 	.short	0x0003
        /*0032*/ 	.short	0x001c
        /*0034*/ 	.byte	0x00, 0xf0, 0xa1, 0x00


	//----- nvinfo : EIATTR_KPARAM_INFO
	.align		4
.L_440:
        /*0038*/ 	.byte	0x04, 0x17
        /*003a*/ 	.short	(.L_442 - .L_441)
.L_441:
        /*003c*/ 	.word	0x00000000
        /*0040*/ 	.short	0x0002
        /*0042*/ 	.short	0x0018
        /*0044*/ 	.byte	0x00, 0xf0, 0x11, 0x00


	//----- nvinfo : EIATTR_KPARAM_INFO
	.align		4
.L_442:
        /*0048*/ 	.byte	0x04, 0x17
        /*004a*/ 	.short	(.L_444 - .L_443)
.L_443:
        /*004c*/ 	.word	0x00000000
        /*0050*/ 	.short	0x0001
        /*0052*/ 	.short	0x0010
        /*0054*/ 	.byte	0x00, 0xf5, 0x21, 0x00


	//----- nvinfo : EIATTR_KPARAM_INFO
	.align		4
.L_444:
        /*0058*/ 	.byte	0x04, 0x17
        /*005a*/ 	.short	(.L_446 - .L_445)
.L_445:
        /*005c*/ 	.word	0x00000000
        /*0060*/ 	.short	0x0000
        /*0062*/ 	.short	0x0000
        /*0064*/ 	.byte	0x00, 0xf0, 0x41, 0x00


	//----- nvinfo : EIATTR_SPARSE_MMA_MASK
	.align		4
.L_446:
        /*0068*/ 	.byte	0x03, 0x50
        /*006a*/ 	.short	0x0000


	//----- nvinfo : EIATTR_MAXREG_COUNT
	.align		4
        /*006c*/ 	.byte	0x03, 0x1b
        /*006e*/ 	.short	0x00ff


	//----- nvinfo : EIATTR_NUM_BARRIERS
	.align		4
        /*0070*/ 	.byte	0x02, 0x4c
        /*0072*/ 	.byte	0x01
	.zero		1


	//----- nvinfo : EIATTR_MERCURY_ISA_VERSION
	.align		4
        /*0074*/ 	.byte	0x03, 0x5f
        /*0076*/ 	.short	0x0101


	//----- nvinfo : EIATTR_COOP_GROUP_MASK_REGIDS
	.align		4
        /*0078*/ 	.byte	0x04, 0x29
        /*007a*/ 	.short	(.L_448 - .L_447)


	//   ....[0]....
.L_447:
        /*007c*/ 	.word	0xffffffff


	//   ....[1]....
        /*0080*/ 	.word	0xffffffff


	//   ....[2]....
        /*0084*/ 	.word	0xffffffff


	//   ....[3]....
        /*0088*/ 	.word	0xffffffff


	//   ....[4]....
        /*008c*/ 	.word	0xffffffff


	//   ....[5]....
        /*0090*/ 	.word	0xffffffff


	//   ....[6]....
        /*0094*/ 	.word	0xffffffff


	//   ....[7]....
        /*0098*/ 	.word	0xffffffff


	//   ....[8]....
        /*009c*/ 	.word	0xffffffff


	//   ....[9]....
        /*00a0*/ 	.word	0xffffffff


	//   ....[10]....
        /*00a4*/ 	.word	0xffffffff


	//   ....[11]....
        /*00a8*/ 	.word	0xffffffff


	//   ....[12]....
        /*00ac*/ 	.word	0xffffffff


	//   ....[13]....
        /*00b0*/ 	.word	0xffffffff


	//   ....[14]....
        /*00b4*/ 	.word	0xffffffff


	//   ....[15]....
        /*00b8*/ 	.word	0xffffffff


	//   ....[16]....
        /*00bc*/ 	.word	0xffffffff


	//   ....[17]....
        /*00c0*/ 	.word	0xffffffff


	//   ....[18]....
        /*00c4*/ 	.word	0xffffffff


	//   ....[19]....
        /*00c8*/ 	.word	0xffffffff


	//   ....[20]....
        /*00cc*/ 	.word	0xffffffff


	//   ....[21]....
        /*00d0*/ 	.word	0xffffffff


	//   ....[22]....
        /*00d4*/ 	.word	0xffffffff


	//   ....[23]....
        /*00d8*/ 	.word	0xffffffff


	//   ....[24]....
        /*00dc*/ 	.word	0xffffffff


	//   ....[25]....
        /*00e0*/ 	.word	0xffffffff


	//   ....[26]....
        /*00e4*/ 	.word	0xffffffff


	//   ....[27]....
        /*00e8*/ 	.word	0xffffffff


	//   ....[28]....
        /*00ec*/ 	.word	0xffffffff


	//   ....[29]....
        /*00f0*/ 	.word	0xffffffff


	//   ....[30]....
        /*00f4*/ 	.word	0xffffffff


	//   ....[31]....
        /*00f8*/ 	.word	0xffffffff


	//   ....[32]....
        /*00fc*/ 	.word	0xffffffff


	//   ....[33]....
        /*0100*/ 	.word	0xffffffff


	//   ....[34]....
        /*0104*/ 	.word	0xffffffff


	//   ....[35]....
        /*0108*/ 	.word	0xffffffff


	//   ....[36]....
        /*010c*/ 	.word	0xffffffff


	//   ....[37]....
        /*0110*/ 	.word	0xffffffff


	//   ....[38]....
        /*0114*/ 	.word	0xffffffff


	//   ....[39]....
        /*0118*/ 	.word	0xffffffff


	//   ....[40]....
        /*011c*/ 	.word	0xffffffff


	//   ....[41]....
        /*0120*/ 	.word	0xffffffff


	//   ....[42]....
        /*0124*/ 	.word	0xffffffff


	//   ....[43]....
        /*0128*/ 	.word	0xffffffff


	//   ....[44]....
        /*012c*/ 	.word	0xffffffff


	//----- nvinfo : EIATTR_COOP_GROUP_INSTR_OFFSETS
	.align		4
.L_448:
        /*0130*/ 	.byte	0x04, 0x28
        /*0132*/ 	.short	(.L_450 - .L_449)


	//   ....[0]....
.L_449:
        /*0134*/ 	.word	0x00000b70


	//   ....[1]....
        /*0138*/ 	.word	0x00000ba0


	//   ....[2]....
        /*013c*/ 	.word	0x00000bb0


	//   ....[3]....
        /*0140*/ 	.word	0x00000d20


	//   ....[4]....
        /*0144*/ 	.word	0x00000d60


	//   ....[5]....
        /*0148*/ 	.word	0x00000d90


	//   ....[6]....
        /*014c*/ 	.word	0x00000ed0


	//   ....[7]....
        /*0150*/ 	.word	0x00000f00


	//   ....[8]....
        /*0154*/ 	.word	0x00000f30


	//   ....[9]....
        /*0158*/ 	.word	0x00001060


	//   ....[10]....
        /*015c*/ 	.word	0x00001090


	//   ....[11]....
        /*0160*/ 	.word	0x000010c0


	//   ....[12]....
        /*0164*/ 	.word	0x000011f0


	//   ....[13]....
        /*0168*/ 	.word	0x00001220


	//   ....[14]....
        /*016c*/ 	.word	0x00001250


	//   ....[15]....
        /*0170*/ 	.word	0x00001e00


	//   ....[16]....
        /*0174*/ 	.word	0x00001e10


	//   ....[17]....
        /*0178*/ 	.word	0x00001e90


	//   ....[18]....
        /*017c*/ 	.word	0x00002010


	//   ....[19]....
        /*0180*/ 	.word	0x00002040


	//   ....[20]....
        /*0184*/ 	.word	0x00002070


	//   ....[21]....
        /*0188*/ 	.word	0x000021a0


	//   ....[22]....
        /*018c*/ 	.word	0x000021d0


	//   ....[23]....
        /*0190*/ 	.word	0x00002200


	//   ....[24]....
        /*0194*/ 	.word	0x00002330


	//   ....[25]....
        /*0198*/ 	.word	0x00002360


	//   ....[26]....
        /*019c*/ 	.word	0x00002390


	//   ....[27]....
        /*01a0*/ 	.word	0x000024c0


	//   ....[28]....
        /*01a4*/ 	.word	0x000024f0


	//   ....[29]....
        /*01a8*/ 	.word	0x00002520


	//   ....[30]....
        /*01ac*/ 	.word	0x000046b0


	//   ....[31]....
        /*01b0*/ 	.word	0x000046d0


	//   ....[32]....
        /*01b4*/ 	.word	0x000046e0


	//   ....[33]....
        /*01b8*/ 	.word	0x00004880


	//   ....[34]....
        /*01bc*/ 	.word	0x000048b0


	//   ....[35]....
        /*01c0*/ 	.word	0x000048e0


	//   ....[36]....
        /*01c4*/ 	.word	0x00004a10


	//   ....[37]....
        /*01c8*/ 	.word	0x00004a40


	//   ....[38]....
        /*01cc*/ 	.word	0x00004a70


	//   ....[39]....
        /*01d0*/ 	.word	0x00004ba0


	//   ....[40]....
        /*01d4*/ 	.word	0x00004bd0


	//   ....[41]....
        /*01d8*/ 	.word	0x00004c00


	//   ....[42]....
        /*01dc*/ 	.word	0x00004d30


	//   ....[43]....
        /*01e0*/ 	.word	0x00004d60


	//   ....[44]....
        /*01e4*/ 	.word	0x00004d90


	//----- nvinfo : EIATTR_VRC_CTA_INIT_COUNT
	.align		4
.L_450:
        /*01e8*/ 	.byte	0x02, 0x4a
	.zero		1
	.zero		1


	//----- nvinfo : EIATTR_EXIT_INSTR_OFFSETS
	.align		4
        /*01ec*/ 	.byte	0x04, 0x1c
        /*01ee*/ 	.short	(.L_452 - .L_451)


	//   ....[0]....
.L_451:
        /*01f0*/ 	.word	0x000058a0


	//   ....[1]....
        /*01f4*/ 	.word	0x00005910


	//----- nvinfo : EIATTR_MAX_THREADS
	.align		4
.L_452:
        /*01f8*/ 	.byte	0x04, 0x05
        /*01fa*/ 	.short	(.L_454 - .L_453)
.L_453:
        /*01fc*/ 	.word	0x00000100
        /*0200*/ 	.word	0x00000001
        /*0204*/ 	.word	0x00000001


	//----- nvinfo : EIATTR_CRS_STACK_SIZE
	.align		4
.L_454:
        /*0208*/ 	.byte	0x04, 0x1e
        /*020a*/ 	.short	(.L_456 - .L_455)
.L_455:
        /*020c*/ 	.word	0x00000000


	//----- nvinfo : EIATTR_CBANK_PARAM_SIZE
	.align		4
.L_456:
        /*0210*/ 	.byte	0x03, 0x19
        /*0212*/ 	.short	0x0051


	//----- nvinfo : EIATTR_PARAM_CBANK
	.align		4
        /*0214*/ 	.byte	0x04, 0x0a
        /*0216*/ 	.short	(.L_458 - .L_457)
	.align		4
.L_457:
        /*0218*/ 	.word	index@(.nv.constant0._ZN6thrust24THRUST_300001_SM_1000_NS8cuda_cub4core6detail13_kernel_agentINS1_8__reduce11ReduceAgentINS0_12zip_iteratorIN4cuda3std3__45tupleIJNS0_10device_ptrIfEENS0_17counting_iteratorIlNS0_11use_defaultESF_SF_EEEEEEEPNSB_IJflEEESJ_iNS1_9__extrema9arg_max_fIflNSA_4lessIfEEEEEEJSI_SK_iN3cub18CUB_300001_SM_100013GridEvenShareIiEENSS_9GridQueueIjEESP_EEEvDpT0_)
        /*021c*/ 	.short	0x0380
        /*021e*/ 	.short	0x0051


	//----- nvinfo : EIATTR_SW_WAR
	.align		4
.L_458:
        /*0220*/ 	.byte	0x04, 0x36
        /*0222*/ 	.short	(.L_460 - .L_459)
.L_459:
        /*0224*/ 	.word	0x00000008
.L_460:


//--------------------- .nv.info._ZN6thrust24THRUST_300001_SM_1000_NS8cuda_cub4core6detail13_kernel_agentINS1_8__reduce11ReduceAgentINS0_12zip_iteratorIN4cuda3std3__45tupleIJNS0_10device_ptrIfEENS0_17counting_iteratorIlNS0_11use_defaultESF_SF_EEEEEEEPNSB_IJflEEESJ_iNS1_9__extrema9arg_max_fIflNSA_4lessIfEEEEEEJSI_SK_iSP_EEEvDpT0_ --------------------------
	.section	.nv.info._ZN6thrust24THRUST_300001_SM_1000_NS8cuda_cub4core6detail13_kernel_agentINS1_8__reduce11ReduceAgentINS0_12zip_iteratorIN4cuda3std3__45tupleIJNS0_10device_ptrIfEENS0_17counting_iteratorIlNS0_11use_defaultESF_SF_EEEEEEEPNSB_IJflEEESJ_iNS1_9__extrema9arg_max_fIflNSA_4lessIfEEEEEEJSI_SK_iSP_EEEvDpT0_,"",@"SHT_CUDA_INFO"
	.sectionflags	@""
	.align	4


	//----- nvinfo : EIATTR_CUDA_API_VERSION
	.align		4
        /*0000*/ 	.byte	0x04, 0x37
        /*0002*/ 	.short	(.L_462 - .L_461)
.L_461:
        /*0004*/ 	.word	0x00000082


	//----- nvinfo : EIATTR_KPARAM_INFO
	.align		4
.L_462:
        /*0008*/ 	.byte	0x04, 0x17
        /*000a*/ 	.short	(.L_464 - .L_463)
.L_463:
        /*000c*/ 	.word	0x00000000
        /*0010*/ 	.short	0x0003
        /*0012*/ 	.short	0x001c
        /*0014*/ 	.byte	0x00, 0xf0, 0x05, 0x00


	//----- nvinfo : EIATTR_KPARAM_INFO
	.align		4
.L_464:
        /*0018*/ 	.byte	0x04, 0x17
        /*001a*/ 	.short	(.L_466 - .L_465)
.L_465:
        /*001c*/ 	.word	0x00000000
        /*0020*/ 	.short	0x0002
        /*0022*/ 	.short	0x0018
        /*0024*/ 	.byte	0x00, 0xf0, 0x11, 0x00


	//----- nvinfo : EIATTR_KPARAM_INFO
	.align		4
.L_466:
        /*0028*/ 	.byte	0x04, 0x17
        /*002a*/ 	.short	(.L_468 - .L_467)
.L_467:
        /*002c*/ 	.word	0x00000000
        /*0030*/ 	.short	0x0001
        /*0032*/ 	.short	0x0010
        /*0034*/ 	.byte	0x00, 0xf5, 0x21, 0x00


	//----- nvinfo : EIATTR_KPARAM_INFO
	.align		4
.L_468:
        /*0038*/ 	.byte	0x04, 0x17
        /*003a*/ 	.short	(.L_470 - .L_469)
.L_469:
        /*003c*/ 	.word	0x00000000
        /*0040*/ 	.short	0x0000
        /*0042*/ 	.short	0x0000
        /*0044*/ 	.byte	0x00, 0xf0, 0x41, 0x00


	//----- nvinfo : EIATTR_SPARSE_MMA_MASK
	.align		4
.L_470:
        /*0048*/ 	.byte	0x03, 0x50
        /*004a*/ 	.short	0x0000


	//----- nvinfo : EIATTR_MAXREG_COUNT
	.align		4
        /*004c*/ 	.byte	0x03, 0x1b
        /*004e*/ 	.short	0x00ff


	//----- nvinfo : EIATTR_NUM_BARRIERS
	.align		4
        /*0050*/ 	.byte	0x02, 0x4c
        /*0052*/ 	.byte	0x01
	.zero		1


	//----- nvinfo : EIATTR_MERCURY_ISA_VERSION
	.align		4
        /*0054*/ 	.byte	0x03, 0x5f
        /*0056*/ 	.short	0x0101


	//----- nvinfo : EIATTR_COOP_GROUP_MASK_REGIDS
	.align		4
        /*0058*/ 	.byte	0x04, 0x29
        /*005a*/ 	.short	(.L_472 - .L_471)


	//   ....[0]....
.L_471:
        /*005c*/ 	.word	0xffffffff


	//   ....[1]....
        /*0060*/ 	.word	0xffffffff


	//   ....[2]....
        /*0064*/ 	.word	0xffffffff


	//   ....[3]....
        /*0068*/ 	.word	0xffffffff


	//   ....[4]....
        /*006c*/ 	.word	0xffffffff


	//   ....[5]....
        /*0070*/ 	.word	0xffffffff


	//   ....[6]....
        /*0074*/ 	.word	0xffffffff


	//   ....[7]....
        /*0078*/ 	.word	0xffffffff


	//   ....[8]....
        /*007c*/ 	.word	0xffffffff


	//   ....[9]....
        /*0080*/ 	.word	0xffffffff


	//   ....[10]....
        /*0084*/ 	.word	0xffffffff


	//   ....[11]....
        /*0088*/ 	.word	0xffffffff


	//   ....[12]....
        /*008c*/ 	.word	0xffffffff


	//   ....[13]....
        /*0090*/ 	.word	0xffffffff


	//   ....[14]....
        /*0094*/ 	.word	0xffffffff


	//   ....[15]....
        /*0098*/ 	.word	0xffffffff


	//   ....[16]....
        /*009c*/ 	.word	0xffffffff


	//   ....[17]....
        /*00a0*/ 	.word	0xffffffff


	//   ....[18]....
        /*00a4*/ 	.word	0xffffffff


	//   ....[19]....
        /*00a8*/ 	.word	0xffffffff


	//   ....[20]....
        /*00ac*/ 	.word	0xffffffff


	//   ....[21]....
        /*00b0*/ 	.word	0xffffffff


	//   ....[22]....
        /*00b4*/ 	.word	0xffffffff


	//   ....[23]....
        /*00b8*/ 	.word	0xffffffff


	//   ....[24]....
        /*00bc*/ 	.word	0xffffffff


	//   ....[25]....
        /*00c0*/ 	.word	0xffffffff


	//   ....[26]....
        /*00c4*/ 	.word	0xffffffff


	//   ....[27]....
        /*00c8*/ 	.word	0xffffffff


	//   ....[28]....
        /*00cc*/ 	.word	0xffffffff


	//   ....[29]....
        /*00d0*/ 	.word	0xffffffff


	//   ....[30]....
        /*00d4*/ 	.word	0xffffffff


	//   ....[31]....
        /*00d8*/ 	.word	0xffffffff


	//   ....[32]....
        /*00dc*/ 	.word	0xffffffff


	//   ....[33]....
        /*00e0*/ 	.word	0xffffffff


	//   ....[34]....
        /*00e4*/ 	.word	0xffffffff


	//   ....[35]....
        /*00e8*/ 	.word	0xffffffff


	//   ....[36]....
        /*00ec*/ 	.word	0xffffffff


	//   ....[37]....
        /*00f0*/ 	.word	0xffffffff


	//   ....[38]....
        /*00f4*/ 	.word	0xffffffff


	//   ....[39]....
        /*00f8*/ 	.word	0xffffffff


	//   ....[40]....
        /*00fc*/ 	.word	0xffffffff


	//   ....[41]....
        /*0100*/ 	.word	0xffffffff


	//   ....[42]....
        /*0104*/ 	.word	0xffffffff


	//   ....[43]....
        /*0108*/ 	.word	0xffffffff


	//   ....[44]....
        /*010c*/ 	.word	0xffffffff


	//----- nvinfo : EIATTR_COOP_GROUP_INSTR_OFFSETS
	.align		4
.L_472:
        /*0110*/ 	.byte	0x04, 0x28
        /*0112*/ 	.short	(.L_474 - .L_473)


	//   ....[0]....
.L_473:
        /*0114*/ 	.word	0x00000b00


	//   ....[1]....
        /*0118*/ 	.word	0x00000b30


	//   ....[2]....
        /*011c*/ 	.word	0x00000b40


	//   ....[3]....
        /*0120*/ 	.word	0x00000cb0


	//   ....[4]....
        /*0124*/ 	.word	0x00000cf0


	//   ....[5]....
        /*0128*/ 	.word	0x00000d20


	//   ....[6]....
        /*012c*/ 	.word	0x00000e60


	//   ....[7]....
        /*0130*/ 	.word	0x00000e90


	//   ....[8]....
        /*0134*/ 	.word	0x00000ec0


	//   ....[9]....
        /*0138*/ 	.word	0x00000ff0


	//   ....[10]....
        /*013c*/ 	.word	0x00001020


	//   ....[11]....
        /*0140*/ 	.word	0x00001050


	//   ....[12]....
        /*0144*/ 	.word	0x00001180


	//   ....[13]....
        /*0148*/ 	.word	0x000011b0


	//   ....[14]....
        /*014c*/ 	.word	0x000011e0


	//   ....[15]....
        /*0150*/ 	.word	0x00001da0


	//   ....[16]....
        /*0154*/ 	.word	0x00001db0


	//   ....[17]....
        /*0158*/ 	.word	0x00001e30


	//   ....[18]....
        /*015c*/ 	.word	0x00001fa0


	//   ....[19]....
        /*0160*/ 	.word	0x00001fd0


	//   ....[20]....
        /*0164*/ 	.word	0x00002000


	//   ....[21]....
        /*0168*/ 	.word	0x00002130


	//   ....[22]....
        /*016c*/ 	.word	0x00002160


	//   ....[23]....
        /*0170*/ 	.word	0x00002190


	//   ....[24]....
        /*0174*/ 	.word	0x000022c0


	//   ....[25]....
        /*0178*/ 	.word	0x000022f0


	//   ....[26]....
        /*017c*/ 	.word	0x00002320


	//   ....[27]....
        /*0180*/ 	.word	0x00002450


	//   ....[28]....
        /*0184*/ 	.word	0x00002480


	//   ....[29]....
        /*0188*/ 	.word	0x000024b0


	//   ....[30]....
        /*018c*/ 	.word	0x000043f0


	//   ....[31]....
        /*0190*/ 	.word	0x00004410


	//   ....[32]....
        /*0194*/ 	.word	0x00004420


	//   ....[33]....
        /*0198*/ 	.word	0x000045c0


	//   ....[34]....
        /*019c*/ 	.word	0x000045f0


	//   ....[35]....
        /*01a0*/ 	.word	0x00004620


	//   ....[36]....
        /*01a4*/ 	.word	0x00004750


	//   ....[37]....
        /*01a8*/ 	.word	0x00004780


	//   ....[38]....
        /*01ac*/ 	.word	0x000047b0


	//   ....[39]....
        /*01b0*/ 	.word	0x000048e0


	//   ....[40]....
        /*01b4*/ 	.word	0x00004910


	//   ....[41]....
        /*01b8*/ 	.word	0x00004940


	//   ....[42]....
        /*01bc*/ 	.word	0x00004a70


	//   ....[43]....
        /*01c0*/ 	.word	0x00004aa0


	//   ....[44]....
        /*01c4*/ 	.word	0x00004ad0


	//----- nvinfo : EIATTR_VRC_CTA_INIT_COUNT
	.align		4
.L_474:
        /*01c8*/ 	.byte	0x02, 0x4a
	.zero		1
	.zero		1


	//----- nvinfo : EIATTR_EXIT_INSTR_OFFSETS
	.align		4
        /*01cc*/ 	.byte	0x04, 0x1c
        /*01ce*/ 	.short	(.L_476 - .L_475)


	//   ....[0]....
.L_475:
        /*01d0*/ 	.word	0x00000030


	//   ....[1]....
        /*01d4*/ 	.word	0x000055e0


	//   ....[2]....
        /*01d8*/ 	.word	0x00005650


	//----- nvinfo : EIATTR_MAX_THREADS
	.align		4
.L_476:
        /*01dc*/ 	.byte	0x04, 0x05
        /*01de*/ 	.short	(.L_478 - .L_477)
.L_477:
        /*01e0*/ 	.word	0x00000100
        /*01e4*/ 	.word	0x00000001
        /*01e8*/ 	.word	0x00000001


	//----- nvinfo : EIATTR_CRS_STACK_SIZE
	.align		4
.L_478:
        /*01ec*/ 	.byte	0x04, 0x1e
        /*01ee*/ 	.short	(.L_480 - .L_479)
.L_479:
        /*01f0*/ 	.word	0x00000000


	//----- nvinfo : EIATTR_CBANK_PARAM_SIZE
	.align		4
.L_480:
        /*01f4*/ 	.byte	0x03, 0x19
        /*01f6*/ 	.short	0x001d


	//----- nvinfo : EIATTR_PARAM_CBANK
	.align		4
        /*01f8*/ 	.byte	0x04, 0x0a
        /*01fa*/ 	.short	(.L_482 - .L_481)
	.align		4
.L_481:
        /*01fc*/ 	.word	index@(.nv.constant0._ZN6thrust24THRUST_300001_SM_1000_NS8cuda_cub4core6detail13_kernel_agentINS1_8__reduce11ReduceAgentINS0_12zip_iteratorIN4cuda3std3__45tupleIJNS0_10device_ptrIfEENS0_17counting_iteratorIlNS0_11use_defaultESF_SF_EEEEEEEPNSB_IJflEEESJ_iNS1_9__extrema9arg_max_fIflNSA_4lessIfEEEEEEJSI_SK_iSP_EEEvDpT0_)
        /*0200*/ 	.short	0x0380
        /*0202*/ 	.short	0x001d


	//----- nvinfo : EIATTR_SW_WAR
	.align		4
.L_482:
        /*0204*/ 	.byte	0x04, 0x36
        /*0206*/ 	.short	(.L_484 - .L_483)
.L_483:
        /*0208*/ 	.word	0x00000008
.L_484:


//--------------------- .nv.info._Z14ParticleForcesP6float4S0_S0_PfPiPjS2_iiS3_ --------------------------
	.section	.nv.info._Z14ParticleForcesP6float4S0_S0_PfPiPjS2_iiS3_,"",@"SHT_CUDA_INFO"
	.sectionflags	@""
	.align	4


	//----- nvinfo : EIATTR_CUDA_API_VERSION
	.align		4
        /*0000*/ 	.byte	0x04, 0x37
        /*0002*/ 	.short	(.L_486 - .L_485)
.L_485:
        /*0004*/ 	.word	0x00000082


	//----- nvinfo : EIATTR_KPARAM_INFO
	.align		4
.L_486:
        /*0008*/ 	.byte	0x04, 0x17
        /*000a*/ 	.short	(.L_488 - .L_487)
.L_487:
        /*000c*/ 	.word	0x00000000
        /*0010*/ 	.short	0x0009
        /*0012*/ 	.short	0x0040
        /*0014*/ 	.byte	0x00, 0xf5, 0x21, 0x00


	//----- nvinfo : EIATTR_KPARAM_INFO
	.align		4
.L_488:
        /*0018*/ 	.byte	0x04, 0x17
        /*001a*/ 	.short	(.L_490 - .L_489)
.L_489:
        /*001c*/ 	.word	0x00000000
        /*0020*/ 	.short	0x0008
        /*0022*/ 	.short	0x003c
        /*0024*/ 	.byte	0x00, 0xf0, 0x11, 0x00


	//----- nvinfo : EIATTR_KPARAM_INFO
	.align		4
.L_490:
        /*0028*/ 	.byte	0x04, 0x17
        /*002a*/ 	.short	(.L_492 - .L_491)
.L_491:
        /*002c*/ 	.word	0x00000000
        /*0030*/ 	.short	0x0007
        /*0032*/ 	.short	0x0038
        /*0034*/ 	.byte	0x00, 0xf0, 0x11, 0x00


	//----- nvinfo : EIATTR_KPARAM_INFO
	.align		4
.L_492:
        /*0038*/ 	.byte	0x04, 0x17
        /*003a*/ 	.short	(.L_494 - .L_493)
.L_493:
        /*003c*/ 	.word	0x00000000
        /*0040*/ 	.short	0x0006
        /*0042*/ 	.short	0x0030
        /*0044*/ 	.byte	0x00, 0xf5, 0x21, 0x00


	//----- nvinfo : EIATTR_KPARAM_INFO
	.align		4
.L_494:
        /*0048*/ 	.byte	0x04, 0x17
        /*004a*/ 	.short	(.L_496 - .L_495)
.L_495:
        /*004c*/ 	.word	0x00000000
        /*0050*/ 	.short	0x0005
        /*0052*/ 	.short	0x0028
        /*0054*/ 	.byte	0x00, 0xf5, 0x21, 0x00


	//----- nvinfo : EIATTR_KPARAM_INFO
	.align		4
.L_496:
        /*0058*/ 	.byte	0x04, 0x17
        /*005a*/ 	.short	(.L_498 - .L_497)
.L_497:
        /*005c*/ 	.word	0x00000000
        /*0060*/ 	.short	0x0004
        /*0062*/ 	.short	0x0020
        /*0064*/ 	.byte	0x00, 0xf5, 0x21, 0x00


	//----- nvinfo : EIATTR_KPARAM_INFO
	.align		4
.L_498:
        /*0068*/ 	.byte	0x04, 0x17
        /*006a*/ 	.short	(.L_500 - .L_499)
.L_499:
        /*006c*/ 	.word	0x00000000
        /*0070*/ 	.short	0x0003
        /*0072*/ 	.short	0x0018
        /*0074*/ 	.byte	0x00, 0xf5, 0x21, 0x00


	//----- nvinfo : EIATTR_KPARAM_INFO
	.align		4
.L_500:
        /*0078*/ 	.byte	0x04, 0x17
        /*007a*/ 	.short	(.L_502 - .L_501)
.L_501:
        /*007c*/ 	.word	0x00000000
        /*0080*/ 	.short	0x0002
        /*0082*/ 	.short	0x0010
        /*0084*/ 	.byte	0x00, 0xf5, 0x21, 0x00


	//----- nvinfo : EIATTR_KPARAM_INFO
	.align		4
.L_502:
        /*0088*/ 	.byte	0x04, 0x17
        /*008a*/ 	.short	(.L_504 - .L_503)
.L_503:
        /*008c*/ 	.word	0x00000000
        /*0090*/ 	.short	0x0001
        /*0092*/ 	.short	0x0008
        /*0094*/ 	.byte	0x00, 0xf5, 0x21, 0x00


	//----- nvinfo : EIATTR_KPARAM_INFO
	.align		4
.L_504:
        /*0098*/ 	.byte	0x04, 0x17
        /*009a*/ 	.short	(.L_506 - .L_505)
.L_505:
        /*009c*/ 	.word	0x00000000
        /*00a0*/ 	.short	0x0000
        /*00a2*/ 	.short	0x0000
        /*00a4*/ 	.byte	0x00, 0xf5, 0x21, 0x00


	//----- nvinfo : EIATTR_SPARSE_MMA_MASK
	.align		4
.L_506:
        /*00a8*/ 	.byte	0x03, 0x50
        /*00aa*/ 	.short	0x0000


	//----- nvinfo : EIATTR_MAXREG_COUNT
	.align		4
        /*00ac*/ 	.byte	0x03, 0x1b
        /*00ae*/ 	.short	0x00ff


	//----- nvinfo : EIATTR_MERCURY_ISA_VERSION
	.align		4
        /*00b0*/ 	.byte	0x03, 0x5f
        /*00b2*/ 	.short	0x0101


	//----- nvinfo : EIATTR_UNUSED_LOAD_BYTE_OFFSET
	.align		4
        /*00b4*/ 	.byte	0x04, 0x44
        /*00b6*/ 	.short	(.L_508 - .L_507)


	//   ....[0]....
.L_507:
        /*00b8*/ 	.word	0x00000dc0
        /*00bc*/ 	.word	0x00000fff


	//   ....[1]....
        /*00c0*/ 	.word	0x00001620
        /*00c4*/ 	.word	0x00000fff


	//----- nvinfo : EIATTR_VRC_CTA_INIT_COUNT
	.align		4
.L_508:
        /*00c8*/ 	.byte	0x02, 0x4a
	.zero		1
	.zero		1


	//----- nvinfo : EIATTR_EXIT_INSTR_OFFSETS
	.align		4
        /*00cc*/ 	.byte	0x04, 0x1c
        /*00ce*/ 	.short	(.L_510 - .L_509)


	//   ....[0]....
.L_509:
        /*00d0*/ 	.word	0x00000090


	//   ....[1]....
        /*00d4*/ 	.word	0x000017e0


	//----- nvinfo : EIATTR_CRS_STACK_SIZE
	.align		4
.L_510:
        /*00d8*/ 	.byte	0x04, 0x1e
        /*00da*/ 	.short	(.L_512 - .L_511)
.L_511:
        /*00dc*/ 	.word	0x00000000


	//----- nvinfo : EIATTR_CBANK_PARAM_SIZE
	.align		4
.L_512:
        /*00e0*/ 	.byte	0x03, 0x19
        /*00e2*/ 	.short	0x0048


	//----- nvinfo : EIATTR_PARAM_CBANK
	.align		4
        /*00e4*/ 	.byte	0x04, 0x0a
        /*00e6*/ 	.short	(.L_514 - .L_513)
	.align		4
.L_513:
        /*00e8*/ 	.word	index@(.nv.constant0._Z14ParticleForcesP6float4S0_S0_PfPiPjS2_iiS3_)
        /*00ec*/ 	.short	0x0380
        /*00ee*/ 	.short	0x0048


	//----- nvinfo : EIATTR_SW_WAR
	.align		4
.L_514:
        /*00f0*/ 	.byte	0x04, 0x36
        /*00f2*/ 	.short	(.L_516 - .L_515)
.L_515:
        /*00f4*/ 	.word	0x00000008
.L_516:


//--------------------- .nv.info._Z13UpdateDensityP6float4Pfii --------------------------
	.section	.nv.info._Z13UpdateDensityP6float4Pfii,"",@"SHT_CUDA_INFO"
	.sectionflags	@""
	.align	4


	//----- nvinfo : EIATTR_CUDA_API_VERSION
	.align		4
        /*0000*/ 	.byte	0x04, 0x37
        /*0002*/ 	.short	(.L_518 - .L_517)
.L_517:
        /*0004*/ 	.word	0x00000082


	//----- nvinfo : EIATTR_KPARAM_INFO
	.align		4
.L_518:
        /*0008*/ 	.byte	0x04, 0x17
        /*000a*/ 	.short	(.L_520 - .L_519)
.L_519:
        /*000c*/ 	.word	0x00000000
        /*0010*/ 	.short	0x0003
        /*0012*/ 	.short	0x0014
        /*0014*/ 	.byte	0x00, 0xf0, 0x11, 0x00


	//----- nvinfo : EIATTR_KPARAM_INFO
	.align		4
.L_520:
        /*0018*/ 	.byte	0x04, 0x17
        /*001a*/ 	.short	(.L_522 - .L_521)
.L_521:
        /*001c*/ 	.word	0x00000000
        /*0020*/ 	.short	0x0002
        /*0022*/ 	.short	0x0010
        /*0024*/ 	.byte	0x00, 0xf0, 0x11, 0x00


	//----- nvinfo : EIATTR_KPARAM_INFO
	.align		4
.L_522:
        /*0028*/ 	.byte	0x04, 0x17
        /*002a*/ 	.short	(.L_524 - .L_523)
.L_523:
        /*002c*/ 	.word	0x00000000
        /*0030*/ 	.short	0x0001
        /*0032*/ 	.short	0x0008
        /*0034*/ 	.byte	0x00, 0xf5, 0x21, 0x00


	//----- nvinfo : EIATTR_KPARAM_INFO
	.align		4
.L_524:
        /*0038*/ 	.byte	0x04, 0x17
        /*003a*/ 	.short	(.L_526 - .L_525)
.L_525:
        /*003c*/ 	.word	0x00000000
        /*0040*/ 	.short	0x0000
        /*0042*/ 	.short	0x0000
        /*0044*/ 	.byte	0x00, 0xf5, 0x21, 0x00


	//----- nvinfo : EIATTR_SPARSE_MMA_MASK
	.align		4
.L_526:
        /*0048*/ 	.byte	0x03, 0x50
        /*004a*/ 	.short	0x0000


	//----- nvinfo : EIATTR_MAXREG_COUNT
	.align		4
        /*004c*/ 	.byte	0x03, 0x1b
        /*004e*/ 	.short	0x00ff


	//----- nvinfo : EIATTR_MERCURY_ISA_VERSION
	.align		4
        /*0050*/ 	.byte	0x03, 0x5f
        /*0052*/ 	.short	0x0101


	//----- nvinfo : EIATTR_VRC_CTA_INIT_COUNT
	.align		4
        /*0054*/ 	.byte	0x02, 0x4a
	.zero		1
	.zero		1


	//----- nvinfo : EIATTR_EXIT_INSTR_OFFSETS
	.align		4
        /*0058*/ 	.byte	0x04, 0x1c
        /*005a*/ 	.short	(.L_528 - .L_527)


	//   ....[0]....
.L_527:
        /*005c*/ 	.word	0x00000090


	//   ....[1]....
        /*0060*/ 	.word	0x000001a0


	//----- nvinfo : EIATTR_CRS_STACK_SIZE
	.align		4
.L_528:
        /*0064*/ 	.byte	0x04, 0x1e
        /*0066*/ 	.short	(.L_530 - .L_529)
.L_529:
        /*0068*/ 	.word	0x00000000


	//----- nvinfo : EIATTR_CBANK_PARAM_SIZE
	.align		4
.L_530:
        /*006c*/ 	.byte	0x03, 0x19
        /*006e*/ 	.short	0x0018


	//----- nvinfo : EIATTR_PARAM_CBANK
	.align		4
        /*0070*/ 	.byte	0x04, 0x0a
        /*0072*/ 	.short	(.L_532 - .L_531)
	.align		4
.L_531:
        /*0074*/ 	.word	index@(.nv.constant0._Z13UpdateDensityP6float4Pfii)
        /*0078*/ 	.short	0x0380
        /*007a*/ 	.short	0x0018


	//----- nvinfo : EIATTR_SW_WAR
	.align		4
.L_532:
        /*007c*/ 	.byte	0x04, 0x36
        /*007e*/ 	.short	(.L_534 - .L_533)
.L_533:
        /*0080*/ 	.word	0x00000008
.L_534:


//--------------------- .nv.info._Z13ShepardFilterP6float4S0_PfPjPiii --------------------------
	.section	.nv.info._Z13ShepardFilterP6float4S0_PfPjPiii,"",@"SHT_CUDA_INFO"
	.sectionflags	@""
	.align	4


	//----- nvinfo : EIATTR_CUDA_API_VERSION
	.align		4
        /*0000*/ 	.byte	0x04, 0x37
        /*0002*/ 	.short	(.L_536 - .L_535)
.L_535:
        /*0004*/ 	.word	0x00000082


	//----- nvinfo : EIATTR_KPARAM_INFO
	.align		4
.L_536:
        /*0008*/ 	.byte	0x04, 0x17
        /*000a*/ 	.short	(.L_538 - .L_537)
.L_537:
        /*000c*/ 	.word	0x00000000
        /*0010*/ 	.short	0x0006
        /*0012*/ 	.short	0x002c
        /*0014*/ 	.byte	0x00, 0xf0, 0x11, 0x00


	//----- nvinfo : EIATTR_KPARAM_INFO
	.align		4
.L_538:
        /*0018*/ 	.byte	0x04, 0x17
        /*001a*/ 	.short	(.L_540 - .L_539)
.L_539:
        /*001c*/ 	.word	0x00000000
        /*0020*/ 	.short	0x0005
        /*0022*/ 	.short	0x0028
        /*0024*/ 	.byte	0x00, 0xf0, 0x11, 0x00


	//----- nvinfo : EIATTR_KPARAM_INFO
	.align		4
.L_540:
        /*0028*/ 	.byte	0x04, 0x17
        /*002a*/ 	.short	(.L_542 - .L_541)
.L_541:
        /*002c*/ 	.word	0x00000000
        /*0030*/ 	.short	0x0004
        /*0032*/ 	.short	0x0020
        /*0034*/ 	.byte	0x00, 0xf5, 0x21, 0x00


	//----- nvinfo : EIATTR_KPARAM_INFO
	.align		4
.L_542:
        /*0038*/ 	.byte	0x04, 0x17
        /*003a*/ 	.short	(.L_544 - .L_543)
.L_543:
        /*003c*/ 	.word	0x00000000
        /*0040*/ 	.short	0x0003
        /*0042*/ 	.short	0x0018
        /*0044*/ 	.byte	0x00, 0xf5, 0x21, 0x00


	//----- nvinfo : EIATTR_KPARAM_INFO
	.align		4
.L_544:
        /*0048*/ 	.byte	0x04, 0x17
        /*004a*/ 	.short	(.L_546 - .L_545)
.L_545:
        /*004c*/ 	.word	0x00000000
        /*0050*/ 	.short	0x0002
        /*0052*/ 	.short	0x0010
        /*0054*/ 	.byte	0x00, 0xf5, 0x21, 0x00


	//----- nvinfo : EIATTR_KPARAM_INFO
	.align		4
.L_546:
        /*0058*/ 	.byte	0x04, 0x17
        /*005a*/ 	.short	(.L_548 - .L_547)
.L_547:
        /*005c*/ 	.word	0x00000000
        /*0060*/ 	.short	0x0001
        /*0062*/ 	.short	0x0008
        /*0064*/ 	.byte	0x00, 0xf5, 0x21, 0x00


	//----- nvinfo : EIATTR_KPARAM_INFO
	.align		4
.L_548:
        /*0068*/ 	.byte	0x04, 0x17
        /*006a*/ 	.short	(.L_550 - .L_549)
.L_549:
        /*006c*/ 	.word	0x00000000
        /*0070*/ 	.short	0x0000
        /*0072*/ 	.short	0x0000
        /*0074*/ 	.byte	0x00, 0xf5, 0x21, 0x00


	//----- nvinfo : EIATTR_SPARSE_MMA_MASK
	.align		4
.L_550:
        /*0078*/ 	.byte	0x03, 0x50
        /*007a*/ 	.short	0x0000


	//----- nvinfo : EIATTR_MAXREG_COUNT
	.align		4
        /*007c*/ 	.byte	0x03, 0x1b
        /*007e*/ 	.short	0x00ff


	//----- nvinfo : EIATTR_MERCURY_ISA_VERSION
	.align		4
        /*0080*/ 	.byte	0x03, 0x5f
        /*0082*/ 	.short	0x0101


	//----- nvinfo : EIATTR_UNUSED_LOAD_BYTE_OFFSET
	.align		4
        /*0084*/ 	.byte	0x04, 0x44
        /*0086*/ 	.short	(.L_552 - .L_551)


	//   ....[0]....
.L_551:
        /*0088*/ 	.word	0x00000100
        /*008c*/ 	.word	0x00000fff


	//   ....[1]....
        /*0090*/ 	.word	0x00000810
        /*0094*/ 	.word	0x00000fff


	//   ....[2]....
        /*0098*/ 	.word	0x00000e00
        /*009c*/ 	.word	0x00000fff


	//   ....[3]....
        /*00a0*/ 	.word	0x000013e0
        /*00a4*/ 	.word	0x00000fff


	//----- nvinfo : EIATTR_VRC_CTA_INIT_COUNT
	.align		4
.L_552:
        /*00a8*/ 	.byte	0x02, 0x4a
	.zero		1
	.zero		1


	//----- nvinfo : EIATTR_EXIT_INSTR_OFFSETS
	.align		4
        /*00ac*/ 	.byte	0x04, 0x1c
        /*00ae*/ 	.short	(.L_554 - .L_553)


	//   ....[0]....
.L_553:
        /*00b0*/ 	.word	0x00000090


	//   ....[1]....
        /*00b4*/ 	.word	0x000019f0


	//----- nvinfo : EIATTR_CRS_STACK_SIZE
	.align		4
.L_554:
        /*00b8*/ 	.byte	0x04, 0x1e
        /*00ba*/ 	.short	(.L_556 - .L_555)
.L_555:
        /*00bc*/ 	.word	0x00000000


	//----- nvinfo : EIATTR_CBANK_PARAM_SIZE
	.align		4
.L_556:
        /*00c0*/ 	.byte	0x03, 0x19
        /*00c2*/ 	.short	0x0030


	//----- nvinfo : EIATTR_PARAM_CBANK
	.align		4
        /*00c4*/ 	.byte	0x04, 0x0a
        /*00c6*/ 	.short	(.L_558 - .L_557)
	.align		4
.L_557:
        /*00c8*/ 	.word	index@(.nv.constant0._Z13ShepardFilterP6float4S0_PfPjPiii)
        /*00cc*/ 	.short	0x0380
        /*00ce*/ 	.short	0x0030


	//----- nvinfo : EIATTR_SW_WAR
	.align		4
.L_558:
        /*00d0*/ 	.byte	0x04, 0x36
        /*00d2*/ 	.short	(.L_560 - .L_559)
.L_559:
        /*00d4*/ 	.word	0x00000008
.L_560:


//--------------------- .nv.info._Z12ParticleMoveP6float4S0_S0_PiPjS2_PfS3_ii --------------------------
	.section	.nv.info._Z12ParticleMoveP6float4S0_S0_PiPjS2_PfS3_ii,"",@"SHT_CUDA_INFO"
	.sectionflags	@""
	.align	4


	//----- nvinfo : EIATTR_CUDA_API_VERSION
	.align		4
        /*0000*/ 	.byte	0x04, 0x37
        /*0002*/ 	.short	(.L_562 - .L_561)
.L_561:
        /*0004*/ 	.word	0x00000082


	//----- nvinfo : EIATTR_KPARAM_INFO
	.align		4
.L_562:
        /*0008*/ 	.byte	0x04, 0x17
        /*000a*/ 	.short	(.L_564 - .L_563)
.L_563:
        /*000c*/ 	.word	0x00000000
        /*0010*/ 	.short	0x0009
        /*0012*/ 	.short	0x0044
        /*0014*/ 	.byte	0x00, 0xf0, 0x11, 0x00


	//----- nvinfo : EIATTR_KPARAM_INFO
	.align		4
.L_564:
        /*0018*/ 	.byte	0x04, 0x17
        /*001a*/ 	.short	(.L_566 - .L_565)
.L_565:
        /*001c*/ 	.word	0x00000000
        /*0020*/ 	.short	0x0008
        /*0022*/ 	.short	0x0040
        /*0024*/ 	.byte	0x00, 0xf0, 0x11, 0x00


	//----- nvinfo : EIATTR_KPARAM_INFO
	.align		4
.L_566:
        /*0028*/ 	.byte	0x04, 0x17
        /*002a*/ 	.short	(.L_568 - .L_567)
.L_567:
        /*002c*/ 	.word	0x00000000
        /*0030*/ 	.short	0x0007
        /*0032*/ 	.short	0x0038
        /*0034*/ 	.byte	0x00, 0xf5, 0x21, 0x00


	//----- nvinfo : EIATTR_KPARAM_INFO
	.align		4
.L_568:
        /*0038*/ 	.byte	0x04, 0x17
        /*003a*/ 	.short	(.L_570 - .L_569)
.L_569:
        /*003c*/ 	.word	0x00000000
        /*0040*/ 	.short	0x0006
        /*0042*/ 	.short	0x0030
        /*0044*/ 	.byte	0x00, 0xf5, 0x21, 0x00


	//----- nvinfo : EIATTR_KPARAM_INFO
	.align		4
.L_570:
        /*0048*/ 	.byte	0x04, 0x17
        /*004a*/ 	.short	(.L_572 - .L_571)
.L_571:
        /*004c*/ 	.word	0x00000000
        /*0050*/ 	.short	0x0005
        /*0052*/ 	.short	0x0028
        /*0054*/ 	.byte	0x00, 0xf5, 0x21, 0x00


	//----- nvinfo : EIATTR_KPARAM_INFO
	.align		4
.L_572:
        /*0058*/ 	.byte	0x04, 0x17
        /*005a*/ 	.short	(.L_574 - .L_573)
.L_573:
        /*005c*/ 	.word	0x00000000
        /*0060*/ 	.short	0x0004
        /*0062*/ 	.short	0x0020
        /*0064*/ 	.byte	0x00, 0xf5, 0x21, 0x00


	//----- nvinfo : EIATTR_KPARAM_INFO
	.align		4
.L_574:
        /*0068*/ 	.byte	0x04, 0x17
        /*006a*/ 	.short	(.L_576 - .L_575)
.L_575:
        /*006c*/ 	.word	0x00000000
        /*0070*/ 	.short	0x0003
        /*0072*/ 	.short	0x0018
        /*0074*/ 	.byte	0x00, 0xf5, 0x21, 0x00


	//----- nvinfo : EIATTR_KPARAM_INFO
	.align		4
.L_576:
        /*0078*/ 	.byte	0x04, 0x17
        /*007a*/ 	.short	(.L_578 - .L_577)
.L_577:
        /*007c*/ 	.word	0x00000000
        /*0080*/ 	.short	0x0002
        /*0082*/ 	.short	0x0010
        /*0084*/ 	.byte	0x00, 0xf5, 0x21, 0x00


	//----- nvinfo : EIATTR_KPARAM_INFO
	.align		4
.L_578:
        /*0088*/ 	.byte	0x04, 0x17
        /*008a*/ 	.short	(.L_580 - .L_579)
.L_579:
        /*008c*/ 	.word	0x00000000
        /*0090*/ 	.short	0x0001
        /*0092*/ 	.short	0x0008
        /*0094*/ 	.byte	0x00, 0xf5, 0x21, 0x00


	//----- nvinfo : EIATTR_KPARAM_INFO
	.align		4
.L_580:
        /*0098*/ 	.byte	0x04, 0x17
        /*009a*/ 	.short	(.L_582 - .L_581)
.L_581:
        /*009c*/ 	.word	0x00000000
        /*00a0*/ 	.short	0x0000
        /*00a2*/ 	.short	0x0000
        /*00a4*/ 	.byte	0x00, 0xf5, 0x21, 0x00


	//----- nvinfo : EIATTR_SPARSE_MMA_MASK
	.align		4
.L_582:
        /*00a8*/ 	.byte	0x03, 0x50
        /*00aa*/ 	.short	0x0000


	//----- nvinfo : EIATTR_MAXREG_COUNT
	.align		4
        /*00ac*/ 	.byte	0x03, 0x1b
        /*00ae*/ 	.short	0x00ff


	//----- nvinfo : EIATTR_MERCURY_ISA_VERSION
	.align		4
        /*00b0*/ 	.byte	0x03, 0x5f
        /*00b2*/ 	.short	0x0101


	//----- nvinfo : EIATTR_UNUSED_LOAD_BYTE_OFFSET
	.align		4
        /*00b4*/ 	.byte	0x04, 0x44
        /*00b6*/ 	.short	(.L_584 - .L_583)


	//   ....[0]....
.L_583:
        /*00b8*/ 	.word	0x000003c0
        /*00bc*/ 	.word	0x00000fff


	//   ....[1]....
        /*00c0*/ 	.word	0x000003d0
        /*00c4*/ 	.word	0x00000fff


	//   ....[2]....
        /*00c8*/ 	.word	0x00000420
        /*00cc*/ 	.word	0x00000fff


	//   ....[3]....
        /*00d0*/ 	.word	0x000006c0
        /*00d4*/ 	.word	0x00000fff


	//----- nvinfo : EIATTR_VRC_CTA_INIT_COUNT
	.align		4
.L_584:
        /*00d8*/ 	.byte	0x02, 0x4a
	.zero		1
	.zero		1


	//----- nvinfo : EIATTR_EXIT_INSTR_OFFSETS
	.align		4
        /*00dc*/ 	.byte	0x04, 0x1c
        /*00de*/ 	.short	(.L_586 - .L_585)


	//   ....[0]....
.L_585:
        /*00e0*/ 	.word	0x00000300


	//   ....[1]....
        /*00e4*/ 	.word	0x00000be0


	//----- nvinfo : EIATTR_CRS_STACK_SIZE
	.align		4
.L_586:
        /*00e8*/ 	.byte	0x04, 0x1e
        /*00ea*/ 	.short	(.L_588 - .L_587)
.L_587:
        /*00ec*/ 	.word	0x00000000


	//----- nvinfo : EIATTR_CBANK_PARAM_SIZE
	.align		4
.L_588:
        /*00f0*/ 	.byte	0x03, 0x19
        /*00f2*/ 	.short	0x0048


	//----- nvinfo : EIATTR_PARAM_CBANK
	.align		4
        /*00f4*/ 	.byte	0x04, 0x0a
        /*00f6*/ 	.short	(.L_590 - .L_589)
	.align		4
.L_589:
        /*00f8*/ 	.word	index@(.nv.constant0._Z12ParticleMoveP6float4S0_S0_PiPjS2_PfS3_ii)
        /*00fc*/ 	.short	0x0380
        /*00fe*/ 	.short	0x0048


	//----- nvinfo : EIATTR_SW_WAR
	.align		4
.L_590:
        /*0100*/ 	.byte	0x04, 0x36
        /*0102*/ 	.short	(.L_592 - .L_591)
.L_591:
        /*0104*/ 	.word	0x00000008
.L_592:


//--------------------- .nv.info._Z16UpdateTrackIndexPjS_S_ii --------------------------
	.section	.nv.info._Z16UpdateTrackIndexPjS_S_ii,"",@"SHT_CUDA_INFO"
	.sectionflags	@""
	.align	4


	//----- nvinfo : EIATTR_CUDA_API_VERSION
	.align		4
        /*0000*/ 	.byte	0x04, 0x37
        /*0002*/ 	.short	(.L_594 - .L_593)
.L_593:
        /*0004*/ 	.word	0x00000082


	//----- nvinfo : EIATTR_KPARAM_INFO
	.align		4
.L_594:
        /*0008*/ 	.byte	0x04, 0x17
        /*000a*/ 	.short	(.L_596 - .L_595)
.L_595:
        /*000c*/ 	.word	0x00000000
        /*0010*/ 	.short	0x0004
        /*0012*/ 	.short	0x001c
        /*0014*/ 	.byte	0x00, 0xf0, 0x11, 0x00


	//----- nvinfo : EIATTR_KPARAM_INFO
	.align		4
.L_596:
        /*0018*/ 	.byte	0x04, 0x17
        /*001a*/ 	.short	(.L_598 - .L_597)
.L_597:
        /*001c*/ 	.word	0x00000000
        /*0020*/ 	.short	0x0003
        /*0022*/ 	.short	0x0018
        /*0024*/ 	.byte	0x00, 0xf0, 0x11, 0x00


	//----- nvinfo : EIATTR_KPARAM_INFO
	.align		4
.L_598:
        /*0028*/ 	.byte	0x04, 0x17
        /*002a*/ 	.short	(.L_600 - .L_599)
.L_599:
        /*002c*/ 	.word	0x00000000
        /*0030*/ 	.short	0x0002
        /*0032*/ 	.short	0x0010
        /*0034*/ 	.byte	0x00, 0xf5, 0x21, 0x00


	//----- nvinfo : EIATTR_KPARAM_INFO
	.align		4
.L_600:
        /*0038*/ 	.byte	0x04, 0x17
        /*003a*/ 	.short	(.L_602 - .L_601)
.L_601:
        /*003c*/ 	.word	0x00000000
        /*0040*/ 	.short	0x0001
        /*0042*/ 	.short	0x0008
        /*0044*/ 	.byte	0x00, 0xf5, 0x21, 0x00


	//----- nvinfo : EIATTR_KPARAM_INFO
	.align		4
.L_602:
        /*0048*/ 	.byte	0x04, 0x17
        /*004a*/ 	.short	(.L_604 - .L_603)
.L_603:
        /*004c*/ 	.word	0x00000000
        /*0050*/ 	.short	0x0000
        /*0052*/ 	.short	0x0000
        /*0054*/ 	.byte	0x00, 0xf5, 0x21, 0x00


	//----- nvinfo : EIATTR_SPARSE_MMA_MASK
	.align		4
.L_604:
        /*0058*/ 	.byte	0x03, 0x50
        /*005a*/ 	.short	0x0000


	//----- nvinfo : EIATTR_MAXREG_COUNT
	.align		4
        /*005c*/ 	.byte	0x03, 0x1b
        /*005e*/ 	.short	0x00ff


	//----- nvinfo : EIATTR_MERCURY_ISA_VERSION
	.align		4
        /*0060*/ 	.byte	0x03, 0x5f
        /*0062*/ 	.short	0x0101


	//----- nvinfo : EIATTR_VRC_CTA_INIT_COUNT
	.align		4
        /*0064*/ 	.byte	0x02, 0x4a
	.zero		1
	.zero		1


	//----- nvinfo : EIATTR_EXIT_INSTR_OFFSETS
	.align		4
        /*0068*/ 	.byte	0x04, 0x1c
        /*006a*/ 	.short	(.L_606 - .L_605)


	//   ....[0]....
.L_605:
        /*006c*/ 	.word	0x00000090


	//   ....[1]....
        /*0070*/ 	.word	0x000001d0


	//----- nvinfo : EIATTR_CRS_STACK_SIZE
	.align		4
.L_606:
        /*0074*/ 	.byte	0x04, 0x1e
        /*0076*/ 	.short	(.L_608 - .L_607)
.L_607:
        /*0078*/ 	.word	0x00000000


	//----- nvinfo : EIATTR_CBANK_PARAM_SIZE
	.align		4
.L_608:
        /*007c*/ 	.byte	0x03, 0x19
        /*007e*/ 	.short	0x0020


	//----- nvinfo : EIATTR_PARAM_CBANK
	.align		4
        /*0080*/ 	.byte	0x04, 0x0a
        /*0082*/ 	.short	(.L_610 - .L_609)
	.align		4
.L_609:
        /*0084*/ 	.word	index@(.nv.constant0._Z16UpdateTrackIndexPjS_S_ii)
        /*0088*/ 	.short	0x0380
        /*008a*/ 	.short	0x0020


	//----- nvinfo : EIATTR_SW_WAR
	.align		4
.L_610:
        /*008c*/ 	.byte	0x04, 0x36
        /*008e*/ 	.short	(.L_612 - .L_611)
.L_611:
        /*0090*/ 	.word	0x00000008
.L_612:


//--------------------- .nv.info._Z9ArrayCopyP6float4S0_S0_S0_PjPiS1_ii --------------------------
	.section	.nv.info._Z9ArrayCopyP6float4S0_S0_S0_PjPiS1_ii,"",@"SHT_CUDA_INFO"
	.sectionflags	@""
	.align	4


	//----- nvinfo : EIATTR_CUDA_API_VERSION
	.align		4
        /*0000*/ 	.byte	0x04, 0x37
        /*0002*/ 	.short	(.L_614 - .L_613)
.L_613:
        /*0004*/ 	.word	0x00000082


	//----- nvinfo : EIATTR_KPARAM_INFO
	.align		4
.L_614:
        /*0008*/ 	.byte	0x04, 0x17
        /*000a*/ 	.short	(.L_616 - .L_615)
.L_615:
        /*000c*/ 	.word	0x00000000
        /*0010*/ 	.short	0x0008
        /*0012*/ 	.short	0x003c
        /*0014*/ 	.byte	0x00, 0xf0, 0x11, 0x00


	//----- nvinfo : EIATTR_KPARAM_INFO
	.align		4
.L_616:
        /*0018*/ 	.byte	0x04, 0x17
        /*001a*/ 	.short	(.L_618 - .L_617)
.L_617:
        /*001c*/ 	.word	0x00000000
        /*0020*/ 	.short	0x0007
        /*0022*/ 	.short	0x0038
        /*0024*/ 	.byte	0x00, 0xf0, 0x11, 0x00


	//----- nvinfo : EIATTR_KPARAM_INFO
	.align		4
.L_618:
        /*0028*/ 	.byte	0x04, 0x17
        /*002a*/ 	.short	(.L_620 - .L_619)
.L_619:
        /*002c*/ 	.word	0x00000000
        /*0030*/ 	.short	0x0006
        /*0032*/ 	.short	0x0030
        /*0034*/ 	.byte	0x00, 0xf5, 0x21, 0x00


	//----- nvinfo : EIATTR_KPARAM_INFO
	.align		4
.L_620:
        /*0038*/ 	.byte	0x04, 0x17
        /*003a*/ 	.short	(.L_622 - .L_621)
.L_621:
        /*003c*/ 	.word	0x00000000
        /*0040*/ 	.short	0x0005
        /*0042*/ 	.short	0x0028
        /*0044*/ 	.byte	0x00, 0xf5, 0x21, 0x00


	//----- nvinfo : EIATTR_KPARAM_INFO
	.align		4
.L_622:
        /*0048*/ 	.byte	0x04, 0x17
        /*004a*/ 	.short	(.L_624 - .L_623)
.L_623:
        /*004c*/ 	.word	0x00000000
        /*0050*/ 	.short	0x0004
        /*0052*/ 	.short	0x0020
        /*0054*/ 	.byte	0x00, 0xf5, 0x21, 0x00


	//----- nvinfo : EIATTR_KPARAM_INFO
	.align		4
.L_624:
        /*0058*/ 	.byte	0x04, 0x17
        /*005a*/ 	.short	(.L_626 - .L_625)
.L_625:
        /*005c*/ 	.word	0x00000000
        /*0060*/ 	.short	0x0003
        /*0062*/ 	.short	0x0018
        /*0064*/ 	.byte	0x00, 0xf5, 0x21, 0x00


	//----- nvinfo : EIATTR_KPARAM_INFO
	.align		4
.L_626:
        /*0068*/ 	.byte	0x04, 0x17
        /*006a*/ 	.short	(.L_628 - .L_627)
.L_627:
        /*006c*/ 	.word	0x00000000
        /*0070*/ 	.short	0x0002
        /*0072*/ 	.short	0x0010
        /*0074*/ 	.byte	0x00, 0xf5, 0x21, 0x00


	//----- nvinfo : EIATTR_KPARAM_INFO
	.align		4
.L_628:
        /*0078*/ 	.byte	0x04, 0x17
        /*007a*/ 	.short	(.L_630 - .L_629)
.L_629:
        /*007c*/ 	.word	0x00000000
        /*0080*/ 	.short	0x0001
        /*0082*/ 	.short	0x0008
        /*0084*/ 	.byte	0x00, 0xf5, 0x21, 0x00


	//----- nvinfo : EIATTR_KPARAM_INFO
	.align		4
.L_630:
        /*0088*/ 	.byte	0x04, 0x17
        /*008a*/ 	.short	(.L_632 - .L_631)
.L_631:
        /*008c*/ 	.word	0x00000000
        /*0090*/ 	.short	0x0000
        /*0092*/ 	.short	0x0000
        /*0094*/ 	.byte	0x00, 0xf5, 0x21, 0x00


	//----- nvinfo : EIATTR_SPARSE_MMA_MASK
	.align		4
.L_632:
        /*0098*/ 	.byte	0x03, 0x50
        /*009a*/ 	.short	0x0000


	//----- nvinfo : EIATTR_MAXREG_COUNT
	.align		4
        /*009c*/ 	.byte	0x03, 0x1b
        /*009e*/ 	.short	0x00ff


	//----- nvinfo : EIATTR_MERCURY_ISA_VERSION
	.align		4
        /*00a0*/ 	.byte	0x03, 0x5f
        /*00a2*/ 	.short	0x0101


	//----- nvinfo : EIATTR_VRC_CTA_INIT_COUNT
	.align		4
        /*00a4*/ 	.byte	0x02, 0x4a
	.zero		1
	.zero		1


	//----- nvinfo : EIATTR_EXIT_INSTR_OFFSETS
	.align		4
        /*00a8*/ 	.byte	0x04, 0x1c
        /*00aa*/ 	.short	(.L_634 - .L_633)


	//   ....[0]....
.L_633:
        /*00ac*/ 	.word	0x00000090


	//   ....[1]....
        /*00b0*/ 	.word	0x00000370


	//----- nvinfo : EIATTR_CRS_STACK_SIZE
	.align		4
.L_634:
        /*00b4*/ 	.byte	0x04, 0x1e
        /*00b6*/ 	.short	(.L_636 - .L_635)
.L_635:
        /*00b8*/ 	.word	0x00000000


	//----- nvinfo : EIATTR_CBANK_PARAM_SIZE
	.align		4
.L_636:
        /*00bc*/ 	.byte	0x03, 0x19
        /*00be*/ 	.short	0x0040


	//----- nvinfo : EIATTR_PARAM_CBANK
	.align		4
        /*00c0*/ 	.byte	0x04, 0x0a
        /*00c2*/ 	.short	(.L_638 - .L_637)
	.align		4
.L_637:
        /*00c4*/ 	.word	index@(.nv.constant0._Z9ArrayCopyP6float4S0_S0_S0_PjPiS1_ii)
        /*00c8*/ 	.short	0x0380
        /*00ca*/ 	.short	0x0040


	//----- nvinfo : EIATTR_SW_WAR
	.align		4
.L_638:
        /*00cc*/ 	.byte	0x04, 0x36
        /*00ce*/ 	.short	(.L_640 - .L_639)
.L_639:
        /*00d0*/ 	.word	0x00000008
.L_640:


//--------------------- .nv.info._Z13InitCellStartPii --------------------------
	.section	.nv.info._Z13InitCellStartPii,"",@"SHT_CUDA_INFO"
	.sectionflags	@""
	.align	4


	//----- nvinfo : EIATTR_CUDA_API_VERSION
	.align		4
        /*0000*/ 	.byte	0x04, 0x37
        /*0002*/ 	.short	(.L_642 - .L_641)
.L_641:
        /*0004*/ 	.word	0x00000082


	//----- nvinfo : EIATTR_KPARAM_INFO
	.align		4
.L_642:
        /*0008*/ 	.byte	0x04, 0x17
        /*000a*/ 	.short	(.L_644 - .L_643)
.L_643:
        /*000c*/ 	.word	0x00000000
        /*0010*/ 	.short	0x0001
        /*0012*/ 	.short	0x0008
        /*0014*/ 	.byte	0x00, 0xf0, 0x11, 0x00


	//----- nvinfo : EIATTR_KPARAM_INFO
	.align		4
.L_644:
        /*0018*/ 	.byte	0x04, 0x17
        /*001a*/ 	.short	(.L_646 - .L_645)
.L_645:
        /*001c*/ 	.word	0x00000000
        /*0020*/ 	.short	0x0000
        /*0022*/ 	.short	0x0000
        /*0024*/ 	.byte	0x00, 0xf5, 0x21, 0x00


	//----- nvinfo : EIATTR_SPARSE_MMA_MASK
	.align		4
.L_646:
        /*0028*/ 	.byte	0x03, 0x50
        /*002a*/ 	.short	0x0000


	//----- nvinfo : EIATTR_MAXREG_COUNT
	.align		4
        /*002c*/ 	.byte	0x03, 0x1b
        /*002e*/ 	.short	0x00ff


	//----- nvinfo : EIATTR_MERCURY_ISA_VERSION
	.align		4
        /*0030*/ 	.byte	0x03, 0x5f
        /*0032*/ 	.short	0x0101


	//----- nvinfo : EIATTR_VRC_CTA_INIT_COUNT
	.align		4
        /*0034*/ 	.byte	0x02, 0x4a
	.zero		1
	.zero		1


	//----- nvinfo : EIATTR_EXIT_INSTR_OFFSETS
	.align		4
        /*0038*/ 	.byte	0x04, 0x1c
        /*003a*/ 	.short	(.L_648 - .L_647)


	//   ....[0]....
.L_647:
        /*003c*/ 	.word	0x00000090


	//   ....[1]....
        /*0040*/ 	.word	0x00000170


	//----- nvinfo : EIATTR_CRS_STACK_SIZE
	.align		4
.L_648:
        /*0044*/ 	.byte	0x04, 0x1e
        /*0046*/ 	.short	(.L_650 - .L_649)
.L_649:
        /*0048*/ 	.word	0x00000000


	//----- nvinfo : EIATTR_CBANK_PARAM_SIZE
	.align		4
.L_650:
        /*004c*/ 	.byte	0x03, 0x19
        /*004e*/ 	.short	0x000c


	//----- nvinfo : EIATTR_PARAM_CBANK
	.align		4
        /*0050*/ 	.byte	0x04, 0x0a
        /*0052*/ 	.short	(.L_652 - .L_651)
	.align		4
.L_651:
        /*0054*/ 	.word	index@(.nv.constant0._Z13InitCellStartPii)
        /*0058*/ 	.short	0x0380
        /*005a*/ 	.short	0x000c


	//----- nvinfo : EIATTR_SW_WAR
	.align		4
.L_652:
        /*005c*/ 	.byte	0x04, 0x36
        /*005e*/ 	.short	(.L_654 - .L_653)
.L_653:
        /*0060*/ 	.word	0x00000008
.L_654:


//--------------------- .nv.info._Z16InitialiseDeviceP6float4S0_PjS1_S1_Pfii --------------------------
	.section	.nv.info._Z16InitialiseDeviceP6float4S0_PjS1_S1_Pfii,"",@"SHT_CUDA_INFO"
	.sectionflags	@""
	.align	4


	//----- nvinfo : EIATTR_CUDA_API_VERSION
	.align		4
        /*0000*/ 	.byte	0x04, 0x37
        /*0002*/ 	.short	(.L_656 - .L_655)
.L_655:
        /*0004*/ 	.word	0x00000082


	//----- nvinfo : EIATTR_KPARAM_INFO
	.align		4
.L_656:
        /*0008*/ 	.byte	0x04, 0x17
        /*000a*/ 	.short	(.L_658 - .L_657)
.L_657:
        /*000c*/ 	.word	0x00000000
        /*0010*/ 	.short	0x0007
        /*0012*/ 	.short	0x0034
        /*0014*/ 	.byte	0x00, 0xf0, 0x11, 0x00


	//----- nvinfo : EIATTR_KPARAM_INFO
	.align		4
.L_658:
        /*0018*/ 	.byte	0x04, 0x17
        /*001a*/ 	.short	(.L_660 - .L_659)
.L_659:
        /*001c*/ 	.word	0x00000000
        /*0020*/ 	.short	0x0006
        /*0022*/ 	.short	0x0030
        /*0024*/ 	.byte	0x00, 0xf0, 0x11, 0x00


	//----- nvinfo : EIATTR_KPARAM_INFO
	.align		4
.L_660:
        /*0028*/ 	.byte	0x04, 0x17
        /*002a*/ 	.short	(.L_662 - .L_661)
.L_661:
        /*002c*/ 	.word	0x00000000
        /*0030*/ 	.short	0x0005
        /*0032*/ 	.short	0x0028
        /*0034*/ 	.byte	0x00, 0xf5, 0x21, 0x00


	//----- nvinfo : EIATTR_KPARAM_INFO
	.align		4
.L_662:
        /*0038*/ 	.byte	0x04, 0x17
        /*003a*/ 	.short	(.L_664 - .L_663)
.L_663:
        /*003c*/ 	.word	0x00000000
        /*0040*/ 	.short	0x0004
        /*0042*/ 	.short	0x0020
        /*0044*/ 	.byte	0x00, 0xf5, 0x21, 0x00


	//----- nvinfo : EIATTR_KPARAM_INFO
	.align		4
.L_664:
        /*0048*/ 	.byte	0x04, 0x17
        /*004a*/ 	.short	(.L_666 - .L_665)
.L_665:
        /*004c*/ 	.word	0x00000000
        /*0050*/ 	.short	0x0003
        /*0052*/ 	.short	0x0018
        /*0054*/ 	.byte	0x00, 0xf5, 0x21, 0x00


	//----- nvinfo : EIATTR_KPARAM_INFO
	.align		4
.L_666:
        /*0058*/ 	.byte	0x04, 0x17
        /*005a*/ 	.short	(.L_668 - .L_667)
.L_667:
        /*005c*/ 	.word	0x00000000
        /*0060*/ 	.short	0x0002
        /*0062*/ 	.short	0x0010
        /*0064*/ 	.byte	0x00, 0xf5, 0x21, 0x00


	//----- nvinfo : EIATTR_KPARAM_INFO
	.align		4
.L_668:
        /*0068*/ 	.byte	0x04, 0x17
        /*006a*/ 	.short	(.L_670 - .L_669)
.L_669:
        /*006c*/ 	.word	0x00000000
        /*0070*/ 	.short	0x0001
        /*0072*/ 	.short	0x0008
        /*0074*/ 	.byte	0x00, 0xf5, 0x21, 0x00


	//----- nvinfo : EIATTR_KPARAM_INFO
	.align		4
.L_670:
        /*0078*/ 	.byte	0x04, 0x17
        /*007a*/ 	.short	(.L_672 - .L_671)
.L_671:
        /*007c*/ 	.word	0x00000000
        /*0080*/ 	.short	0x0000
        /*0082*/ 	.short	0x0000
        /*0084*/ 	.byte	0x00, 0xf5, 0x21, 0x00


	//----- nvinfo : EIATTR_SPARSE_MMA_MASK
	.align		4
.L_672:
        /*0088*/ 	.byte	0x03, 0x50
        /*008a*/ 	.short	0x0000


	//----- nvinfo : EIATTR_MAXREG_COUNT
	.align		4
        /*008c*/ 	.byte	0x03, 0x1b
        /*008e*/ 	.short	0x00ff


	//----- nvinfo : EIATTR_MERCURY_ISA_VERSION
	.align		4
        /*0090*/ 	.byte	0x03, 0x5f
        /*0092*/ 	.short	0x0101


	//----- nvinfo : EIATTR_UNUSED_LOAD_BYTE_OFFSET
	.align		4
        /*0094*/ 	.byte	0x04, 0x44
        /*0096*/ 	.short	(.L_674 - .L_673)


	//   ....[0]....
.L_673:
        /*0098*/ 	.word	0x00000180
        /*009c*/ 	.word	0x00000fff


	//----- nvinfo : EIATTR_VRC_CTA_INIT_COUNT
	.align		4
.L_674:
        /*00a0*/ 	.byte	0x02, 0x4a
	.zero		1
	.zero		1


	//----- nvinfo : EIATTR_EXIT_INSTR_OFFSETS
	.align		4
        /*00a4*/ 	.byte	0x04, 0x1c
        /*00a6*/ 	.short	(.L_676 - .L_675)


	//   ....[0]....
.L_675:
        /*00a8*/ 	.word	0x00000090


	//   ....[1]....
        /*00ac*/ 	.word	0x00000530


	//----- nvinfo : EIATTR_CRS_STACK_SIZE
	.align		4
.L_676:
        /*00b0*/ 	.byte	0x04, 0x1e
        /*00b2*/ 	.short	(.L_678 - .L_677)
.L_677:
        /*00b4*/ 	.word	0x00000000


	//----- nvinfo : EIATTR_CBANK_PARAM_SIZE
	.align		4
.L_678:
        /*00b8*/ 	.byte	0x03, 0x19
        /*00ba*/ 	.short	0x0038


	//----- nvinfo : EIATTR_PARAM_CBANK
	.align		4
        /*00bc*/ 	.byte	0x04, 0x0a
        /*00be*/ 	.short	(.L_680 - .L_679)
	.align		4
.L_679:
        /*00c0*/ 	.word	index@(.nv.constant0._Z16InitialiseDeviceP6float4S0_PjS1_S1_Pfii)
        /*00c4*/ 	.short	0x0380
        /*00c6*/ 	.short	0x0038


	//----- nvinfo : EIATTR_SW_WAR
	.align		4
.L_680:
        /*00c8*/ 	.byte	0x04, 0x36
        /*00ca*/ 	.short	(.L_682 - .L_681)
.L_681:
        /*00cc*/ 	.word	0x00000008
.L_682:


//--------------------- .nv.callgraph             --------------------------
	.section	.nv.callgraph,"",@"SHT_CUDA_CALLGRAPH"
	.align	4
	.sectionentsize	8
	.align		4
        /*0000*/ 	.word	0x00000000
	.align		4
        /*0004*/ 	.word	0xffffffff
	.align		4
        /*0008*/ 	.word	0x00000000
	.align		4
        /*000c*/ 	.word	0xfffffffe
	.align		4
        /*0010*/ 	.word	0x00000000
	.align		4
        /*0014*/ 	.word	0xfffffffd
	.align		4
        /*0018*/ 	.word	0x00000000
	.align		4
        /*001c*/ 	.word	0xfffffffc


//--------------------- .nv.constant4             --------------------------
	.section	.nv.constant4,"a",@progbits
	.align	8
	.align		8
.nv.constant4:
        /*0000*/ 	.dword	_ZN34_INTERNAL_6cb43423_4_k_cu_3937fdce4cuda3std3__45__cpo5beginE
	.align		8
        /*0008*/ 	.dword	_ZN34_INTERNAL_6cb43423_4_k_cu_3937fdce4cuda3std3__45__cpo3endE
	.align		8
        /*0010*/ 	.dword	_ZN34_INTERNAL_6cb43423_4_k_cu_3937fdce4cuda3std3__45__cpo6cbeginE
	.align		8
        /*0018*/ 	.dword	_ZN34_INTERNAL_6cb43423_4_k_cu_3937fdce4cuda3std3__45__cpo4cendE
	.align		8
        /*0020*/ 	.dword	_ZN34_INTERNAL_6cb43423_4_k_cu_3937fdce4cuda3std3__45__cpo6rbeginE
	.align		8
        /*0028*/ 	.dword	_ZN34_INTERNAL_6cb43423_4_k_cu_3937fdce4cuda3std3__45__cpo4rendE
	.align		8
        /*0030*/ 	.dword	_ZN34_INTERNAL_6cb43423_4_k_cu_3937fdce4cuda3std3__45__cpo7crbeginE
	.align		8
        /*0038*/ 	.dword	_ZN34_INTERNAL_6cb43423_4_k_cu_3937fdce4cuda3std3__45__cpo5crendE
	.align		8
        /*0040*/ 	.dword	_ZN34_INTERNAL_6cb43423_4_k_cu_3937fdce4cuda3std3__436_GLOBAL__N__6cb43423_4_k_cu_3937fdce6ignoreE
	.align		8
        /*0048*/ 	.dword	_ZN34_INTERNAL_6cb43423_4_k_cu_3937fdce4cuda3std3__419piecewise_constructE
	.align		8
        /*0050*/ 	.dword	_ZN34_INTERNAL_6cb43423_4_k_cu_3937fdce4cuda3std3__48in_placeE
	.align		8
        /*0058*/ 	.dword	_ZN34_INTERNAL_6cb43423_4_k_cu_3937fdce4cuda3std3__420unreachable_sentinelE
	.align		8
        /*0060*/ 	.dword	_ZN34_INTERNAL_6cb43423_4_k_cu_3937fdce4cuda3std3__47nulloptE
	.align		8
        /*0068*/ 	.dword	_ZN34_INTERNAL_6cb43423_4_k_cu_3937fdce4cuda3std3__48unexpectE
	.align		8
        /*0070*/ 	.dword	_ZN34_INTERNAL_6cb43423_4_k_cu_3937fdce4cuda3std6ranges3__45__cpo4swapE
	.align		8
        /*0078*/ 	.dword	_ZN34_INTERNAL_6cb43423_4_k_cu_3937fdce4cuda3std6ranges3__45__cpo9iter_moveE
	.align		8
        /*0080*/ 	.dword	_ZN34_INTERNAL_6cb43423_4_k_cu_3937fdce4cuda3std6ranges3__45__cpo5beginE
	.align		8
        /*0088*/ 	.dword	_ZN34_INTERNAL_6cb43423_4_k_cu_3937fdce4cuda3std6ranges3__45__cpo3endE
	.align		8
        /*0090*/ 	.dword	_ZN34_INTERNAL_6cb43423_4_k_cu_3937fdce4cuda3std6ranges3__45__cpo6cbeginE
	.align		8
        /*0098*/ 	.dword	_ZN34_INTERNAL_6cb43423_4_k_cu_3937fdce4cuda3std6ranges3__45__cpo4cendE
	.align		8
        /*00a0*/ 	.dword	_ZN34_INTERNAL_6cb43423_4_k_cu_3937fdce4cuda3std6ranges3__45__cpo7advanceE
	.align		8
        /*00a8*/ 	.dword	_ZN34_INTERNAL_6cb43423_4_k_cu_3937fdce4cuda3std6ranges3__45__cpo9iter_swapE
	.align		8
        /*00b0*/ 	.dword	_ZN34_INTERNAL_6cb43423_4_k_cu_3937fdce4cuda3std6ranges3__45__cpo4nextE
	.align		8
        /*00b8*/ 	.dword	_ZN34_INTERNAL_6cb43423_4_k_cu_3937fdce4cuda3std6ranges3__45__cpo4prevE
	.align		8
        /*00c0*/ 	.dword	_ZN34_INTERNAL_6cb43423_4_k_cu_3937fdce4cuda3std6ranges3__45__cpo4dataE
	.align		8
        /*00c8*/ 	.dword	_ZN34_INTERNAL_6cb43423_4_k_cu_3937fdce4cuda3std6ranges3__45__cpo5cdataE
	.align		8
        /*00d0*/ 	.dword	_ZN34_INTERNAL_6cb43423_4_k_cu_3937fdce4cuda3std6ranges3__45__cpo4sizeE
	.align		8
        /*00d8*/ 	.dword	_ZN34_INTERNAL_6cb43423_4_k_cu_3937fdce4cuda3std6ranges3__45__cpo5ssizeE
	.align		8
        /*00e0*/ 	.dword	_ZN34_INTERNAL_6cb43423_4_k_cu_3937fdce4cuda3std6ranges3__45__cpo8distanceE
	.align		8
        /*00e8*/ 	.dword	_ZN34_INTERNAL_6cb43423_4_k_cu_3937fdce6thrust24THRUST_300001_SM_1000_NS8cuda_cub3parE
	.align		8
        /*00f0*/ 	.dword	_ZN34_INTERNAL_6cb43423_4_k_cu_3937fdce6thrust24THRUST_300001_SM_1000_NS8cuda_cub10par_nosyncE
	.align		8
        /*00f8*/ 	.dword	_ZN34_INTERNAL_6cb43423_4_k_cu_3937fdce6thrust24THRUST_300001_SM_1000_NS6system6detail10sequential3seqE
	.align		8
        /*0100*/ 	.dword	_ZN34_INTERNAL_6cb43423_4_k_cu_3937fdce6thrust24THRUST_300001_SM_1000_NS6system3cpp3parE
	.align		8
        /*0108*/ 	.dword	_ZN34_INTERNAL_6cb43423_4_k_cu_3937fdce6thrust24THRUST_300001_SM_1000_NS12placeholders2_1E
	.align		8
        /*0110*/ 	.dword	_ZN34_INTERNAL_6cb43423_4_k_cu_3937fdce6thrust24THRUST_300001_SM_1000_NS12placeholders2_2E
	.align		8
        /*0118*/ 	.dword	_ZN34_INTERNAL_6cb43423_4_k_cu_3937fdce6thrust24THRUST_300001_SM_1000_NS12placeholders2_3E
	.align		8
        /*0120*/ 	.dword	_ZN34_INTERNAL_6cb43423_4_k_cu_3937fdce6thrust24THRUST_300001_SM_1000_NS12placeholders2_4E
	.align		8
        /*0128*/ 	.dword	_ZN34_INTERNAL_6cb43423_4_k_cu_3937fdce6thrust24THRUST_300001_SM_1000_NS12placeholders2_5E
	.align		8
        /*0130*/ 	.dword	_ZN34_INTERNAL_6cb43423_4_k_cu_3937fdce6thrust24THRUST_300001_SM_1000_NS12placeholders2_6E
	.align		8
        /*0138*/ 	.dword	_ZN34_INTERNAL_6cb43423_4_k_cu_3937fdce6thrust24THRUST_300001_SM_1000_NS12placeholders2_7E
	.align		8
        /*0140*/ 	.dword	_ZN34_INTERNAL_6cb43423_4_k_cu_3937fdce6thrust24THRUST_300001_SM_1000_NS12placeholders2_8E
	.align		8
        /*0148*/ 	.dword	_ZN34_INTERNAL_6cb43423_4_k_cu_3937fdce6thrust24THRUST_300001_SM_1000_NS12placeholders2_9E
	.align		8
        /*0150*/ 	.dword	_ZN34_INTERNAL_6cb43423_4_k_cu_3937fdce6thrust24THRUST_300001_SM_1000_NS12placeholders3_10E
	.align		8
        /*0158*/ 	.dword	_ZN34_INTERNAL_6cb43423_4_k_cu_3937fdce6thrust24THRUST_300001_SM_1000_NS3seqE
	.align		8
        /*0160*/ 	.dword	_ZN34_INTERNAL_6cb43423_4_k_cu_3937fdce6thrust24THRUST_300001_SM_1000_NS6deviceE


//--------------------- .text._ZN3cub18CUB_300001_SM_10006detail10radix_sort29DeviceRadixSortOnesweepKernelINS1_5radix10policy_hubIjjyE10Policy1000ELNS0_9SortOrderE0EjjyiiNS1_21identity_decomposer_tEEEvPT5_SB_PT3_PKSC_PT1_PKSG_PT2_PKSK_T4_iiT6_ --------------------------
	.section	.text._ZN3cub18CUB_300001_SM_10006detail10radix_sort29DeviceRadixSortOnesweepKernelINS1_5radix10policy_hubIjjyE10Policy1000ELNS0_9SortOrderE0EjjyiiNS1_21identity_decomposer_tEEEvPT5_SB_PT3_PKSC_PT1_PKSG_PT2_PKSK_T4_iiT6_,"ax",@progbits
	.align	128
        .global         _ZN3cub18CUB_300001_SM_10006detail10radix_sort29DeviceRadixSortOnesweepKernelINS1_5radix10policy_hubIjjyE10Policy1000ELNS0_9SortOrderE0EjjyiiNS1_21identity_decomposer_tEEEvPT5_SB_PT3_PKSC_PT1_PKSG_PT2_PKSK_T4_iiT6_
        .type           _ZN3cub18CUB_300001_SM_10006detail10radix_sort29DeviceRadixSortOnesweepKernelINS1_5radix10policy_hubIjjyE10Policy1000ELNS0_9SortOrderE0EjjyiiNS1_21identity_decomposer_tEEEvPT5_SB_PT3_PKSC_PT1_PKSG_PT2_PKSK_T4_iiT6_,@function
        .size           _ZN3cub18CUB_300001_SM_10006detail10radix_sort29DeviceRadixSortOnesweepKernelINS1_5radix10policy_hubIjjyE10Policy1000ELNS0_9SortOrderE0EjjyiiNS1_21identity_decomposer_tEEEvPT5_SB_PT3_PKSC_PT1_PKSG_PT2_PKSK_T4_iiT6_,(.L_x_1103 - _ZN3cub18CUB_300001_SM_10006detail10radix_sort29DeviceRadixSortOnesweepKernelINS1_5radix10policy_hubIjjyE10Policy1000ELNS0_9SortOrderE0EjjyiiNS1_21identity_decomposer_tEEEvPT5_SB_PT3_PKSC_PT1_PKSG_PT2_PKSK_T4_iiT6_)
        .other          _ZN3cub18CUB_300001_SM_10006detail10radix_sort29DeviceRadixSortOnesweepKernelINS1_5radix10policy_hubIjjyE10Policy1000ELNS0_9SortOrderE0EjjyiiNS1_21identity_decomposer_tEEEvPT5_SB_PT3_PKSC_PT1_PKSG_PT2_PKSK_T4_iiT6_,@"STO_CUDA_ENTRY STV_DEFAULT"
_ZN3cub18CUB_300001_SM_10006detail10radix_sort29DeviceRadixSortOnesweepKernelINS1_5radix10policy_hubIjjyE10Policy1000ELNS0_9SortOrderE0EjjyiiNS1_21identity_decomposer_tEEEvPT5_SB_PT3_PKSC_PT1_PKSG_PT2_PKSK_T4_iiT6_:
.text._ZN3cub18CUB_300001_SM_10006detail10radix_sort29DeviceRadixSortOnesweepKernelINS1_5radix10policy_hubIjjyE10Policy1000ELNS0_9SortOrderE0EjjyiiNS1_21identity_decomposer_tEEEvPT5_SB_PT3_PKSC_PT1_PKSG_PT2_PKSK_T4_iiT6_:
[----:B------:R-:W0:Y:S01]  /*0000*/  LDC R1, c[0x0][0x37c] ;  /* 0x0000df00ff017b82 */ /* 0x000e220000000800 */
[----:B------:R-:W1:Y:S01]  /*0010*/  S2R R37, SR_TID.X ;  /* 0x0000000000257919 */ /* 0x000e620000002100 */
[----:B------:R-:W-:Y:S01]  /*0020*/  MOV R0, 0x400 ;  /* 0x0000040000007802 */ /* 0x000fe20000000f00 */
[----:B------:R-:W2:Y:S01]  /*0030*/  LDCU.64 UR8, c[0x0][0x358] ;  /* 0x00006b00ff0877ac */ /* 0x000ea20008000a00 */
[----:B------:R-:W-:Y:S01]  /*0040*/  BSSY.RECONVERGENT B0, `(.L_x_0) ;  /* 0x000000d000007945 */ /* 0x000fe20003800200 */
[----:B------:R-:W3:Y:S01]  /*0050*/  S2R R3, SR_CgaCtaId ;  /* 0x0000000000037919 */ /* 0x000ee20000008800 */
[----:B0-----:R-:W-:Y:S01]  /*0060*/  VIADD R1, R1, 0xfffffff8 ;  /* 0xfffffff801017836 */ /* 0x001fe20000000000 */
[----:B-1----:R-:W-:Y:S02]  /*0070*/  ISETP.NE.AND P0, PT, R37, RZ, PT ;  /* 0x000000ff2500720c */ /* 0x002fe40003f05270 */
[----:B---3--:R-:W-:-:S11]  /*0080*/  LEA R0, R3, R0, 0x18 ;  /* 0x0000000003007211 */ /* 0x008fd600078ec0ff */
[----:B--2---:R-:W-:Y:S05]  /*0090*/  @P0 BRA `(.L_x_1) ;  /* 0x00000000001c0947 */ /* 0x004fea0003800000 */
[----:B------:R-:W0:Y:S01]  /*00a0*/  LDC.64 R2, c[0x0][0x388] ;  /* 0x0000e200ff027b82 */ /* 0x000e220000000a00 */
[----:B------:R-:W-:-:S05]  /*00b0*/  IMAD.MOV.U32 R5, RZ, RZ, 0x1 ;  /* 0x00000001ff057424 */ /* 0x000fca00078e00ff */
[----:B0-----:R-:W2:Y:S02]  /*00c0*/  ATOMG.E.ADD.STRONG.GPU PT, R2, desc[UR8][R2.64], R5 ;  /* 0x80000005020279a8 */ /* 0x001ea400081ef108 */
[----:B------:R-:W0:Y:S01]  /*00d0*/  S2UR UR5, SR_CgaCtaId ;  /* 0x00000000000579c3 */ /* 0x000e220000008800 */
[----:B------:R-:W-:Y:S02]  /*00e0*/  UMOV UR4, 0x400 ;  /* 0x0000040000047882 */ /* 0x000fe40000000000 */
[----:B0-----:R-:W-:-:S09]  /*00f0*/  ULEA UR4, UR5, UR4, 0x18 ;  /* 0x0000000405047291 */ /* 0x001fd2000f8ec0ff */
[----:B--2---:R0:W-:Y:S03]  /*0100*/  STS [UR4+0x6600], R2 ;  /* 0x00660002ff007988 */ /* 0x0041e60008000804 */
.L_x_1:
[----:B------:R-:W-:Y:S05]  /*0110*/  BSYNC.RECONVERGENT B0 ;  /* 0x0000000000007941 */ /* 0x000fea0003800200 */
.L_x_0:
[----:B------:R-:W-:Y:S01]  /*0120*/  BAR.SYNC.DEFER_BLOCKING 0x0 ;  /* 0x0000000000007b1d */ /* 0x000fe20000010000 */
[----:B------:R-:W-:-:S05]  /*0130*/  SHF.R.U32.HI R21, RZ, 0x5, R37 ;  /* 0x00000005ff157819 */ /* 0x000fca0000011625 */
[----:B------:R-:W1:Y:S01]  /*0140*/  LDCU UR4, c[0x0][0x3c0] ;  /* 0x00007800ff0477ac */ /* 0x000e620008000800 */
[----:B------:R-:W2:Y:S01]  /*0150*/  S2R R26, SR_LANEID ;  /* 0x00000000001a7919 */ /* 0x000ea20000000000 */
[----:B0-----:R-:W0:Y:S02]  /*0160*/  LDS R2, [R0+0x6600] ;  /* 0x0066000000027984 */ /* 0x001e240000000800 */
[----:B0-----:R-:W-:-:S04]  /*0170*/  IMAD R4, R2, 0x1980, RZ ;  /* 0x0000198002047824 */ /* 0x001fc800078e02ff */
[----:B------:R-:W-:Y:S01]  /*0180*/  VIADD R63, R4, 0x1980 ;  /* 0x00001980043f7836 */ /* 0x000fe20000000000 */
[----:B------:R-:W-:-:S04]  /*0190*/  SHF.R.S32.HI R64, RZ, 0x1f, R4 ;  /* 0x0000001fff407819 */ /* 0x000fc80000011404 */
[----:B-1----:R-:W-:-:S13]  /*01a0*/  ISETP.GT.AND P0, PT, R63, UR4, PT ;  /* 0x000000043f007c0c */ /* 0x002fda000bf04270 */
[----:B--2---:R-:W-:Y:S05]  /*01b0*/  @P0 BRA `(.L_x_2) ;  /* 0x0000000000680947 */ /* 0x004fea0003800000 */
[----:B------:R-:W0:Y:S01]  /*01c0*/  LDCU.64 UR4, c[0x0][0x3a8] ;  /* 0x00007500ff0477ac */ /* 0x000e220008000a00 */
[C---:B------:R-:W-:Y:S02]  /*01d0*/  LOP3.LUT R3, R37.reuse, 0x1f, RZ, 0xc0, !PT ;  /* 0x0000001f25037812 */ /* 0x040fe400078ec0ff */
[----:B------:R-:W-:-:S05]  /*01e0*/  LOP3.LUT R6, R37, 0x3e0, RZ, 0xc0, !PT ;  /* 0x000003e025067812 */ /* 0x000fca00078ec0ff */
[----:B------:R-:W-:-:S05]  /*01f0*/  IMAD R3, R6, 0x11, R3 ;  /* 0x0000001106037824 */ /* 0x000fca00078e0203 */
[----:B------:R-:W-:-:S05]  /*0200*/  IADD3 R41, P0, PT, R4, R3, RZ ;  /* 0x0000000304297210 */ /* 0x000fca0007f1e0ff */
[----:B------:R-:W-:Y:S01]  /*0210*/  IMAD.X R64, RZ, RZ, R64, P0 ;  /* 0x000000ffff407224 */ /* 0x000fe200000e0640 */
[----:B0-----:R-:W-:-:S04]  /*0220*/  LEA R22, P0, R41, UR4, 0x2 ;  /* 0x0000000429167c11 */ /* 0x001fc8000f8010ff */
[----:B------:R-:W-:-:S05]  /*0230*/  LEA.HI.X R23, R41, UR5, R64, 0x2, P0 ;  /* 0x0000000529177c11 */ /* 0x000fca00080f1440 */
[----:B------:R0:W5:Y:S04]  /*0240*/  LDG.E R4, desc[UR8][R22.64] ;  /* 0x0000000816047981 */ /* 0x000168000c1e1900 */
        /* <DEDUP_REMOVED lines=15> */
[----:B------:R0:W5:Y:S01]  /*0340*/  LDG.E R20, desc[UR8][R22.64+0x800] ;  /* 0x0008000816147981 */ /* 0x000162000c1e1900 */
[----:B------:R-:W-:Y:S05]  /*0350*/  BRA `(.L_x_3) ;  /* 0x0000000400307947 */ /* 0x000fea0003800000 */
.L_x_2:
[C---:B------:R-:W-:Y:S01]  /*0360*/  LOP3.LUT R3, R37.reuse, 0x1f, RZ, 0xc0, !PT ;  /* 0x0000001f25037812 */ /* 0x040fe200078ec0ff */
[----:B------:R-:W0:Y:S01]  /*0370*/  LDCU.64 UR6, c[0x0][0x3a8] ;  /* 0x00007500ff0677ac */ /* 0x000e220008000a00 */
[----:B------:R-:W-:Y:S02]  /*0380*/  LOP3.LUT R6, R37, 0x3e0, RZ, 0xc0, !PT ;  /* 0x000003e025067812 */ /* 0x000fe400078ec0ff */
[----:B------:R-:W-:-:S03]  /*0390*/  IADD3 R14, PT, PT, -R4, UR4, RZ ;  /* 0x00000004040e7c10 */ /* 0x000fc6000fffe1ff */
[----:B------:R-:W-:-:S04]  /*03a0*/  IMAD R3, R6, 0x11, R3 ;  /* 0x0000001106037824 */ /* 0x000fc800078e0203 */
[C---:B------:R-:W-:Y:S01]  /*03b0*/  VIADD R5, R3.reuse, 0x20 ;  /* 0x0000002003057836 */ /* 0x040fe20000000000 */
[----:B------:R-:W-:Y:S01]  /*03c0*/  IADD3 R41, P0, PT, R4, R3, RZ ;  /* 0x0000000304297210 */ /* 0x000fe20007f1e0ff */
[C---:B------:R-:W-:Y:S01]  /*03d0*/  VIADD R7, R3.reuse, 0x40 ;  /* 0x0000004003077836 */ /* 0x040fe20000000000 */
[-C--:B------:R-:W-:Y:S01]  /*03e0*/  ISETP.GE.AND P2, PT, R3, R14.reuse, PT ;  /* 0x0000000e0300720c */ /* 0x080fe20003f46270 */
[----:B------:R-:W-:Y:S01]  /*03f0*/  IMAD.MOV.U32 R4, RZ, RZ, -0x1 ;  /* 0xffffffffff047424 */ /* 0x000fe200078e00ff */
[-C--:B------:R-:W-:Y:S01]  /*0400*/  ISETP.GE.AND P3, PT, R5, R14.reuse, PT ;  /* 0x0000000e0500720c */ /* 0x080fe20003f66270 */
[----:B------:R-:W-:Y:S01]  /*0410*/  VIADD R5, R3, 0x60 ;  /* 0x0000006003057836 */ /* 0x000fe20000000000 */
[-C--:B------:R-:W-:Y:S01]  /*0420*/  ISETP.GE.AND P4, PT, R7, R14.reuse, PT ;  /* 0x0000000e0700720c */ /* 0x080fe20003f86270 */
[----:B------:R-:W-:Y:S01]  /*0430*/  IMAD.X R64, RZ, RZ, R64, P0 ;  /* 0x000000ffff407224 */ /* 0x000fe200000e0640 */
[----:B0-----:R-:W-:Y:S01]  /*0440*/  LEA R22, P0, R41, UR6, 0x2 ;  /* 0x0000000629167c11 */ /* 0x001fe2000f8010ff */
[----:B------:R-:W-:Y:S01]  /*0450*/  VIADD R7, R3, 0x80 ;  /* 0x0000008003077836 */ /* 0x000fe20000000000 */
[-C--:B------:R-:W-:Y:S01]  /*0460*/  ISETP.GE.AND P5, PT, R5, R14.reuse, PT ;  /* 0x0000000e0500720c */ /* 0x080fe20003fa6270 */
[----:B------:R-:W-:Y:S01]  /*0470*/  VIADD R5, R3, 0xa0 ;  /* 0x000000a003057836 */ /* 0x000fe20000000000 */
[----:B------:R-:W-:Y:S01]  /*0480*/  LEA.HI.X R23, R41, UR7, R64, 0x2, P0 ;  /* 0x0000000729177c11 */ /* 0x000fe200080f1440 */
[----:B------:R-:W-:Y:S01]  /*0490*/  IMAD.MOV.U32 R6, RZ, RZ, -0x1 ;  /* 0xffffffffff067424 */ /* 0x000fe200078e00ff */
[-C--:B------:R-:W-:Y:S01]  /*04a0*/  ISETP.GE.AND P6, PT, R7, R14.reuse, PT ;  /* 0x0000000e0700720c */ /* 0x080fe20003fc6270 */
[----:B------:R-:W-:Y:S01]  /*04b0*/  VIADD R7, R3, 0xc0 ;  /* 0x000000c003077836 */ /* 0x000fe20000000000 */
[-C--:B------:R-:W-:Y:S01]  /*04c0*/  ISETP.GE.AND P0, PT, R5, R14.reuse, PT ;  /* 0x0000000e0500720c */ /* 0x080fe20003f06270 */
[C---:B------:R-:W-:Y:S01]  /*04d0*/  VIADD R5, R3.reuse, 0xe0 ;  /* 0x000000e003057836 */ /* 0x040fe20000000000 */
[----:B------:R1:W5:Y:S01]  /*04e0*/  @!P2 LDG.E R4, desc[UR8][R22.64] ;  /* 0x000000081604a981 */ /* 0x000362000c1e1900 */
[----:B------:R-:W-:Y:S01]  /*04f0*/  VIADD R11, R3, 0x120 ;  /* 0x00000120030b7836 */ /* 0x000fe20000000000 */
[----:B------:R-:W-:-:S02]  /*0500*/  ISETP.GE.AND P1, PT, R7, R14, PT ;  /* 0x0000000e0700720c */ /* 0x000fc40003f26270 */
[-C--:B------:R-:W-:Y:S01]  /*0510*/  ISETP.GE.AND P2, PT, R5, R14.reuse, PT ;  /* 0x0000000e0500720c */ /* 0x080fe20003f46270 */
[----:B------:R-:W-:Y:S01]  /*0520*/  IMAD.MOV.U32 R5, RZ, RZ, -0x1 ;  /* 0xffffffffff057424 */ /* 0x000fe200078e00ff */
[----:B------:R1:W5:Y:S01]  /*0530*/  @!P4 LDG.E R6, desc[UR8][R22.64+0x100] ;  /* 0x000100081606c981 */ /* 0x000362000c1e1900 */
[----:B------:R-:W-:Y:S01]  /*0540*/  VIADD R9, R3, 0x100 ;  /* 0x0000010003097836 */ /* 0x000fe20000000000 */
[-C--:B------:R-:W-:Y:S01]  /*0550*/  ISETP.GE.AND P4, PT, R11, R14.reuse, PT ;  /* 0x0000000e0b00720c */ /* 0x080fe20003f86270 */
[----:B------:R-:W-:Y:S02]  /*0560*/  IMAD.MOV.U32 R8, RZ, RZ, -0x1 ;  /* 0xffffffffff087424 */ /* 0x000fe400078e00ff */
[----:B------:R-:W-:Y:S01]  /*0570*/  VIADD R11, R3, 0x160 ;  /* 0x00000160030b7836 */ /* 0x000fe20000000000 */
[----:B------:R1:W5:Y:S01]  /*0580*/  @!P3 LDG.E R5, desc[UR8][R22.64+0x80] ;  /* 0x000080081605b981 */ /* 0x000362000c1e1900 */
[----:B------:R-:W-:Y:S01]  /*0590*/  IMAD.MOV.U32 R7, RZ, RZ, -0x1 ;  /* 0xffffffffff077424 */ /* 0x000fe200078e00ff */
[-C--:B------:R-:W-:Y:S01]  /*05a0*/  ISETP.GE.AND P3, PT, R9, R14.reuse, PT ;  /* 0x0000000e0900720c */ /* 0x080fe20003f66270 */
[----:B------:R-:W-:Y:S01]  /*05b0*/  VIADD R9, R3, 0x140 ;  /* 0x0000014003097836 */ /* 0x000fe20000000000 */
[----:B------:R1:W5:Y:S01]  /*05c0*/  @!P6 LDG.E R8, desc[UR8][R22.64+0x200] ;  /* 0x000200081608e981 */ /* 0x000362000c1e1900 */
[----:B------:R-:W-:Y:S01]  /*05d0*/  IMAD.MOV.U32 R10, RZ, RZ, -0x1 ;  /* 0xffffffffff0a7424 */ /* 0x000fe200078e00ff */
[-C--:B------:R-:W-:Y:S01]  /*05e0*/  ISETP.GE.AND P6, PT, R11, R14.reuse, PT ;  /* 0x0000000e0b00720c */ /* 0x080fe20003fc6270 */
[----:B------:R-:W-:Y:S01]  /*05f0*/  VIADD R11, R3, 0x1a0 ;  /* 0x000001a0030b7836 */ /* 0x000fe20000000000 */
[----:B------:R1:W5:Y:S01]  /*0600*/  @!P5 LDG.E R7, desc[UR8][R22.64+0x180] ;  /* 0x000180081607d981 */ /* 0x000362000c1e1900 */
[----:B------:R-:W-:Y:S01]  /*0610*/  ISETP.GE.AND P5, PT, R9, R14, PT ;  /* 0x0000000e0900720c */ /* 0x000fe20003fa6270 */
[----:B------:R-:W-:-:S02]  /*0620*/  IMAD.MOV.U32 R9, RZ, RZ, -0x1 ;  /* 0xffffffffff097424 */ /* 0x000fc400078e00ff */
[----:B------:R1:W5:Y:S01]  /*0630*/  @!P1 LDG.E R10, desc[UR8][R22.64+0x300] ;  /* 0x00030008160a9981 */ /* 0x000362000c1e1900 */
[-C--:B------:R-:W-:Y:S01]  /*0640*/  ISETP.GE.AND P1, PT, R11, R14.reuse, PT ;  /* 0x0000000e0b00720c */ /* 0x080fe20003f26270 */
[C---:B------:R-:W-:Y:S02]  /*0650*/  VIADD R13, R3.reuse, 0x180 ;  /* 0x00000180030d7836 */ /* 0x040fe40000000000 */
[----:B------:R-:W-:Y:S01]  /*0660*/  IMAD.MOV.U32 R11, RZ, RZ, -0x1 ;  /* 0xffffffffff0b7424 */ /* 0x000fe200078e00ff */
[----:B------:R1:W5:Y:S01]  /*0670*/  @!P0 LDG.E R9, desc[UR8][R22.64+0x280] ;  /* 0x0002800816098981 */ /* 0x000362000c1e1900 */
[----:B------:R-:W-:Y:S01]  /*0680*/  VIADD R15, R3, 0x1c0 ;  /* 0x000001c0030f7836 */ /* 0x000fe20000000000 */
[-C--:B------:R-:W-:Y:S01]  /*0690*/  ISETP.GE.AND P0, PT, R13, R14.reuse, PT ;  /* 0x0000000e0d00720c */ /* 0x080fe20003f06270 */
[----:B------:R-:W-:Y:S02]  /*06a0*/  IMAD.MOV.U32 R12, RZ, RZ, -0x1 ;  /* 0xffffffffff0c7424 */ /* 0x000fe400078e00ff */
[----:B------:R-:W-:Y:S01]  /*06b0*/  IMAD.MOV.U32 R13, RZ, RZ, -0x1 ;  /* 0xffffffffff0d7424 */ /* 0x000fe200078e00ff */
[----:B------:R1:W5:Y:S01]  /*06c0*/  @!P2 LDG.E R11, desc[UR8][R22.64+0x380] ;  /* 0x00038008160ba981 */ /* 0x000362000c1e1900 */
[----:B------:R-:W-:Y:S01]  /*06d0*/  ISETP.GE.AND P2, PT, R15, R14, PT ;  /* 0x0000000e0f00720c */ /* 0x000fe20003f46270 */
[----:B------:R-:W-:-:S02]  /*06e0*/  VIADD R17, R3, 0x1e0 ;  /* 0x000001e003117836 */ /* 0x000fc40000000000 */
[----:B------:R-:W-:Y:S01]  /*06f0*/  VIADD R15, R3, 0x200 ;  /* 0x00000200030f7836 */ /* 0x000fe20000000000 */
[----:B------:R1:W5:Y:S02]  /*0700*/  @!P3 LDG.E R12, desc[UR8][R22.64+0x400] ;  /* 0x00040008160cb981 */ /* 0x000364000c1e1900 */
[-C--:B------:R-:W-:Y:S02]  /*0710*/  ISETP.GE.AND P3, PT, R17, R14.reuse, PT ;  /* 0x0000000e1100720c */ /* 0x080fe40003f66270 */
[----:B------:R1:W5:Y:S01]  /*0720*/  @!P4 LDG.E R13, desc[UR8][R22.64+0x480] ;  /* 0x00048008160dc981 */ /* 0x000362000c1e1900 */
[----:B------:R-:W-:Y:S01]  /*0730*/  ISETP.GE.AND P4, PT, R15, R14, PT ;  /* 0x0000000e0f00720c */ /* 0x000fe20003f86270 */
[----:B------:R-:W-:Y:S02]  /*0740*/  IMAD.MOV.U32 R14, RZ, RZ, -0x1 ;  /* 0xffffffffff0e7424 */ /* 0x000fe400078e00ff */
[----:B------:R-:W-:Y:S02]  /*0750*/  IMAD.MOV.U32 R15, RZ, RZ, -0x1 ;  /* 0xffffffffff0f7424 */ /* 0x000fe400078e00ff */
[----:B------:R-:W-:-:S02]  /*0760*/  IMAD.MOV.U32 R16, RZ, RZ, -0x1 ;  /* 0xffffffffff107424 */ /* 0x000fc400078e00ff */
[----:B------:R-:W-:Y:S01]  /*0770*/  IMAD.MOV.U32 R17, RZ, RZ, -0x1 ;  /* 0xffffffffff117424 */ /* 0x000fe200078e00ff */
[----:B------:R1:W5:Y:S01]  /*0780*/  @!P5 LDG.E R14, desc[UR8][R22.64+0x500] ;  /* 0x00050008160ed981 */ /* 0x000362000c1e1900 */
[----:B------:R-:W-:Y:S02]  /*0790*/  IMAD.MOV.U32 R18, RZ, RZ, -0x1 ;  /* 0xffffffffff127424 */ /* 0x000fe400078e00ff */
[----:B------:R-:W-:Y:S01]  /*07a0*/  IMAD.MOV.U32 R19, RZ, RZ, -0x1 ;  /* 0xffffffffff137424 */ /* 0x000fe200078e00ff */
[----:B------:R1:W5:Y:S01]  /*07b0*/  @!P6 LDG.E R15, desc[UR8][R22.64+0x580] ;  /* 0x00058008160fe981 */ /* 0x000362000c1e1900 */
[----:B------:R-:W-:-:S03]  /*07c0*/  IMAD.MOV.U32 R20, RZ, RZ, -0x1 ;  /* 0xffffffffff147424 */ /* 0x000fc600078e00ff */
[----:B------:R1:W5:Y:S04]  /*07d0*/  @!P0 LDG.E R16, desc[UR8][R22.64+0x600] ;  /* 0x0006000816108981 */ /* 0x000368000c1e1900 */
[----:B------:R1:W5:Y:S04]  /*07e0*/  @!P1 LDG.E R17, desc[UR8][R22.64+0x680] ;  /* 0x0006800816119981 */ /* 0x000368000c1e1900 */
[----:B------:R1:W5:Y:S04]  /*07f0*/  @!P2 LDG.E R18, desc[UR8][R22.64+0x700] ;  /* 0x000700081612a981 */ /* 0x000368000c1e1900 */
[----:B------:R1:W5:Y:S04]  /*0800*/  @!P3 LDG.E R19, desc[UR8][R22.64+0x780] ;  /* 0x000780081613b981 */ /* 0x000368000c1e1900 */
[----:B------:R1:W5:Y:S02]  /*0810*/  @!P4 LDG.E R20, desc[UR8][R22.64+0x800] ;  /* 0x000800081614c981 */ /* 0x000364000c1e1900 */
.L_x_3:
[----:B01----:R-:W-:Y:S01]  /*0820*/  VIMNMX R22, PT, PT, R26, 0xe0, !PT ;  /* 0x000000e01a167848 */ /* 0x003fe20007fe0100 */
[----:B------:R-:W0:Y:S01]  /*0830*/  LDCU UR4, c[0x0][0x3c8] ;  /* 0x00007900ff0477ac */ /* 0x000e220008000800 */
[----:B------:R-:W-:Y:S01]  /*0840*/  BSSY.RECONVERGENT B0, `(.L_x_4) ;  /* 0x0000025000007945 */ /* 0x000fe20003800200 */
[----:B------:R-:W-:Y:S01]  /*0850*/  IMAD.SHL.U32 R21, R21, 0x400, RZ ;  /* 0x0000040015157824 */ /* 0x000fe200078e00ff */
[--C-:B------:R-:W-:Y:S01]  /*0860*/  IADD3 R22, PT, PT, R22, 0x1f, -R26.reuse ;  /* 0x0000001f16167810 */ /* 0x100fe20007ffe81a */
[----:B------:R-:W-:Y:S01]  /*0870*/  UMOV UR5, 0xffffffff ;  /* 0xffffffff00057882 */ /* 0x000fe20000000000 */
[----:B------:R-:W-:Y:S02]  /*0880*/  IMAD.MOV.U32 R25, RZ, RZ, R26 ;  /* 0x000000ffff197224 */ /* 0x000fe400078e001a */
[C---:B------:R-:W-:Y:S02]  /*0890*/  ISETP.GE.U32.AND P0, PT, R22.reuse, 0x1e0, PT ;  /* 0x000001e01600780c */ /* 0x040fe40003f06070 */
[----:B------:R-:W-:-:S04]  /*08a0*/  LEA.HI R23, R22, 0x1, RZ, 0x1b ;  /* 0x0000000116177811 */ /* 0x000fc800078fd8ff */
[----:B------:R-:W-:-:S04]  /*08b0*/  LOP3.LUT R24, R23, 0xf, RZ, 0xc0, !PT ;  /* 0x0000000f17187812 */ /* 0x000fc800078ec0ff */
[----:B------:R-:W-:Y:S01]  /*08c0*/  ISETP.NE.AND P1, PT, R24, RZ, PT ;  /* 0x000000ff1800720c */ /* 0x000fe20003f25270 */
[----:B0-----:R-:W-:Y:S02]  /*08d0*/  USHF.L.U32 UR4, UR5, UR4, URZ ;  /* 0x0000000405047299 */ /* 0x001fe400080006ff */
[----:B------:R-:W-:Y:S10]  /*08e0*/  @!P0 BRA `(.L_x_5) ;  /* 0x0000000000688947 */ /* 0x000ff40003800000 */
[----:B------:R-:W-:Y:S01]  /*08f0*/  IMAD R27, R26, 0x4, R21 ;  /* 0x000000041a1b7824 */ /* 0x000fe200078e0215 */
[----:B------:R-:W-:Y:S01]  /*0900*/  LOP3.LUT R22, R23, 0xffffff0, RZ, 0xc0, !PT ;  /* 0x0ffffff017167812 */ /* 0x000fe200078ec0ff */
[----:B------:R-:W-:-:S03]  /*0910*/  IMAD.MOV.U32 R25, RZ, RZ, R26 ;  /* 0x000000ffff197224 */ /* 0x000fc600078e001a */
[----:B------:R-:W-:Y:S01]  /*0920*/  IADD3 R27, PT, PT, R27, 0x400, R0 ;  /* 0x000004001b1b7810 */ /* 0x000fe20007ffe000 */
[----:B------:R-:W-:-:S07]  /*0930*/  IMAD.MOV R22, RZ, RZ, -R22 ;  /* 0x000000ffff167224 */ /* 0x000fce00078e0a16 */
.L_x_6:
[----:B------:R-:W-:Y:S01]  /*0940*/  VIADD R22, R22, 0x10 ;  /* 0x0000001016167836 */ /* 0x000fe20000000000 */
[----:B------:R-:W-:Y:S01]  /*0950*/  STS [R27+-0x400], RZ ;  /* 0xfffc00ff1b007388 */ /* 0x000fe20000000800 */
[----:B------:R-:W-:-:S03]  /*0960*/  VIADD R25, R25, 0x200 ;  /* 0x0000020019197836 */ /* 0x000fc60000000000 */
[----:B------:R-:W-:Y:S01]  /*0970*/  ISETP.NE.AND P0, PT, R22, RZ, PT ;  /* 0x000000ff1600720c */ /* 0x000fe20003f05270 */
[----:B------:R-:W-:Y:S04]  /*0980*/  STS [R27+-0x380], RZ ;  /* 0xfffc80ff1b007388 */ /* 0x000fe80000000800 */
[----:B------:R-:W-:Y:S04]  /*0990*/  STS [R27+-0x300], RZ ;  /* 0xfffd00ff1b007388 */ /* 0x000fe80000000800 */
[----:B------:R-:W-:Y:S04]  /*09a0*/  STS [R27+-0x280], RZ ;  /* 0xfffd80ff1b007388 */ /* 0x000fe80000000800 */
[----:B------:R-:W-:Y:S04]  /*09b0*/  STS [R27+-0x200], RZ ;  /* 0xfffe00ff1b007388 */ /* 0x000fe80000000800 */
[----:B------:R-:W-:Y:S04]  /*09c0*/  STS [R27+-0x180], RZ ;  /* 0xfffe80ff1b007388 */ /* 0x000fe80000000800 */
[----:B------:R-:W-:Y:S04]  /*09d0*/  STS [R27+-0x100], RZ ;  /* 0xffff00ff1b007388 */ /* 0x000fe80000000800 */
[----:B------:R-:W-:Y:S04]  /*09e0*/  STS [R27+-0x80], RZ ;  /* 0xffff80ff1b007388 */ /* 0x000fe80000000800 */
[----:B------:R-:W-:Y:S04]  /*09f0*/  STS [R27], RZ ;  /* 0x000000ff1b007388 */ /* 0x000fe80000000800 */
[----:B------:R-:W-:Y:S04]  /*0a00*/  STS [R27+0x80], RZ ;  /* 0x000080ff1b007388 */ /* 0x000fe80000000800 */
[----:B------:R-:W-:Y:S04]  /*0a10*/  STS [R27+0x100], RZ ;  /* 0x000100ff1b007388 */ /* 0x000fe80000000800 */
[----:B------:R-:W-:Y:S04]  /*0a20*/  STS [R27+0x180], RZ ;  /* 0x000180ff1b007388 */ /* 0x000fe80000000800 */
[----:B------:R-:W-:Y:S04]  /*0a30*/  STS [R27+0x200], RZ ;  /* 0x000200ff1b007388 */ /* 0x000fe80000000800 */
[----:B------:R-:W-:Y:S04]  /*0a40*/  STS [R27+0x280], RZ ;  /* 0x000280ff1b007388 */ /* 0x000fe80000000800 */
[----:B------:R-:W-:Y:S04]  /*0a50*/  STS [R27+0x300], RZ ;  /* 0x000300ff1b007388 */ /* 0x000fe80000000800 */
[----:B------:R0:W-:Y:S02]  /*0a60*/  STS [R27+0x380], RZ ;  /* 0x000380ff1b007388 */ /* 0x0001e40000000800 */
[----:B0-----:R-:W-:Y:S01]  /*0a70*/  VIADD R27, R27, 0x800 ;  /* 0x000008001b1b7836 */ /* 0x001fe20000000000 */
[----:B------:R-:W-:Y:S06]  /*0a80*/  @P0 BRA `(.L_x_6) ;  /* 0xfffffffc00ac0947 */ /* 0x000fec000383ffff */
.L_x_5:
[----:B------:R-:W-:Y:S05]  /*0a90*/  BSYNC.RECONVERGENT B0 ;  /* 0x0000000000007941 */ /* 0x000fea0003800200 */
.L_x_4:
[----:B------:R-:W-:Y:S01]  /*0aa0*/  BSSY.RECONVERGENT B0, `(.L_x_7) ;  /* 0x0000026000007945 */ /* 0x000fe20003800200 */
[----:B------:R-:W-:-:S03]  /*0ab0*/  IMAD.IADD R22, R0, 0x1, R21 ;  /* 0x0000000100167824 */ /* 0x000fc600078e0215 */
[----:B------:R-:W-:Y:S05]  /*0ac0*/  @!P1 BRA `(.L_x_8) ;  /* 0x00000000008c9947 */ /* 0x000fea0003800000 */
[----:B------:R-:W-:Y:S01]  /*0ad0*/  ISETP.GE.U32.AND P0, PT, R24, 0x8, PT ;  /* 0x000000081800780c */ /* 0x000fe20003f06070 */
[----:B------:R-:W-:Y:S01]  /*0ae0*/  BSSY.RECONVERGENT B1, `(.L_x_9) ;  /* 0x000000e000017945 */ /* 0x000fe20003800200 */
[----:B------:R-:W-:-:S04]  /*0af0*/  LOP3.LUT R26, R23, 0x7, RZ, 0xc0, !PT ;  /* 0x00000007171a7812 */ /* 0x000fc800078ec0ff */
[----:B------:R-:W-:-:S07]  /*0b00*/  ISETP.NE.AND P1, PT, R26, RZ, PT ;  /* 0x000000ff1a00720c */ /* 0x000fce0003f25270 */
[----:B------:R-:W-:Y:S06]  /*0b10*/  @!P0 BRA `(.L_x_10) ;  /* 0x0000000000288947 */ /* 0x000fec0003800000 */
[C---:B------:R-:W-:Y:S02]  /*0b20*/  IMAD R24, R25.reuse, 0x4, R22 ;  /* 0x0000000419187824 */ /* 0x040fe400078e0216 */
[----:B------:R-:W-:-:S03]  /*0b30*/  VIADD R25, R25, 0x100 ;  /* 0x0000010019197836 */ /* 0x000fc60000000000 */
[----:B------:R0:W-:Y:S04]  /*0b40*/  STS [R24], RZ ;  /* 0x000000ff18007388 */ /* 0x0001e80000000800 */
[----:B------:R0:W-:Y:S04]  /*0b50*/  STS [R24+0x80], RZ ;  /* 0x000080ff18007388 */ /* 0x0001e80000000800 */
[----:B------:R0:W-:Y:S04]  /*0b60*/  STS [R24+0x100], RZ ;  /* 0x000100ff18007388 */ /* 0x0001e80000000800 */
[----:B------:R0:W-:Y:S04]  /*0b70*/  STS [R24+0x180], RZ ;  /* 0x000180ff18007388 */ /* 0x0001e80000000800 */
[----:B------:R0:W-:Y:S04]  /*0b80*/  STS [R24+0x200], RZ ;  /* 0x000200ff18007388 */ /* 0x0001e80000000800 */
[----:B------:R0:W-:Y:S04]  /*0b90*/  STS [R24+0x280], RZ ;  /* 0x000280ff18007388 */ /* 0x0001e80000000800 */
[----:B------:R0:W-:Y:S04]  /*0ba0*/  STS [R24+0x300], RZ ;  /* 0x000300ff18007388 */ /* 0x0001e80000000800 */
[----:B------:R0:W-:Y:S02]  /*0bb0*/  STS [R24+0x380], RZ ;  /* 0x000380ff18007388 */ /* 0x0001e40000000800 */
.L_x_10:
[----:B------:R-:W-:Y:S05]  /*0bc0*/  BSYNC.RECONVERGENT B1 ;  /* 0x0000000000017941 */ /* 0x000fea0003800200 */
.L_x_9:
[----:B------:R-:W-:Y:S05]  /*0bd0*/  @!P1 BRA `(.L_x_8) ;  /* 0x0000000000489947 */ /* 0x000fea0003800000 */
[----:B------:R-:W-:Y:S02]  /*0be0*/  ISETP.GE.U32.AND P0, PT, R26, 0x4, PT ;  /* 0x000000041a00780c */ /* 0x000fe40003f06070 */
[----:B------:R-:W-:-:S04]  /*0bf0*/  LOP3.LUT R23, R23, 0x3, RZ, 0xc0, !PT ;  /* 0x0000000317177812 */ /* 0x000fc800078ec0ff */
[----:B------:R-:W-:-:S07]  /*0c00*/  ISETP.NE.AND P1, PT, R23, RZ, PT ;  /* 0x000000ff1700720c */ /* 0x000fce0003f25270 */
[C---:B------:R-:W-:Y:S02]  /*0c10*/  @P0 IMAD R22, R25.reuse, 0x4, R22 ;  /* 0x0000000419160824 */ /* 0x040fe400078e0216 */
[----:B------:R-:W-:-:S03]  /*0c20*/  @P0 VIADD R25, R25, 0x80 ;  /* 0x0000008019190836 */ /* 0x000fc60000000000 */
[----:B------:R1:W-:Y:S04]  /*0c30*/  @P0 STS [R22], RZ ;  /* 0x000000ff16000388 */ /* 0x0003e80000000800 */
[----:B------:R1:W-:Y:S04]  /*0c40*/  @P0 STS [R22+0x80], RZ ;  /* 0x000080ff16000388 */ /* 0x0003e80000000800 */
[----:B------:R1:W-:Y:S04]  /*0c50*/  @P0 STS [R22+0x100], RZ ;  /* 0x000100ff16000388 */ /* 0x0003e80000000800 */
[----:B------:R1:W-:Y:S01]  /*0c60*/  @P0 STS [R22+0x180], RZ ;  /* 0x000180ff16000388 */ /* 0x0003e20000000800 */
[----:B------:R-:W-:Y:S05]  /*0c70*/  @!P1 BRA `(.L_x_8) ;  /* 0x0000000000209947 */ /* 0x000fea0003800000 */
[----:B------:R-:W-:Y:S02]  /*0c80*/  IMAD R21, R25, 0x4, R21 ;  /* 0x0000000419157824 */ /* 0x000fe400078e0215 */
[----:B------:R-:W-:Y:S02]  /*0c90*/  IMAD.MOV R23, RZ, RZ, -R23 ;  /* 0x000000ffff177224 */ /* 0x000fe400078e0a17 */
[----:B------:R-:W-:-:S07]  /*0ca0*/  IMAD.IADD R21, R0, 0x1, R21 ;  /* 0x0000000100157824 */ /* 0x000fce00078e0215 */
.L_x_11:
[----:B------:R-:W-:Y:S01]  /*0cb0*/  VIADD R23, R23, 0x1 ;  /* 0x0000000117177836 */ /* 0x000fe20000000000 */
[----:B------:R2:W-:Y:S04]  /*0cc0*/  STS [R21], RZ ;  /* 0x000000ff15007388 */ /* 0x0005e80000000800 */
[----:B------:R-:W-:Y:S01]  /*0cd0*/  ISETP.NE.AND P0, PT, R23, RZ, PT ;  /* 0x000000ff1700720c */ /* 0x000fe20003f05270 */
[----:B--2---:R-:W-:-:S12]  /*0ce0*/  VIADD R21, R21, 0x80 ;  /* 0x0000008015157836 */ /* 0x004fd80000000000 */
[----:B------:R-:W-:Y:S05]  /*0cf0*/  @P0 BRA `(.L_x_11) ;  /* 0xfffffffc00ec0947 */ /* 0x000fea000383ffff */
.L_x_8:
[----:B------:R-:W-:Y:S05]  /*0d00*/  BSYNC.RECONVERGENT B0 ;  /* 0x0000000000007941 */ /* 0x000fea0003800200 */
.L_x_7:
[----:B------:R-:W2:Y:S01]  /*0d10*/  LDCU UR5, c[0x0][0x3c4] ;  /* 0x00007880ff0577ac */ /* 0x000ea20008000800 */
[C---:B------:R-:W-:Y:S01]  /*0d20*/  ISETP.GT.U32.AND P2, PT, R37.reuse, 0xff, PT ;  /* 0x000000ff2500780c */ /* 0x040fe20003f44070 */
[C---:B------:R-:W-:Y:S01]  /*0d30*/  IMAD.SHL.U32 R23, R37.reuse, 0x20, RZ ;  /* 0x0000002025177824 */ /* 0x040fe200078e00ff */
[----:B------:R-:W3:Y:S01]  /*0d40*/  LDC.64 R38, c[0x0][0x380] ;  /* 0x0000e000ff267b82 */ /* 0x000ee20000000a00 */
[----:B------:R-:W-:Y:S01]  /*0d50*/  BSSY.RECONVERGENT B0, `(.L_x_12) ;  /* 0x0000071000007945 */ /* 0x000fe20003800200 */
[----:B0-----:R-:W-:Y:S01]  /*0d60*/  P2R R24, PR, RZ, 0x4 ;  /* 0x00000004ff187803 */ /* 0x001fe20000000000 */
[----:B------:R-:W-:Y:S01]  /*0d70*/  IMAD R21, R37, 0x4, R0 ;  /* 0x0000000425157824 */ /* 0x000fe200078e0200 */
[----:B------:R-:W-:Y:S01]  /*0d80*/  LOP3.LUT R25, R23, 0x7c00, RZ, 0xc0, !PT ;  /* 0x00007c0017197812 */ /* 0x000fe200078ec0ff */
[----:B-1----:R-:W-:Y:S02]  /*0d90*/  IMAD.MOV.U32 R22, RZ, RZ, RZ ;  /* 0x000000ffff167224 */ /* 0x002fe400078e00ff */
[----:B------:R0:W-:Y:S02]  /*0da0*/  STL [R1], R24 ;  /* 0x0000001801007387 */ /* 0x0001e40000100800 */
[----:B------:R-:W-:Y:S01]  /*0db0*/  IMAD.IADD R62, R0, 0x1, R25 ;  /* 0x00000001003e7824 */ /* 0x000fe200078e0219 */
[----:B--2--5:R-:W-:-:S02]  /*0dc0*/  SHF.R.U32.HI R23, RZ, UR5, R4 ;  /* 0x00000005ff177c19 */ /* 0x024fc40008011604 */
[----:B0-----:R-:W-:Y:S02]  /*0dd0*/  SHF.R.U32.HI R24, RZ, UR5, R5 ;  /* 0x00000005ff187c19 */ /* 0x001fe40008011605 */
[----:B------:R-:W-:Y:S02]  /*0de0*/  SHF.R.U32.HI R26, RZ, UR5, R6 ;  /* 0x00000005ff1a7c19 */ /* 0x000fe40008011606 */
[----:B------:R-:W-:Y:S02]  /*0df0*/  SHF.R.U32.HI R27, RZ, UR5, R7 ;  /* 0x00000005ff1b7c19 */ /* 0x000fe40008011607 */
[----:B------:R-:W-:Y:S02]  /*0e00*/  SHF.R.U32.HI R28, RZ, UR5, R8 ;  /* 0x00000005ff1c7c19 */ /* 0x000fe40008011608 */
[----:B------:R-:W-:Y:S02]  /*0e10*/  LOP3.LUT R23, R23, UR4, RZ, 0x30, !PT ;  /* 0x0000000417177c12 */ /* 0x000fe4000f8e30ff */
[----:B------:R-:W-:-:S02]  /*0e20*/  SHF.R.U32.HI R29, RZ, UR5, R9 ;  /* 0x00000005ff1d7c19 */ /* 0x000fc40008011609 */
[----:B------:R-:W-:Y:S01]  /*0e30*/  LOP3.LUT R24, R24, UR4, RZ, 0x30, !PT ;  /* 0x0000000418187c12 */ /* 0x000fe2000f8e30ff */
[----:B------:R-:W-:Y:S01]  /*0e40*/  IMAD R46, R23, 0x4, R62 ;  /* 0x00000004172e7824 */ /* 0x000fe200078e023e */
[----:B------:R-:W-:Y:S01]  /*0e50*/  SHF.R.U32.HI R30, RZ, UR5, R10 ;  /* 0x00000005ff1e7c19 */ /* 0x000fe2000801160a */
[----:B------:R-:W-:Y:S01]  /*0e60*/  NOP ;  /* 0x0000000000007918 */ /* 0x000fe20000000000 */
[----:B------:R-:W-:Y:S01]  /*0e70*/  LOP3.LUT R25, R26, UR4, RZ, 0x30, !PT ;  /* 0x000000041a197c12 */ /* 0x000fe2000f8e30ff */
[--C-:B------:R-:W-:Y:S01]  /*0e80*/  IMAD R47, R24, 0x4, R62.reuse ;  /* 0x00000004182f7824 */ /* 0x100fe200078e023e */
[----:B------:R-:W-:Y:S01]  /*0e90*/  SHF.R.U32.HI R31, RZ, UR5, R11 ;  /* 0x00000005ff1f7c19 */ /* 0x000fe2000801160b */
[----:B------:R0:W-:Y:S01]  /*0ea0*/  ATOMS.POPC.INC.32 RZ, [R46+URZ] ;  /* 0x000000002eff7f8c */ /* 0x0001e2000d8000ff */
[----:B------:R-:W-:Y:S01]  /*0eb0*/  LOP3.LUT R26, R27, UR4, RZ, 0x30, !PT ;  /* 0x000000041b1a7c12 */ /* 0x000fe2000f8e30ff */
[----:B------:R-:W-:Y:S01]  /*0ec0*/  IMAD R48, R25, 0x4, R62 ;  /* 0x0000000419307824 */ /* 0x000fe200078e023e */
[----:B------:R-:W-:Y:S01]  /*0ed0*/  SHF.R.U32.HI R32, RZ, UR5, R12 ;  /* 0x00000005ff207c19 */ /* 0x000fe2000801160c */
[----:B------:R0:W-:Y:S01]  /*0ee0*/  ATOMS.POPC.INC.32 RZ, [R47+URZ] ;  /* 0x000000002fff7f8c */ /* 0x0001e2000d8000ff */
        /* <DEDUP_REMOVED lines=34> */
[----:B------:R-:W-:Y:S01]  /*1110*/  LOP3.LUT R42, R42, UR4, RZ, 0x30, !PT ;  /* 0x000000042a2a7c12 */ /* 0x000fe2000f8e30ff */
[----:B------:R0:W-:Y:S01]  /*1120*/  ATOMS.POPC.INC.32 RZ, [R56+URZ] ;  /* 0x0000000038ff7f8c */ /* 0x0001e2000d8000ff */
[----:B------:R-:W-:Y:S01]  /*1130*/  LOP3.LUT R43, R43, UR4, RZ, 0x30, !PT ;  /* 0x000000042b2b7c12 */ /* 0x000fe2000f8e30ff */
[--C-:B------:R-:W-:Y:S01]  /*1140*/  IMAD R58, R35, 0x4, R62.reuse ;  /* 0x00000004233a7824 */ /* 0x100fe200078e023e */
[----:B------:R-:W-:Y:S01]  /*1150*/  LOP3.LUT R44, R44, UR4, RZ, 0x30, !PT ;  /* 0x000000042c2c7c12 */ /* 0x000fe2000f8e30ff */
[--C-:B------:R-:W-:Y:S01]  /*1160*/  IMAD R59, R42, 0x4, R62.reuse ;  /* 0x000000042a3b7824 */ /* 0x100fe200078e023e */
[----:B------:R-:W-:Y:S01]  /*1170*/  LOP3.LUT R45, R45, UR4, RZ, 0x30, !PT ;  /* 0x000000042d2d7c12 */ /* 0x000fe2000f8e30ff */
[--C-:B------:R-:W-:Y:S01]  /*1180*/  IMAD R60, R43, 0x4, R62.reuse ;  /* 0x000000042b3c7824 */ /* 0x100fe200078e023e */
[----:B------:R0:W-:Y:S01]  /*1190*/  ATOMS.POPC.INC.32 RZ, [R57+URZ] ;  /* 0x0000000039ff7f8c */ /* 0x0001e2000d8000ff */
[----:B------:R-:W-:-:S02]  /*11a0*/  IMAD R61, R44, 0x4, R62 ;  /* 0x000000042c3d7824 */ /* 0x000fc400078e023e */
[----:B------:R-:W-:Y:S01]  /*11b0*/  IMAD R62, R45, 0x4, R62 ;  /* 0x000000042d3e7824 */ /* 0x000fe200078e023e */
[----:B------:R0:W-:Y:S04]  /*11c0*/  ATOMS.POPC.INC.32 RZ, [R58+URZ] ;  /* 0x000000003aff7f8c */ /* 0x0001e8000d8000ff */
[----:B------:R0:W-:Y:S04]  /*11d0*/  ATOMS.POPC.INC.32 RZ, [R59+URZ] ;  /* 0x000000003bff7f8c */ /* 0x0001e8000d8000ff */
[----:B------:R0:W-:Y:S04]  /*11e0*/  ATOMS.POPC.INC.32 RZ, [R60+URZ] ;  /* 0x000000003cff7f8c */ /* 0x0001e8000d8000ff */
[----:B------:R0:W-:Y:S04]  /*11f0*/  ATOMS.POPC.INC.32 RZ, [R61+URZ] ;  /* 0x000000003dff7f8c */ /* 0x0001e8000d8000ff */
[----:B------:R0:W-:Y:S01]  /*1200*/  ATOMS.POPC.INC.32 RZ, [R62+URZ] ;  /* 0x000000003eff7f8c */ /* 0x0001e2000d8000ff */
[----:B------:R-:W-:Y:S06]  /*1210*/  BAR.SYNC.DEFER_BLOCKING 0x0 ;  /* 0x0000000000007b1d */ /* 0x000fec0000010000 */
[----:B---3--:R-:W-:Y:S05]  /*1220*/  @P2 BRA `(.L_x_13) ;  /* 0x00000000008c2947 */ /* 0x008fea0003800000 */
[----:B------:R-:W-:Y:S04]  /*1230*/  LDS R72, [R21] ;  /* 0x0000000015487984 */ /* 0x000fe80000000800 */
[----:B------:R-:W1:Y:S04]  /*1240*/  LDS R73, [R21+0x400] ;  /* 0x0004000015497984 */ /* 0x000e680000000800 */
[----:B------:R-:W2:Y:S04]  /*1250*/  LDS R75, [R21+0x800] ;  /* 0x00080000154b7984 */ /* 0x000ea80000000800 */
[----:B------:R-:W3:Y:S04]  /*1260*/  LDS R77, [R21+0xc00] ;  /* 0x000c0000154d7984 */ /* 0x000ee80000000800 */
[----:B------:R-:W4:Y:S04]  /*1270*/  LDS R71, [R21+0x1000] ;  /* 0x0010000015477984 */ /* 0x000f280000000800 */
[----:B------:R-:W5:Y:S04]  /*1280*/  LDS R70, [R21+0x1400] ;  /* 0x0014000015467984 */ /* 0x000f680000000800 */
[----:B------:R-:W0:Y:S04]  /*1290*/  LDS R40, [R21+0x1800] ;  /* 0x0018000015287984 */ /* 0x000e280000000800 */
[----:B------:R-:W0:Y:S04]  /*12a0*/  LDS R69, [R21+0x1c00] ;  /* 0x001c000015457984 */ /* 0x000e280000000800 */
[----:B------:R-:W0:Y:S04]  /*12b0*/  LDS R68, [R21+0x2000] ;  /* 0x0020000015447984 */ /* 0x000e280000000800 */
[----:B------:R-:W0:Y:S04]  /*12c0*/  LDS R67, [R21+0x2400] ;  /* 0x0024000015437984 */ /* 0x000e280000000800 */
[----:B------:R-:W0:Y:S01]  /*12d0*/  LDS R65, [R21+0x2800] ;  /* 0x0028000015417984 */ /* 0x000e220000000800 */
[----:B-1----:R-:W-:-:S03]  /*12e0*/  IMAD.IADD R74, R72, 0x1, R73 ;  /* 0x00000001484a7824 */ /* 0x002fc600078e0249 */
[----:B------:R1:W-:Y:S01]  /*12f0*/  STS [R21+0x400], R72 ;  /* 0x0004004815007388 */ /* 0x0003e20000000800 */
[----:B--2---:R-:W-:-:S03]  /*1300*/  IMAD.IADD R66, R74, 0x1, R75 ;  /* 0x000000014a427824 */ /* 0x004fc600078e024b */
[----:B------:R-:W-:Y:S01]  /*1310*/  STS [R21+0x800], R74 ;  /* 0x0008004a15007388 */ /* 0x000fe20000000800 */
[----:B---3--:R-:W-:-:S03]  /*1320*/  IMAD.IADD R22, R66, 0x1, R77 ;  /* 0x0000000142167824 */ /* 0x008fc600078e024d */
[----:B------:R-:W-:Y:S01]  /*1330*/  STS [R21+0xc00], R66 ;  /* 0x000c004215007388 */ /* 0x000fe20000000800 */
[----:B----4-:R-:W-:-:S03]  /*1340*/  IMAD.IADD R71, R22, 0x1, R71 ;  /* 0x0000000116477824 */ /* 0x010fc600078e0247 */
[----:B------:R-:W-:Y:S01]  /*1350*/  STS [R21], RZ ;  /* 0x000000ff15007388 */ /* 0x000fe20000000800 */
[----:B-----5:R-:W-:-:S03]  /*1360*/  IMAD.IADD R73, R71, 0x1, R70 ;  /* 0x0000000147497824 */ /* 0x020fc600078e0246 */
[----:B------:R-:W-:Y:S01]  /*1370*/  STS [R21+0x1400], R71 ;  /* 0x0014004715007388 */ /* 0x000fe20000000800 */
[----:B0-----:R-:W-:-:S03]  /*1380*/  IMAD.IADD R40, R73, 0x1, R40 ;  /* 0x0000000149287824 */ /* 0x001fc600078e0228 */
[----:B------:R-:W0:Y:S01]  /*1390*/  LDS R70, [R21+0x2c00] ;  /* 0x002c000015467984 */ /* 0x000e220000000800 */
[----:B------:R-:W-:-:S03]  /*13a0*/  IMAD.IADD R69, R40, 0x1, R69 ;  /* 0x0000000128457824 */ /* 0x000fc600078e0245 */
[----:B------:R-:W-:Y:S01]  /*13b0*/  STS [R21+0x1800], R73 ;  /* 0x0018004915007388 */ /* 0x000fe20000000800 */
[----:B------:R-:W-:-:S03]  /*13c0*/  IMAD.IADD R68, R69, 0x1, R68 ;  /* 0x0000000145447824 */ /* 0x000fc600078e0244 */
[----:B------:R-:W-:Y:S01]  /*13d0*/  STS [R21+0x1c00], R40 ;  /* 0x001c002815007388 */ /* 0x000fe20000000800 */
[----:B-1----:R-:W-:-:S03]  /*13e0*/  IMAD.IADD R72, R68, 0x1, R67 ;  /* 0x0000000144487824 */ /* 0x002fc600078e0243 */
[----:B------:R-:W-:Y:S01]  /*13f0*/  STS [R21+0x2000], R69 ;  /* 0x0020004515007388 */ /* 0x000fe20000000800 */
[----:B------:R-:W-:-:S03]  /*1400*/  IMAD.IADD R65, R72, 0x1, R65 ;  /* 0x0000000148417824 */ /* 0x000fc600078e0241 */
[----:B------:R-:W-:Y:S04]  /*1410*/  STS [R21+0x2400], R68 ;  /* 0x0024004415007388 */ /* 0x000fe80000000800 */
[----:B------:R-:W-:Y:S04]  /*1420*/  STS [R21+0x2800], R72 ;  /* 0x0028004815007388 */ /* 0x000fe80000000800 */
[----:B------:R-:W-:Y:S04]  /*1430*/  STS [R21+0x2c00], R65 ;  /* 0x002c004115007388 */ /* 0x000fe80000000800 */
[----:B------:R0:W-:Y:S02]  /*1440*/  STS [R21+0x1000], R22 ;  /* 0x0010001615007388 */ /* 0x0001e40000000800 */
[----:B0-----:R-:W-:-:S07]  /*1450*/  IMAD.IADD R22, R65, 0x1, R70 ;  /* 0x0000000141167824 */ /* 0x001fce00078e0246 */
.L_x_13:
[----:B------:R-:W-:Y:S05]  /*1460*/  BSYNC.RECONVERGENT B0 ;  /* 0x0000000000007941 */ /* 0x000fea0003800200 */
.L_x_12:
[----:B------:R-:W-:Y:S01]  /*1470*/  ISETP.NE.AND P0, PT, R22, 0x1980, PT ;  /* 0x000019801600780c */ /* 0x000fe20003f05270 */
[----:B------:R-:W-:Y:S01]  /*1480*/  IMAD R65, R2, 0x100, R37 ;  /* 0x0000010002417824 */ /* 0x000fe200078e0225 */
[----:B------:R-:W1:Y:S02]  /*1490*/  LDCU.64 UR6, c[0x0][0x3b8] ;  /* 0x00007700ff0677ac */ /* 0x000e640008000a00 */
[----:B------:R-:W-:Y:S01]  /*14a0*/  ISETP.LT.U32.AND P0, PT, R37, 0x100, !P0 ;  /* 0x000001002500780c */ /* 0x000fe20004701070 */
[----:B------:R-:W-:Y:S01]  /*14b0*/  IMAD.WIDE R38, R65, 0x4, R38 ;  /* 0x0000000441267825 */ /* 0x000fe200078e0226 */
[----:B------:R-:W-:-:S05]  /*14c0*/  @!P2 LOP3.LUT R65, R22, 0x40000000, RZ, 0xfc, !PT ;  /* 0x400000001641a812 */ /* 0x000fca00078efcff */
[----:B------:R2:W-:Y:S06]  /*14d0*/  @!P2 STG.E.STRONG.SYS desc[UR8][R38.64], R65 ;  /* 0x000000412600a986 */ /* 0x0005ec000c115908 */
[----:B------:R-:W-:Y:S06]  /*14e0*/  BAR.RED.OR.DEFER_BLOCKING 0x0, P0 ;  /* 0x0000000000007b1d */ /* 0x000fec0000014800 */
[----:B------:R-:W3:Y:S01]  /*14f0*/  B2R.RESULT RZ, P0 ;  /* 0x0000000000ff731c */ /* 0x000ee20000004000 */
[----:B-1----:R-:W-:-:S04]  /*1500*/  LEA R40, P1, R41, UR6, 0x2 ;  /* 0x0000000629287c11 */ /* 0x002fc8000f8210ff */
[----:B------:R-:W-:Y:S01]  /*1510*/  LEA.HI.X R41, R41, UR7, R64, 0x2, P1 ;  /* 0x0000000729297c11 */ /* 0x000fe200088f1440 */
[----:B--23--:R-:W-:Y:S08]  /*1520*/  @!P0 BRA `(.L_x_14) ;  /* 0x0000001000ac8947 */ /* 0x00cff00003800000 */
[----:B------:R-:W1:Y:S01]  /*1530*/  LDC.64 R24, c[0x0][0x390] ;  /* 0x0000e400ff187b82 */ /* 0x000e620000000a00 */
[----:B------:R-:W-:Y:S01]  /*1540*/  BSSY B1, `(.L_x_15) ;  /* 0x0000030000017945 */ /* 0x000fe20003800000 */
[----:B------:R-:W-:-:S06]  /*1550*/  IMAD R31, R37, 0x8, R0 ;  /* 0x00000008251f7824 */ /* 0x000fcc00078e0200 */
[----:B------:R-:W2:Y:S01]  /*1560*/  LDC.64 R26, c[0x0][0x398] ;  /* 0x0000e600ff1a7b82 */ /* 0x000ea20000000a00 */
[----:B-1----:R-:W-:Y:S01]  /*1570*/  IMAD.WIDE.U32 R24, R37, 0x8, R24 ;  /* 0x0000000825187825 */ /* 0x002fe200078e0018 */
[----:B------:R-:W-:Y:S06]  /*1580*/  @P2 BRA `(.L_x_16) ;  /* 0x0000000000ac2947 */ /* 0x000fec0003800000 */
[----:B--2---:R-:W-:-:S06]  /*1590*/  IMAD.WIDE.U32 R26, R37, 0x8, R26 ;  /* 0x00000008251a7825 */ /* 0x004fcc00078e001a */
[----:B------:R-:W2:Y:S01]  /*15a0*/  LDG.E.64 R26, desc[UR8][R26.64] ;  /* 0x000000081a1a7981 */ /* 0x000ea2000c1e1b00 */
[----:B------:R-:W-:Y:S01]  /*15b0*/  ISETP.GT.U32.AND P0, PT, R37, R23, PT ;  /* 0x000000172500720c */ /* 0x000fe20003f04070 */
[----:B------:R-:W-:-:S03]  /*15c0*/  IMAD.MOV.U32 R21, RZ, RZ, R22 ;  /* 0x000000ffff157224 */ /* 0x000fc600078e0016 */
[----:B------:R-:W-:-:S04]  /*15d0*/  SEL R29, RZ, 0x1980, !P0 ;  /* 0x00001980ff1d7807 */ /* 0x000fc80004000000 */
[----:B--2---:R-:W-:-:S04]  /*15e0*/  IADD3 R28, P0, PT, R26, -R29, RZ ;  /* 0x8000001d1a1c7210 */ /* 0x004fc80007f1e0ff */
[----:B------:R-:W-:Y:S02]  /*15f0*/  IADD3.X R29, PT, PT, R27, -0x1, RZ, P0, !PT ;  /* 0xffffffff1b1d7810 */ /* 0x000fe400007fe4ff */
[----:B------:R-:W-:-:S03]  /*1600*/  ISETP.GE.AND P0, PT, R2, 0x1, PT ;  /* 0x000000010200780c */ /* 0x000fc60003f06270 */
[----:B------:R1:W-:Y:S10]  /*1610*/  STS.64 [R31+0x6600], R28 ;  /* 0x0066001c1f007388 */ /* 0x0003f40000000a00 */
[----:B------:R-:W-:Y:S05]  /*1620*/  @!P0 BRA `(.L_x_17) ;  /* 0x00000000006c8947 */ /* 0x000fea0003800000 */
[----:B------:R-:W-:Y:S01]  /*1630*/  BSSY B0, `(.L_x_18) ;  /* 0x0000019000007945 */ /* 0x000fe20003800000 */
[----:B------:R-:W-:Y:S02]  /*1640*/  IMAD.MOV.U32 R0, RZ, RZ, -0x1 ;  /* 0xffffffffff007424 */ /* 0x000fe400078e00ff */
[----:B-1----:R-:W-:Y:S02]  /*1650*/  IMAD.MOV.U32 R28, RZ, RZ, R2 ;  /* 0x000000ffff1c7224 */ /* 0x002fe400078e0002 */
[----:B------:R-:W-:-:S07]  /*1660*/  IMAD.MOV.U32 R21, RZ, RZ, R22 ;  /* 0x000000ffff157224 */ /* 0x000fce00078e0016 */
.L_x_22:
[----:B------:R-:W1:Y:S01]  /*1670*/  LDC.64 R26, c[0x0][0x380] ;  /* 0x0000e000ff1a7b82 */ /* 0x000e620000000a00 */
[----:B------:R-:W-:Y:S01]  /*1680*/  VIADD R33, R28, 0xffffffff ;  /* 0xffffffff1c217836 */ /* 0x000fe20000000000 */
[----:B------:R-:W-:Y:S03]  /*1690*/  BSSY B2, `(.L_x_19) ;  /* 0x0000008000027945 */ /* 0x000fe60003800000 */
[----:B------:R-:W-:-:S04]  /*16a0*/  IMAD R29, R33, 0x100, R37 ;  /* 0x00000100211d7824 */ /* 0x000fc800078e0225 */
[----:B-1----:R-:W-:-:S07]  /*16b0*/  IMAD.WIDE R26, R29, 0x4, R26 ;  /* 0x000000041d1a7825 */ /* 0x002fce00078e021a */
.L_x_20:
[----:B------:R-:W-:Y:S05]  /*16c0*/  YIELD ;  /* 0x0000000000007946 */ /* 0x000fea0003800000 */
[----:B------:R1:W-:Y:S06]  /*16d0*/  MEMBAR.SC.CTA ;  /* 0x0000000000007992 */ /* 0x0003ec0000000000 */
[----:B-1----:R-:W2:Y:S02]  /*16e0*/  LDG.E.STRONG.SYS R29, desc[UR8][R26.64] ;  /* 0x000000081a1d7981 */ /* 0x002ea4000c1f5900 */
[----:B--2---:R-:W-:-:S13]  /*16f0*/  ISETP.NE.AND P0, PT, R29, RZ, PT ;  /* 0x000000ff1d00720c */ /* 0x004fda0003f05270 */
[----:B------:R-:W-:Y:S05]  /*1700*/  @!P0 BRA `(.L_x_20) ;  /* 0xfffffffc00ec8947 */ /* 0x000fea000383ffff */
[----:B------:R-:W-:Y:S05]  /*1710*/  BSYNC B2 ;  /* 0x0000000000027941 */ /* 0x000fea0003800000 */
.L_x_19:
[----:B------:R-:W-:Y:S01]  /*1720*/  BSSY.RECONVERGENT B2, `(.L_x_21) ;  /* 0x0000006000027945 */ /* 0x000fe20003800200 */
[C---:B------:R-:W-:Y:S02]  /*1730*/  ISETP.GT.AND P0, PT, R29.reuse, -0x1, PT ;  /* 0xffffffff1d00780c */ /* 0x040fe40003f04270 */
[----:B------:R-:W-:Y:S01]  /*1740*/  LOP3.LUT R26, R29, 0x3fffffff, RZ, 0xc0, !PT ;  /* 0x3fffffff1d1a7812 */ /* 0x000fe200078ec0ff */
[----:B------:R-:W-:Y:S05]  /*1750*/  WARPSYNC.EXCLUSIVE R0 ;  /* 0x0000000000007348 */ /* 0x000fea0003a00000 */
[----:B------:R-:W-:-:S05]  /*1760*/  IMAD.IADD R21, R26, 0x1, R21 ;  /* 0x000000011a157824 */ /* 0x000fca00078e0215 */
[----:B------:R-:W-:-:S07]  /*1770*/  VOTE.ANY R0, PT, P0 ;  /* 0x0000000000007806 */ /* 0x000fce00000e0100 */
[----:B------:R-:W-:Y:S05]  /*1780*/  BSYNC.RECONVERGENT B2 ;  /* 0x0000000000027941 */ /* 0x000fea0003800200 */
.L_x_21:
[----:B------:R-:W-:Y:S01]  /*1790*/  ISETP.GT.U32.AND P1, PT, R28, 0x1, PT ;  /* 0x000000011c00780c */ /* 0x000fe20003f24070 */
[----:B------:R-:W-:-:S12]  /*17a0*/  IMAD.MOV.U32 R28, RZ, RZ, R33 ;  /* 0x000000ffff1c7224 */ /* 0x000fd800078e0021 */
[----:B------:R-:W-:Y:S05]  /*17b0*/  @P0 BRA P1, `(.L_x_22) ;  /* 0xfffffffc00ac0947 */ /* 0x000fea000083ffff */
[----:B------:R-:W-:Y:S05]  /*17c0*/  BSYNC B0 ;  /* 0x0000000000007941 */ /* 0x000fea0003800000 */
.L_x_18:
[----:B------:R2:W3:Y:S02]  /*17d0*/  LDS.64 R28, [R31+0x6600] ;  /* 0x006600001f1c7984 */ /* 0x0004e40000000a00 */
.L_x_17:
[C---:B------:R-:W-:Y:S01]  /*17e0*/  IMAD.IADD R27, R21.reuse, 0x1, -R22 ;  /* 0x00000001151b7824 */ /* 0x040fe200078e0a16 */
[----:B------:R-:W-:-:S04]  /*17f0*/  LOP3.LUT R21, R21, 0x80000000, RZ, 0xfc, !PT ;  /* 0x8000000015157812 */ /* 0x000fc800078efcff */
[C---:B---3--:R-:W-:Y:S01]  /*1800*/  IADD3 R26, P0, PT, R27.reuse, R28, RZ ;  /* 0x0000001c1b1a7210 */ /* 0x048fe20007f1e0ff */
[----:B------:R3:W-:Y:S03]  /*1810*/  STG.E.STRONG.SYS desc[UR8][R38.64], R21 ;  /* 0x0000001526007986 */ /* 0x0007e6000c115908 */
[----:B------:R-:W-:-:S05]  /*1820*/  LEA.HI.X.SX32 R27, R27, R29, 0x1, P0 ;  /* 0x0000001d1b1b7211 */ /* 0x000fca00000f0eff */
[----:B------:R3:W-:Y:S04]  /*1830*/  STS.64 [R31+0x6600], R26 ;  /* 0x0066001a1f007388 */ /* 0x0007e80000000a00 */
.L_x_16:
[----:B------:R-:W-:Y:S05]  /*1840*/  BSYNC B1 ;  /* 0x0000000000017941 */ /* 0x000fea0003800000 */
.L_x_15:
[----:B--23--:R-:W2:Y:S01]  /*1850*/  LDC.64 R26, c[0x0][0x390] ;  /* 0x0000e400ff1a7b82 */ /* 0x00cea20000000a00 */
[----:B------:R-:W-:Y:S05]  /*1860*/  WARPSYNC.ALL ;  /* 0x0000000000007948 */ /* 0x000fea0003800000 */
[----:B------:R-:W-:Y:S02]  /*1870*/  UMOV UR5, 0x400 ;  /* 0x0000040000057882 */ /* 0x000fe40000000000 */
[----:B------:R-:W3:Y:S08]  /*1880*/  LDC R21, c[0x0][0x3c0] ;  /* 0x0000f000ff157b82 */ /* 0x000ef00000000800 */
[----:B------:R-:W4:Y:S01]  /*1890*/  S2UR UR6, SR_CgaCtaId ;  /* 0x00000000000679c3 */ /* 0x000f220000008800 */
[----:B--2---:R-:W-:-:S02]  /*18a0*/  ISETP.EQ.U32.AND P1, PT, R26, RZ, PT ;  /* 0x000000ff1a00720c */ /* 0x004fc40003f22070 */
[----:B---3--:R-:W-:-:S04]  /*18b0*/  ISETP.GE.AND P0, PT, R63, R21, PT ;  /* 0x000000153f00720c */ /* 0x008fc80003f06270 */
[----:B------:R-:W-:-:S04]  /*18c0*/  ISETP.EQ.OR.EX P0, PT, R27, RZ, !P0, P1 ;  /* 0x000000ff1b00720c */ /* 0x000fc80004702710 */
[----:B------:R-:W-:Y:S01]  /*18d0*/  ISETP.GT.U32.OR P0, PT, R37, 0xff, P0 ;  /* 0x000000ff2500780c */ /* 0x000fe20000704470 */
[----:B----4-:R-:W-:-:S12]  /*18e0*/  ULEA UR5, UR6, UR5, 0x18 ;  /* 0x0000000506057291 */ /* 0x010fd8000f8ec0ff */
[----:B------:R-:W2:Y:S01]  /*18f0*/  @!P0 LDS.64 R26, [R31+0x6600] ;  /* 0x006600001f1a8984 */ /* 0x000ea20000000a00 */
[----:B------:R-:W-:Y:S02]  /*1900*/  @!P0 ISETP.GT.U32.AND P1, PT, R37, R23, PT ;  /* 0x000000172500820c */ /* 0x000fe40003f24070 */
[----:B------:R-:W-:Y:S02]  /*1910*/  LEA R23, R23, UR5, 0x3 ;  /* 0x0000000517177c11 */ /* 0x000fe4000f8e18ff */
[----:B-1----:R-:W-:-:S04]  /*1920*/  @!P0 SEL R29, RZ, 0x1980, !P1 ;  /* 0x00001980ff1d8807 */ /* 0x002fc80004800000 */
[--C-:B--2---:R-:W-:Y:S02]  /*1930*/  @!P0 IADD3 R26, P1, P2, R26, R29, R22.reuse ;  /* 0x0000001d1a1a8210 */ /* 0x104fe40007a3e016 */
[----:B------:R-:W-:-:S04]  /*1940*/  @!P0 SHF.R.S32.HI R29, RZ, 0x1f, R22 ;  /* 0x0000001fff1d8819 */ /* 0x000fc80000011416 */
[----:B------:R-:W-:-:S05]  /*1950*/  @!P0 IADD3.X R27, PT, PT, R27, RZ, R29, P1, P2 ;  /* 0x000000ff1b1b8210 */ /* 0x000fca0000fe441d */
[----:B------:R1:W-:Y:S01]  /*1960*/  @!P0 STG.E.64 desc[UR8][R24.64], R26 ;  /* 0x0000001a18008986 */ /* 0x0003e2000c101b08 */
[----:B------:R-:W-:Y:S01]  /*1970*/  BAR.SYNC.DEFER_BLOCKING 0x0 ;  /* 0x0000000000007b1d */ /* 0x000fe20000010000 */
[----:B------:R-:W-:-:S05]  /*1980*/  ISETP.GT.AND P0, PT, R63, R21, PT ;  /* 0x000000153f00720c */ /* 0x000fca0003f04270 */
[----:B------:R-:W2:Y:S08]  /*1990*/  LDS.64 R22, [R23+0x6600] ;  /* 0x0066000017167984 */ /* 0x000eb00000000a00 */
[----:B-1----:R-:W-:Y:S05]  /*19a0*/  @P0 BRA `(.L_x_23) ;  /* 0x00000000005c0947 */ /* 0x002fea0003800000 */
[----:B------:R-:W1:Y:S01]  /*19b0*/  LDCU.64 UR4, c[0x0][0x3a0] ;  /* 0x00007400ff0477ac */ /* 0x000e620008000a00 */
[----:B--2---:R-:W-:-:S05]  /*19c0*/  IADD3 R0, P1, PT, R3, R22, RZ ;  /* 0x0000001603007210 */ /* 0x004fca0007f3e0ff */
[----:B------:R-:W-:Y:S01]  /*19d0*/  IMAD.X R25, RZ, RZ, R23, P1 ;  /* 0x000000ffff197224 */ /* 0x000fe200008e0617 */
[----:B-1----:R-:W-:-:S04]  /*19e0*/  LEA R22, P1, R0, UR4, 0x2 ;  /* 0x0000000400167c11 */ /* 0x002fc8000f8210ff */
[----:B------:R-:W-:-:S05]  /*19f0*/  LEA.HI.X R23, R0, UR5, R25, 0x2, P1 ;  /* 0x0000000500177c11 */ /* 0x000fca00088f1419 */
[----:B------:R2:W-:Y:S04]  /*1a00*/  STG.E desc[UR8][R22.64], R4 ;  /* 0x0000000416007986 */ /* 0x0005e8000c101908 */
        /* <DEDUP_REMOVED lines=15> */
[----:B------:R2:W-:Y:S01]  /*1b00*/  STG.E desc[UR8][R22.64+0x800], R20 ;  /* 0x0008001416007986 */ /* 0x0005e2000c101908 */
[----:B------:R-:W-:Y:S05]  /*1b10*/  BRA `(.L_x_24) ;  /* 0x0000000000e07947 */ /* 0x000fea0003800000 */
.L_x_23:
[----:B------:R-:W1:Y:S01]  /*1b20*/  LDCU.64 UR4, c[0x0][0x3a0] ;  /* 0x00007400ff0477ac */ /* 0x000e620008000a00 */
[----:B------:R-:W-:Y:S01]  /*1b30*/  IMAD R24, R2, -0x1980, R21 ;  /* 0xffffe68002187824 */ /* 0x000fe200078e0215 */
[C---:B--2---:R-:W-:Y:S01]  /*1b40*/  IADD3 R0, P1, PT, R3.reuse, R22, RZ ;  /* 0x0000001603007210 */ /* 0x044fe20007f3e0ff */
[C---:B------:R-:W-:Y:S02]  /*1b50*/  VIADD R27, R3.reuse, 0x20 ;  /* 0x00000020031b7836 */ /* 0x040fe40000000000 */
[C---:B------:R-:W-:Y:S01]  /*1b60*/  VIADD R29, R3.reuse, 0x40 ;  /* 0x00000040031d7836 */ /* 0x040fe20000000000 */
[-C--:B------:R-:W-:Y:S01]  /*1b70*/  ISETP.GE.AND P5, PT, R3, R24.reuse, PT ;  /* 0x000000180300720c */ /* 0x080fe20003fa6270 */
[----:B------:R-:W-:Y:S01]  /*1b80*/  IMAD.X R25, RZ, RZ, R23, P1 ;  /* 0x000000ffff197224 */ /* 0x000fe200008e0617 */
[-C--:B------:R-:W-:Y:S01]  /*1b90*/  ISETP.GE.AND P4, PT, R27, R24.reuse, PT ;  /* 0x000000181b00720c */ /* 0x080fe20003f86270 */
[----:B------:R-:W-:Y:S01]  /*1ba0*/  VIADD R27, R3, 0x60 ;  /* 0x00000060031b7836 */ /* 0x000fe20000000000 */
[----:B------:R-:W-:Y:S01]  /*1bb0*/  ISETP.GE.AND P3, PT, R29, R24, PT ;  /* 0x000000181d00720c */ /* 0x000fe20003f66270 */
[----:B------:R-:W-:-:S02]  /*1bc0*/  VIADD R29, R3, 0x80 ;  /* 0x00000080031d7836 */ /* 0x000fc40000000000 */
[----:B------:R-:W-:Y:S01]  /*1bd0*/  VIADD R31, R3, 0xa0 ;  /* 0x000000a0031f7836 */ /* 0x000fe20000000000 */
[-C--:B------:R-:W-:Y:S01]  /*1be0*/  ISETP.GE.AND P2, PT, R27, R24.reuse, PT ;  /* 0x000000181b00720c */ /* 0x080fe20003f46270 */
[----:B------:R-:W-:Y:S01]  /*1bf0*/  VIADD R27, R3, 0xc0 ;  /* 0x000000c0031b7836 */ /* 0x000fe20000000000 */
[C---:B-1----:R-:W-:Y:S02]  /*1c00*/  LEA R22, P1, R0.reuse, UR4, 0x2 ;  /* 0x0000000400167c11 */ /* 0x042fe4000f8210ff */
[-C--:B------:R-:W-:Y:S02]  /*1c10*/  ISETP.GE.AND P6, PT, R31, R24.reuse, PT ;  /* 0x000000181f00720c */ /* 0x080fe40003fc6270 */
[----:B------:R-:W-:Y:S02]  /*1c20*/  LEA.HI.X R23, R0, UR5, R25, 0x2, P1 ;  /* 0x0000000500177c11 */ /* 0x000fe400088f1419 */
[----:B------:R-:W-:Y:S01]  /*1c30*/  ISETP.GE.AND P1, PT, R29, R24, PT ;  /* 0x000000181d00720c */ /* 0x000fe20003f26270 */
[----:B------:R-:W-:-:S02]  /*1c40*/  VIADD R29, R3, 0xe0 ;  /* 0x000000e0031d7836 */ /* 0x000fc40000000000 */
[----:B------:R-:W-:Y:S01]  /*1c50*/  @!P5 STG.E desc[UR8][R22.64], R4 ;  /* 0x000000041600d986 */ /* 0x000fe2000c101908 */
[-C--:B------:R-:W-:Y:S01]  /*1c60*/  ISETP.GE.AND P5, PT, R27, R24.reuse, PT ;  /* 0x000000181b00720c */ /* 0x080fe20003fa6270 */
[----:B------:R-:W-:Y:S02]  /*1c70*/  VIADD R27, R3, 0x100 ;  /* 0x00000100031b7836 */ /* 0x000fe40000000000 */
[----:B------:R1:W-:Y:S01]  /*1c80*/  @!P4 STG.E desc[UR8][R22.64+0x80], R5 ;  /* 0x000080051600c986 */ /* 0x0003e2000c101908 */
[-C--:B------:R-:W-:Y:S01]  /*1c90*/  ISETP.GE.AND P4, PT, R29, R24.reuse, PT ;  /* 0x000000181d00720c */ /* 0x080fe20003f86270 */
[----:B------:R-:W-:Y:S02]  /*1ca0*/  VIADD R29, R3, 0x120 ;  /* 0x00000120031d7836 */ /* 0x000fe40000000000 */
[----:B------:R-:W-:Y:S01]  /*1cb0*/  @!P3 STG.E desc[UR8][R22.64+0x100], R6 ;  /* 0x000100061600b986 */ /* 0x000fe2000c101908 */
[----:B------:R-:W-:Y:S01]  /*1cc0*/  ISETP.GE.AND P3, PT, R27, R24, PT ;  /* 0x000000181b00720c */ /* 0x000fe20003f66270 */
[----:B------:R-:W-:-:S02]  /*1cd0*/  VIADD R27, R3, 0x140 ;  /* 0x00000140031b7836 */ /* 0x000fc40000000000 */
[----:B------:R2:W-:Y:S01]  /*1ce0*/  @!P2 STG.E desc[UR8][R22.64+0x180], R7 ;  /* 0x000180071600a986 */ /* 0x0005e2000c101908 */
[-C--:B------:R-:W-:Y:S01]  /*1cf0*/  ISETP.GE.AND P2, PT, R29, R24.reuse, PT ;  /* 0x000000181d00720c */ /* 0x080fe20003f46270 */
[C---:B------:R-:W-:Y:S02]  /*1d00*/  VIADD R29, R3.reuse, 0x160 ;  /* 0x00000160031d7836 */ /* 0x040fe40000000000 */
[----:B-1----:R-:W-:Y:S01]  /*1d10*/  VIADD R5, R3, 0x180 ;  /* 0x0000018003057836 */ /* 0x002fe20000000000 */
[----:B------:R1:W-:Y:S01]  /*1d20*/  @!P1 STG.E desc[UR8][R22.64+0x200], R8 ;  /* 0x0002000816009986 */ /* 0x0003e2000c101908 */
[-C--:B------:R-:W-:Y:S01]  /*1d30*/  ISETP.GE.AND P1, PT, R27, R24.reuse, PT ;  /* 0x000000181b00720c */ /* 0x080fe20003f26270 */
[----:B------:R-:W-:Y:S02]  /*1d40*/  VIADD R27, R3, 0x1a0 ;  /* 0x000001a0031b7836 */ /* 0x000fe40000000000 */
[----:B------:R1:W-:Y:S01]  /*1d50*/  @!P5 STG.E desc[UR8][R22.64+0x300], R10 ;  /* 0x0003000a1600d986 */ /* 0x0003e2000c101908 */
[----:B------:R-:W-:Y:S01]  /*1d60*/  ISETP.GE.AND P5, PT, R5, R24, PT ;  /* 0x000000180500720c */ /* 0x000fe20003fa6270 */
[----:B------:R-:W-:-:S02]  /*1d70*/  VIADD R5, R3, 0x1c0 ;  /* 0x000001c003057836 */ /* 0x000fc40000000000 */
[----:B------:R1:W-:Y:S01]  /*1d80*/  @!P3 STG.E desc[UR8][R22.64+0x400], R12 ;  /* 0x0004000c1600b986 */ /* 0x0003e2000c101908 */
[----:B--2---:R-:W-:Y:S02]  /*1d90*/  VIADD R7, R3, 0x1e0 ;  /* 0x000001e003077836 */ /* 0x004fe40000000000 */
[-C--:B------:R-:W-:Y:S01]  /*1da0*/  ISETP.GE.AND P3, PT, R5, R24.reuse, PT ;  /* 0x000000180500720c */ /* 0x080fe20003f66270 */
[----:B------:R-:W-:Y:S01]  /*1db0*/  VIADD R5, R3, 0x200 ;  /* 0x0000020003057836 */ /* 0x000fe20000000000 */
[----:B------:R1:W-:Y:S01]  /*1dc0*/  @!P6 STG.E desc[UR8][R22.64+0x280], R9 ;  /* 0x000280091600e986 */ /* 0x0003e2000c101908 */
[----:B------:R-:W-:-:S03]  /*1dd0*/  ISETP.GE.AND P6, PT, R29, R24, PT ;  /* 0x000000181d00720c */ /* 0x000fc60003fc6270 */
[----:B------:R1:W-:Y:S01]  /*1de0*/  @!P4 STG.E desc[UR8][R22.64+0x380], R11 ;  /* 0x0003800b1600c986 */ /* 0x0003e2000c101908 */
[----:B------:R-:W-:-:S03]  /*1df0*/  ISETP.GE.AND P4, PT, R27, R24, PT ;  /* 0x000000181b00720c */ /* 0x000fc60003f86270 */
[----:B------:R1:W-:Y:S01]  /*1e00*/  @!P2 STG.E desc[UR8][R22.64+0x480], R13 ;  /* 0x0004800d1600a986 */ /* 0x0003e2000c101908 */
[----:B------:R-:W-:-:S03]  /*1e10*/  ISETP.GE.AND P2, PT, R7, R24, PT ;  /* 0x000000180700720c */ /* 0x000fc60003f46270 */
[----:B------:R1:W-:Y:S01]  /*1e20*/  @!P1 STG.E desc[UR8][R22.64+0x500], R14 ;  /* 0x0005000e16009986 */ /* 0x0003e2000c101908 */
[----:B------:R-:W-:-:S03]  /*1e30*/  ISETP.GE.AND P1, PT, R5, R24, PT ;  /* 0x000000180500720c */ /* 0x000fc60003f26270 */
[----:B------:R1:W-:Y:S04]  /*1e40*/  @!P6 STG.E desc[UR8][R22.64+0x580], R15 ;  /* 0x0005800f1600e986 */ /* 0x0003e8000c101908 */
[----:B------:R1:W-:Y:S04]  /*1e50*/  @!P5 STG.E desc[UR8][R22.64+0x600], R16 ;  /* 0x000600101600d986 */ /* 0x0003e8000c101908 */
[----:B------:R1:W-:Y:S04]  /*1e60*/  @!P4 STG.E desc[UR8][R22.64+0x680], R17 ;  /* 0x000680111600c986 */ /* 0x0003e8000c101908 */
[----:B------:R1:W-:Y:S04]  /*1e70*/  @!P3 STG.E desc[UR8][R22.64+0x700], R18 ;  /* 0x000700121600b986 */ /* 0x0003e8000c101908 */
[----:B------:R1:W-:Y:S04]  /*1e80*/  @!P2 STG.E desc[UR8][R22.64+0x780], R19 ;  /* 0x000780131600a986 */ /* 0x0003e8000c101908 */
[----:B------:R1:W-:Y:S02]  /*1e90*/  @!P1 STG.E desc[UR8][R22.64+0x800], R20 ;  /* 0x0008001416009986 */ /* 0x0003e4000c101908 */
.L_x_24:
[----:B------:R-:W-:Y:S05]  /*1ea0*/  @P0 BRA `(.L_x_25) ;  /* 0x0000000000480947 */ /* 0x000fea0003800000 */
[----:B------:R3:W5:Y:S04]  /*1eb0*/  LDG.E R45, desc[UR8][R40.64+0x800] ;  /* 0x00080008282d7981 */ /* 0x000768000c1e1900 */
[----:B--2---:R3:W5:Y:S04]  /*1ec0*/  LDG.E R7, desc[UR8][R40.64] ;  /* 0x0000000828077981 */ /* 0x004768000c1e1900 */
[----:B-1----:R3:W5:Y:S04]  /*1ed0*/  LDG.E R9, desc[UR8][R40.64+0x80] ;  /* 0x0000800828097981 */ /* 0x002768000c1e1900 */
        /* <DEDUP_REMOVED lines=15> */
.L_x_25:
[----:B--2---:R-:W-:Y:S02]  /*1fd0*/  IMAD R4, R2, -0x1980, R21 ;  /* 0xffffe68002047824 */ /* 0x004fe400078e0215 */
[C---:B------:R-:W-:Y:S02]  /*1fe0*/  VIADD R5, R3.reuse, 0x20 ;  /* 0x0000002003057836 */ /* 0x040fe40000000000 */
[C---:B0-----:R-:W-:Y:S01]  /*1ff0*/  VIADD R47, R3.reuse, 0x40 ;  /* 0x00000040032f7836 */ /* 0x041fe20000000000 */
[CC--:B------:R-:W-:Y:S01]  /*2000*/  ISETP.GE.AND P5, PT, R3.reuse, R4.reuse, PT ;  /* 0x000000040300720c */ /* 0x0c0fe20003fa6270 */
[----:B------:R-:W-:Y:S01]  /*2010*/  VIADD R49, R3, 0x80 ;  /* 0x0000008003317836 */ /* 0x000fe20000000000 */
[-C--:B------:R-:W-:Y:S01]  /*2020*/  ISETP.GE.AND P4, PT, R5, R4.reuse, PT ;  /* 0x000000040500720c */ /* 0x080fe20003f86270 */
[----:B------:R-:W-:Y:S01]  /*2030*/  VIADD R5, R3, 0x60 ;  /* 0x0000006003057836 */ /* 0x000fe20000000000 */
[-C--:B------:R-:W-:Y:S01]  /*2040*/  ISETP.GE.AND P3, PT, R47, R4.reuse, PT ;  /* 0x000000042f00720c */ /* 0x080fe20003f66270 */
[----:B------:R-:W-:Y:S01]  /*2050*/  VIADD R47, R3, 0xa0 ;  /* 0x000000a0032f7836 */ /* 0x000fe20000000000 */
[----:B------:R-:W-:-:S02]  /*2060*/  ISETP.GE.AND P1, PT, R49, R4, PT ;  /* 0x000000043100720c */ /* 0x000fc40003f26270 */
[-C--:B------:R-:W-:Y:S01]  /*2070*/  ISETP.GE.AND P2, PT, R5, R4.reuse, PT ;  /* 0x000000040500720c */ /* 0x080fe20003f46270 */
[----:B------:R-:W-:Y:S01]  /*2080*/  VIADD R5, R3, 0xc0 ;  /* 0x000000c003057836 */ /* 0x000fe20000000000 */
[-C--:B------:R-:W-:Y:S01]  /*2090*/  ISETP.GE.AND P6, PT, R47, R4.reuse, PT ;  /* 0x000000042f00720c */ /* 0x080fe20003fc6270 */
[----:B------:R-:W-:Y:S02]  /*20a0*/  VIADD R47, R3, 0xe0 ;  /* 0x000000e0032f7836 */ /* 0x000fe40000000000 */
[----:B------:R2:W5:Y:S01]  /*20b0*/  @!P5 LDG.E R7, desc[UR8][R40.64] ;  /* 0x000000082807d981 */ /* 0x000562000c1e1900 */
[-C--:B------:R-:W-:Y:S01]  /*20c0*/  ISETP.GE.AND P5, PT, R5, R4.reuse, PT ;  /* 0x000000040500720c */ /* 0x080fe20003fa6270 */
[----:B------:R-:W-:Y:S02]  /*20d0*/  VIADD R5, R3, 0x100 ;  /* 0x0000010003057836 */ /* 0x000fe40000000000 */
[----:B-1----:R2:W5:Y:S01]  /*20e0*/  @!P4 LDG.E R9, desc[UR8][R40.64+0x80] ;  /* 0x000080082809c981 */ /* 0x002562000c1e1900 */
[----:B------:R-:W-:Y:S01]  /*20f0*/  ISETP.GE.AND P4, PT, R47, R4, PT ;  /* 0x000000042f00720c */ /* 0x000fe20003f86270 */
[----:B------:R-:W-:-:S02]  /*2100*/  VIADD R47, R3, 0x120 ;  /* 0x00000120032f7836 */ /* 0x000fc40000000000 */
[----:B------:R2:W5:Y:S01]  /*2110*/  @!P3 LDG.E R11, desc[UR8][R40.64+0x100] ;  /* 0x00010008280bb981 */ /* 0x000562000c1e1900 */
[-C--:B------:R-:W-:Y:S01]  /*2120*/  ISETP.GE.AND P3, PT, R5, R4.reuse, PT ;  /* 0x000000040500720c */ /* 0x080fe20003f66270 */
[----:B------:R-:W-:Y:S02]  /*2130*/  VIADD R5, R3, 0x140 ;  /* 0x0000014003057836 */ /* 0x000fe40000000000 */
[----:B------:R2:W5:Y:S01]  /*2140*/  @!P2 LDG.E R13, desc[UR8][R40.64+0x180] ;  /* 0x00018008280da981 */ /* 0x000562000c1e1900 */
[-C--:B------:R-:W-:Y:S01]  /*2150*/  ISETP.GE.AND P2, PT, R47, R4.reuse, PT ;  /* 0x000000042f00720c */ /* 0x080fe20003f46270 */
[----:B------:R-:W-:Y:S02]  /*2160*/  VIADD R47, R3, 0x160 ;  /* 0x00000160032f7836 */ /* 0x000fe40000000000 */
[----:B------:R2:W5:Y:S01]  /*2170*/  @!P1 LDG.E R15, desc[UR8][R40.64+0x200] ;  /* 0x00020008280f9981 */ /* 0x000562000c1e1900 */
        /* <DEDUP_REMOVED lines=15> */
[----:B------:R-:W-:-:S03]  /*2270*/  ISETP.GE.AND P2, PT, R47, R4, PT ;  /* 0x000000042f00720c */ /* 0x000fc60003f46270 */
[----:B------:R2:W5:Y:S01]  /*2280*/  @!P1 LDG.E R31, desc[UR8][R40.64+0x500] ;  /* 0x00050008281f9981 */ /* 0x000562000c1e1900 */
[----:B------:R-:W-:-:S03]  /*2290*/  ISETP.GE.AND P1, PT, R5, R4, PT ;  /* 0x000000040500720c */ /* 0x000fc60003f26270 */
[----:B------:R2:W5:Y:S04]  /*22a0*/  @!P6 LDG.E R33, desc[UR8][R40.64+0x580] ;  /* 0x000580082821e981 */ /* 0x000568000c1e1900 */
[----:B------:R2:W5:Y:S04]  /*22b0*/  @!P5 LDG.E R35, desc[UR8][R40.64+0x600] ;  /* 0x000600082823d981 */ /* 0x000568000c1e1900 */
[----:B------:R2:W5:Y:S04]  /*22c0*/  @!P4 LDG.E R37, desc[UR8][R40.64+0x680] ;  /* 0x000680082825c981 */ /* 0x000568000c1e1900 */
[----:B------:R2:W5:Y:S04]  /*22d0*/  @!P3 LDG.E R39, desc[UR8][R40.64+0x700] ;  /* 0x000700082827b981 */ /* 0x000568000c1e1900 */
[----:B------:R2:W5:Y:S04]  /*22e0*/  @!P2 LDG.E R43, desc[UR8][R40.64+0x780] ;  /* 0x00078008282ba981 */ /* 0x000568000c1e1900 */
[----:B------:R2:W5:Y:S02]  /*22f0*/  @!P1 LDG.E R45, desc[UR8][R40.64+0x800] ;  /* 0x00080008282d9981 */ /* 0x000564000c1e1900 */
.L_x_26:
[----:B------:R-:W-:Y:S05]  /*2300*/  @P0 BRA `(.L_x_27) ;  /* 0x0000000000540947 */ /* 0x000fea0003800000 */
[----:B------:R-:W1:Y:S02]  /*2310*/  LDCU.64 UR4, c[0x0][0x3b0] ;  /* 0x00007600ff0477ac */ /* 0x000e640008000a00 */
[----:B-1----:R-:W-:-:S04]  /*2320*/  LEA R2, P0, R0, UR4, 0x2 ;  /* 0x0000000400027c11 */ /* 0x002fc8000f8010ff */
[----:B------:R-:W-:-:S05]  /*2330*/  LEA.HI.X R3, R0, UR5, R25, 0x2, P0 ;  /* 0x0000000500037c11 */ /* 0x000fca00080f1419 */
[----:B-----5:R-:W-:Y:S04]  /*2340*/  STG.E desc[UR8][R2.64], R7 ;  /* 0x0000000702007986 */ /* 0x020fe8000c101908 */
[----:B------:R-:W-:Y:S04]  /*2350*/  STG.E desc[UR8][R2.64+0x80], R9 ;  /* 0x0000800902007986 */ /* 0x000fe8000c101908 */
        /* <DEDUP_REMOVED lines=14> */
[----:B------:R-:W-:Y:S01]  /*2440*/  STG.E desc[UR8][R2.64+0x800], R45 ;  /* 0x0008002d02007986 */ /* 0x000fe2000c101908 */
[----:B------:R-:W-:Y:S05]  /*2450*/  EXIT ;  /* 0x000000000000794d */ /* 0x000fea0003800000 */
.L_x_27:
[----:B------:R-:W1:Y:S01]  /*2460*/  LDCU.64 UR4, c[0x0][0x3b0] ;  /* 0x00007600ff0477ac */ /* 0x000e620008000a00 */
[----:B------:R-:W-:Y:S02]  /*2470*/  IMAD R2, R2, -0x1980, R21 ;  /* 0xffffe68002027824 */ /* 0x000fe400078e0215 */
[C---:B------:R-:W-:Y:S02]  /*2480*/  VIADD R21, R3.reuse, 0x40 ;  /* 0x0000004003157836 */ /* 0x040fe40000000000 */
[C---:B------:R-:W-:Y:S01]  /*2490*/  VIADD R5, R3.reuse, 0x20 ;  /* 0x0000002003057836 */ /* 0x040fe20000000000 */
[CC--:B------:R-:W-:Y:S01]  /*24a0*/  ISETP.GE.AND P3, PT, R3.reuse, R2.reuse, PT ;  /* 0x000000020300720c */ /* 0x0c0fe20003f66270 */
[----:B--23--:R-:W-:Y:S01]  /*24b0*/  VIADD R41, R3, 0x60 ;  /* 0x0000006003297836 */ /* 0x00cfe20000000000 */
[-C--:B------:R-:W-:Y:S01]  /*24c0*/  ISETP.GE.AND P1, PT, R21, R2.reuse, PT ;  /* 0x000000021500720c */ /* 0x080fe20003f26270 */
[----:B------:R-:W-:Y:S01]  /*24d0*/  VIADD R21, R3, 0x80 ;  /* 0x0000008003157836 */ /* 0x000fe20000000000 */
[-C--:B------:R-:W-:Y:S01]  /*24e0*/  ISETP.GE.AND P2, PT, R5, R2.reuse, PT ;  /* 0x000000020500720c */ /* 0x080fe20003f46270 */
[----:B0-----:R-:W-:Y:S01]  /*24f0*/  VIADD R47, R3, 0xc0 ;  /* 0x000000c0032f7836 */ /* 0x001fe20000000000 */
[-C--:B------:R-:W-:Y:S01]  /*2500*/  ISETP.GE.AND P0, PT, R41, R2.reuse, PT ;  /* 0x000000022900720c */ /* 0x080fe20003f06270 */
[----:B------:R-:W-:Y:S01]  /*2510*/  VIADD R41, R3, 0xa0 ;  /* 0x000000a003297836 */ /* 0x000fe20000000000 */
[----:B------:R-:W-:Y:S01]  /*2520*/  ISETP.GE.AND P6, PT, R21, R2, PT ;  /* 0x000000021500720c */ /* 0x000fe20003fc6270 */
[----:B------:R-:W-:Y:S01]  /*2530*/  VIADD R21, R3, 0xe0 ;  /* 0x000000e003157836 */ /* 0x000fe20000000000 */
[----:B-1----:R-:W-:-:S02]  /*2540*/  LEA R4, P4, R0, UR4, 0x2 ;  /* 0x0000000400047c11 */ /* 0x002fc4000f8810ff */
[-C--:B------:R-:W-:Y:S02]  /*2550*/  ISETP.GE.AND P5, PT, R41, R2.reuse, PT ;  /* 0x000000022900720c */ /* 0x080fe40003fa6270 */
[----:B------:R-:W-:Y:S01]  /*2560*/  LEA.HI.X R5, R0, UR5, R25, 0x2, P4 ;  /* 0x0000000500057c11 */ /* 0x000fe2000a0f1419 */
[----:B------:R-:W-:Y:S01]  /*2570*/  VIADD R25, R3, 0x100 ;  /* 0x0000010003197836 */ /* 0x000fe20000000000 */
[----:B------:R-:W-:-:S03]  /*2580*/  ISETP.GE.AND P4, PT, R47, R2, PT ;  /* 0x000000022f00720c */ /* 0x000fc60003f86270 */
[----:B-----5:R0:W-:Y:S01]  /*2590*/  @!P3 STG.E desc[UR8][R4.64], R7 ;  /* 0x000000070400b986 */ /* 0x0201e2000c101908 */
[-C--:B------:R-:W-:Y:S01]  /*25a0*/  ISETP.GE.AND P3, PT, R21, R2.reuse, PT ;  /* 0x000000021500720c */ /* 0x080fe20003f66270 */
[----:B------:R-:W-:Y:S02]  /*25b0*/  VIADD R21, R3, 0x120 ;  /* 0x0000012003157836 */ /* 0x000fe40000000000 */
[----:B------:R1:W-:Y:S01]  /*25c0*/  @!P2 STG.E desc[UR8][R4.64+0x80], R9 ;  /* 0x000080090400a986 */ /* 0x0003e2000c101908 */
[-C--:B------:R-:W-:Y:S01]  /*25d0*/  ISETP.GE.AND P2, PT, R25, R2.reuse, PT ;  /* 0x000000021900720c */ /* 0x080fe20003f46270 */
[----:B------:R-:W-:Y:S02]  /*25e0*/  VIADD R25, R3, 0x140 ;  /* 0x0000014003197836 */ /* 0x000fe40000000000 */
[----:B------:R2:W-:Y:S01]  /*25f0*/  @!P1 STG.E desc[UR8][R4.64+0x100], R11 ;  /* 0x0001000b04009986 */ /* 0x0005e2000c101908 */
[----:B------:R-:W-:Y:S01]  /*2600*/  ISETP.GE.AND P1, PT, R21, R2, PT ;  /* 0x000000021500720c */ /* 0x000fe20003f26270 */
[----:B------:R-:W-:-:S02]  /*2610*/  VIADD R21, R3, 0x160 ;  /* 0x0000016003157836 */ /* 0x000fc40000000000 */
[C---:B0-----:R-:W-:Y:S01]  /*2620*/  VIADD R7, R3.reuse, 0x180 ;  /* 0x0000018003077836 */ /* 0x041fe20000000000 */
[----:B------:R2:W-:Y:S01]  /*2630*/  @!P5 STG.E desc[UR8][R4.64+0x280], R17 ;  /* 0x000280110400d986 */ /* 0x0005e2000c101908 */
[----:B-1----:R-:W-:-:S03]  /*2640*/  VIADD R9, R3, 0x1a0 ;  /* 0x000001a003097836 */ /* 0x002fc60000000000 */
[----:B------:R2:W-:Y:S01]  /*2650*/  @!P4 STG.E desc[UR8][R4.64+0x300], R19 ;  /* 0x000300130400c986 */ /* 0x0005e2000c101908 */
[-C--:B------:R-:W-:Y:S01]  /*2660*/  ISETP.GE.AND P5, PT, R7, R2.reuse, PT ;  /* 0x000000020700720c */ /* 0x080fe20003fa6270 */
[----:B------:R-:W-:Y:S01]  /*2670*/  VIADD R7, R3, 0x1c0 ;  /* 0x000001c003077836 */ /* 0x000fe20000000000 */
[-C--:B------:R-:W-:Y:S01]  /*2680*/  ISETP.GE.AND P4, PT, R9, R2.reuse, PT ;  /* 0x000000020900720c */ /* 0x080fe20003f86270 */
[C---:B------:R-:W-:Y:S01]  /*2690*/  VIADD R9, R3.reuse, 0x1e0 ;  /* 0x000001e003097836 */ /* 0x040fe20000000000 */
[----:B------:R2:W-:Y:S01]  /*26a0*/  @!P0 STG.E desc[UR8][R4.64+0x180], R13 ;  /* 0x0001800d04008986 */ /* 0x0005e2000c101908 */
[----:B------:R-:W-:Y:S01]  /*26b0*/  VIADD R3, R3, 0x200 ;  /* 0x0000020003037836 */ /* 0x000fe20000000000 */
[-C--:B------:R-:W-:Y:S02]  /*26c0*/  ISETP.GE.AND P0, PT, R25, R2.reuse, PT ;  /* 0x000000021900720c */ /* 0x080fe40003f06270 */
        /* <DEDUP_REMOVED lines=13> */
[----:B------:R2:W-:Y:S01]  /*27a0*/  @!P2 STG.E desc[UR8][R4.64+0x780], R43 ;  /* 0x0007802b0400a986 */ /* 0x0005e2000c101908 */
[----:B------:R-:W-:Y:S05]  /*27b0*/  @P1 EXIT ;  /* 0x000000000000194d */ /* 0x000fea0003800000 */
[----:B------:R-:W-:Y:S01]  /*27c0*/  STG.E desc[UR8][R4.64+0x800], R45 ;  /* 0x0008002d04007986 */ /* 0x000fe2000c101908 */
[----:B------:R-:W-:Y:S05]  /*27d0*/  EXIT ;  /* 0x000000000000794d */ /* 0x000fea0003800000 */
.L_x_14:
[----:B------:R-:W-:Y:S01]  /*27e0*/  IMAD.MOV.U32 R36, RZ, RZ, RZ ;  /* 0x000000ffff247224 */ /* 0x000fe200078e00ff */
[C---:B------:R-:W-:Y:S01]  /*27f0*/  ISETP.GT.U32.AND P0, PT, R37.reuse, 0x1f, PT ;  /* 0x0000001f2500780c */ /* 0x040fe20003f04070 */
[----:B------:R-:W-:Y:S05]  /*2800*/  WARPSYNC.ALL ;  /* 0x0000000000007948 */ /* 0x000fea0003800000 */
[----:B------:R-:W-:-:S04]  /*2810*/  IMAD.HI.U32 R39, R37, 0x15555556, R36 ;  /* 0x1555555625277827 */ /* 0x000fc800078e0024 */
[----:B------:R-:W-:-:S05]  /*2820*/  IMAD R39, R39, 0x4, R0 ;  /* 0x0000000427277824 */ /* 0x000fca00078e0200 */
[----:B------:R1:W-:Y:S01]  /*2830*/  STS [R39+0x3410], R22 ;  /* 0x0034101627007388 */ /* 0x0003e20000000800 */
[----:B------:R-:W-:Y:S06]  /*2840*/  BAR.SYNC.DEFER_BLOCKING 0x0 ;  /* 0x0000000000007b1d */ /* 0x000fec0000010000 */
[----:B------:R-:W-:Y:S05]  /*2850*/  @P0 BRA `(.L_x_28) ;  /* 0x0000000000e00947 */ /* 0x000fea0003800000 */
[----:B------:R-:W-:Y:S01]  /*2860*/  IMAD R38, R37, 0x34, R0 ;  /* 0x0000003425267824 */ /* 0x000fe200078e0200 */
[----:B------:R-:W-:-:S04]  /*2870*/  UMOV UR5, 0xffffffff ;  /* 0xffffffff00057882 */ /* 0x000fc80000000000 */
[----:B------:R-:W-:Y:S04]  /*2880*/  LDS R73, [R38+0x3410] ;  /* 0x0034100026497984 */ /* 0x000fe80000000800 */
[----:B------:R-:W-:Y:S04]  /*2890*/  LDS R72, [R38+0x3414] ;  /* 0x0034140026487984 */ /* 0x000fe80000000800 */
[----:B------:R-:W2:Y:S04]  /*28a0*/  LDS R71, [R38+0x3418] ;  /* 0x0034180026477984 */ /* 0x000ea80000000800 */
[----:B------:R-:W-:Y:S04]  /*28b0*/  LDS R70, [R38+0x341c] ;  /* 0x00341c0026467984 */ /* 0x000fe80000000800 */
[----:B------:R-:W3:Y:S04]  /*28c0*/  LDS R69, [R38+0x3420] ;  /* 0x0034200026457984 */ /* 0x000ee80000000800 */
[----:B------:R-:W-:Y:S04]  /*28d0*/  LDS R68, [R38+0x3424] ;  /* 0x0034240026447984 */ /* 0x000fe80000000800 */
[----:B------:R-:W4:Y:S04]  /*28e0*/  LDS R67, [R38+0x3428] ;  /* 0x0034280026437984 */ /* 0x000f280000000800 */
[----:B------:R-:W-:Y:S04]  /*28f0*/  LDS R66, [R38+0x342c] ;  /* 0x00342c0026427984 */ /* 0x000fe80000000800 */
[----:B------:R-:W5:Y:S04]  /*2900*/  LDS R65, [R38+0x3430] ;  /* 0x0034300026417984 */ /* 0x000f680000000800 */
[----:B------:R-:W-:Y:S04]  /*2910*/  LDS R64, [R38+0x3434] ;  /* 0x0034340026407984 */ /* 0x000fe80000000800 */
[----:B------:R-:W0:Y:S04]  /*2920*/  LDS R63, [R38+0x3438] ;  /* 0x00343800263f7984 */ /* 0x000e280000000800 */
[----:B-1----:R-:W1:Y:S01]  /*2930*/  LDS R39, [R38+0x343c] ;  /* 0x00343c0026277984 */ /* 0x002e620000000800 */
[----:B--2---:R-:W-:-:S04]  /*2940*/  IADD3 R74, PT, PT, R71, R72, R73 ;  /* 0x00000048474a7210 */ /* 0x004fc80007ffe049 */
[----:B---3--:R-:W-:-:S04]  /*2950*/  IADD3 R74, PT, PT, R69, R74, R70 ;  /* 0x0000004a454a7210 */ /* 0x008fc80007ffe046 */
[----:B----4-:R-:W-:-:S04]  /*2960*/  IADD3 R74, PT, PT, R67, R74, R68 ;  /* 0x0000004a434a7210 */ /* 0x010fc80007ffe044 */
[----:B-----5:R-:W-:-:S04]  /*2970*/  IADD3 R74, PT, PT, R65, R74, R66 ;  /* 0x0000004a414a7210 */ /* 0x020fc80007ffe042 */
[----:B0-----:R-:W-:-:S05]  /*2980*/  IADD3 R74, PT, PT, R63, R74, R64 ;  /* 0x0000004a3f4a7210 */ /* 0x001fca0007ffe040 */
[----:B-1----:R-:W-:Y:S01]  /*2990*/  IMAD.IADD R39, R39, 0x1, R74 ;  /* 0x0000000127277824 */ /* 0x002fe200078e024a */
[----:B------:R-:W-:Y:S06]  /*29a0*/  BRA.DIV UR5, `(.L_x_29) ;  /* 0x0000007205447947 */ /* 0x000fec000b800000 */
[----:B------:R-:W0:Y:S02]  /*29b0*/  SHFL.UP P0, R77, R39, 0x1, RZ ;  /* 0x04200000274d7989 */ /* 0x000e2400000000ff */
[----:B0-----:R-:W-:-:S05]  /*29c0*/  @P0 IMAD.IADD R77, R39, 0x1, R77 ;  /* 0x00000001274d0824 */ /* 0x001fca00078e024d */
[----:B------:R-:W0:Y:S02]  /*29d0*/  SHFL.UP P0, R74, R77, 0x2, RZ ;  /* 0x044000004d4a7989 */ /* 0x000e2400000000ff */
[----:B0-----:R-:W-:-:S05]  /*29e0*/  @P0 IMAD.IADD R74, R77, 0x1, R74 ;  /* 0x000000014d4a0824 */ /* 0x001fca00078e024a */
[----:B------:R-:W0:Y:S02]  /*29f0*/  SHFL.UP P0, R77, R74, 0x4, RZ ;  /* 0x048000004a4d7989 */ /* 0x000e2400000000ff */
[----:B0-----:R-:W-:-:S05]  /*2a00*/  @P0 IMAD.IADD R77, R74, 0x1, R77 ;  /* 0x000000014a4d0824 */ /* 0x001fca00078e024d */
[----:B------:R-:W0:Y:S02]  /*2a10*/  SHFL.UP P0, R74, R77, 0x8, RZ ;  /* 0x050000004d4a7989 */ /* 0x000e2400000000ff */
[----:B0-----:R-:W-:-:S05]  /*2a20*/  @P0 IMAD.IADD R74, R77, 0x1, R74 ;  /* 0x000000014d4a0824 */ /* 0x001fca00078e024a */
[----:B------:R0:W1:Y:S02]  /*2a30*/  SHFL.UP P0, R38, R74, 0x10, RZ ;  /* 0x060000004a267989 */ /* 0x00006400000000ff */
.L_x_118:
[----:B-1----:R-:W-:-:S04]  /*2a40*/  @P0 IMAD.IADD R38, R74, 0x1, R38 ;  /* 0x000000014a260824 */ /* 0x002fc800078e0226 */
[----:B------:R-:W-:Y:S02]  /*2a50*/  IMAD.IADD R38, R38, 0x1, -R39 ;  /* 0x0000000126267824 */ /* 0x000fe400078e0a27 */
[----:B------:R-:W-:Y:S02]  /*2a60*/  IMAD R39, R37, 0x34, R0 ;  /* 0x0000003425277824 */ /* 0x000fe400078e0200 */
[----:B------:R-:W-:-:S03]  /*2a70*/  IMAD.IADD R73, R73, 0x1, R38 ;  /* 0x0000000149497824 */ /* 0x000fc600078e0226 */
[----:B------:R1:W-:Y:S01]  /*2a80*/  STS [R39+0x3410], R38 ;  /* 0x0034102627007388 */ /* 0x0003e20000000800 */
        /* <DEDUP_REMOVED lines=18> */
[----:B-1----:R-:W-:-:S03]  /*2bb0*/  IMAD.IADD R38, R63, 0x1, R64 ;  /* 0x000000013f267824 */ /* 0x002fc600078e0240 */
[----:B------:R2:W-:Y:S04]  /*2bc0*/  STS [R39+0x3438], R64 ;  /* 0x0034384027007388 */ /* 0x0005e80000000800 */
[----:B------:R2:W-:Y:S02]  /*2bd0*/  STS [R39+0x343c], R38 ;  /* 0x00343c2627007388 */ /* 0x0005e40000000800 */
.L_x_28:
[----:B--2---:R-:W2:Y:S01]  /*2be0*/  LDL R71, [R1] ;  /* 0x0000000001477983 */ /* 0x004ea20000100800 */
[----:B------:R-:W-:Y:S05]  /*2bf0*/  WARPSYNC.ALL ;  /* 0x0000000000007948 */ /* 0x000fea0003800000 */
[----:B------:R-:W-:Y:S01]  /*2c00*/  IMAD.MOV.U32 R38, RZ, RZ, RZ ;  /* 0x000000ffff267224 */ /* 0x000fe200078e00ff */
[----:B------:R-:W-:Y:S01]  /*2c10*/  BSSY.RECONVERGENT B0, `(.L_x_30) ;  /* 0x000002c000007945 */ /* 0x000fe20003800200 */
[----:B-1----:R-:W-:Y:S02]  /*2c20*/  IMAD.MOV.U32 R39, RZ, RZ, R37 ;  /* 0x000000ffff277224 */ /* 0x002fe400078e0025 */
[----:B------:R-:W-:-:S04]  /*2c30*/  IMAD.HI.U32 R39, R37, 0x15555556, R38 ;  /* 0x1555555625277827 */ /* 0x000fc800078e0026 */
[----:B------:R-:W-:Y:S01]  /*2c40*/  IMAD R39, R39, 0x4, R0 ;  /* 0x0000000427277824 */ /* 0x000fe200078e0200 */
[----:B------:R-:W-:Y:S06]  /*2c50*/  BAR.SYNC.DEFER_BLOCKING 0x0 ;  /* 0x0000000000007b1d */ /* 0x000fec0000010000 */
[----:B------:R-:W1:Y:S01]  /*2c60*/  LDS R39, [R39+0x3410] ;  /* 0x0034100027277984 */ /* 0x000e620000000800 */
[----:B--2---:R-:W-:-:S13]  /*2c70*/  ISETP.NE.AND P0, PT, R71, RZ, PT ;  /* 0x000000ff4700720c */ /* 0x004fda0003f05270 */
[----:B-1----:R-:W-:Y:S05]  /*2c80*/  @P0 BRA `(.L_x_31) ;  /* 0x0000000000900947 */ /* 0x002fea0003800000 */
[----:B------:R-:W1:Y:S04]  /*2c90*/  LDS R65, [R21] ;  /* 0x0000000015417984 */ /* 0x000e680000000800 */
[----:B------:R-:W2:Y:S04]  /*2ca0*/  LDS R67, [R21+0x400] ;  /* 0x0004000015437984 */ /* 0x000ea80000000800 */
[----:B------:R-:W3:Y:S04]  /*2cb0*/  LDS R69, [R21+0x800] ;  /* 0x0008000015457984 */ /* 0x000ee80000000800 */
[----:B------:R-:W4:Y:S04]  /*2cc0*/  LDS R63, [R21+0xc00] ;  /* 0x000c0000153f7984 */ /* 0x000f280000000800 */
[----:B------:R-:W5:Y:S04]  /*2cd0*/  LDS R76, [R21+0x1000] ;  /* 0x00100000154c7984 */ /* 0x000f680000000800 */
[----:B------:R-:W5:Y:S04]  /*2ce0*/  LDS R72, [R21+0x1400] ;  /* 0x0014000015487984 */ /* 0x000f680000000800 */
[----:B0-----:R-:W0:Y:S04]  /*2cf0*/  LDS R74, [R21+0x1800] ;  /* 0x00180000154a7984 */ /* 0x001e280000000800 */
[----:B------:R-:W0:Y:S04]  /*2d00*/  LDS R70, [R21+0x1c00] ;  /* 0x001c000015467984 */ /* 0x000e280000000800 */
[----:B------:R-:W0:Y:S04]  /*2d10*/  LDS R38, [R21+0x2000] ;  /* 0x0020000015267984 */ /* 0x000e280000000800 */
[----:B------:R-:W0:Y:S04]  /*2d20*/  LDS R68, [R21+0x2400] ;  /* 0x0024000015447984 */ /* 0x000e280000000800 */
[----:B------:R-:W0:Y:S01]  /*2d30*/  LDS R66, [R21+0x2800] ;  /* 0x0028000015427984 */ /* 0x000e220000000800 */
[----:B-1----:R-:W-:-:S03]  /*2d40*/  IMAD.IADD R65, R39, 0x1, R65 ;  /* 0x0000000127417824 */ /* 0x002fc600078e0241 */
[----:B------:R-:W1:Y:S01]  /*2d50*/  LDS R64, [R21+0x2c00] ;  /* 0x002c000015407984 */ /* 0x000e620000000800 */
[C---:B--2---:R-:W-:Y:S02]  /*2d60*/  IMAD.IADD R67, R39.reuse, 0x1, R67 ;  /* 0x0000000127437824 */ /* 0x044fe400078e0243 */
[C---:B---3--:R-:W-:Y:S01]  /*2d70*/  IMAD.IADD R69, R39.reuse, 0x1, R69 ;  /* 0x0000000127457824 */ /* 0x048fe200078e0245 */
[----:B------:R2:W-:Y:S01]  /*2d80*/  STS [R21], R65 ;  /* 0x0000004115007388 */ /* 0x0005e20000000800 */
[----:B----4-:R-:W-:-:S03]  /*2d90*/  IMAD.IADD R63, R39, 0x1, R63 ;  /* 0x00000001273f7824 */ /* 0x010fc600078e023f */
[----:B------:R2:W-:Y:S01]  /*2da0*/  STS [R21+0x400], R67 ;  /* 0x0004004315007388 */ /* 0x0005e20000000800 */
[----:B-----5:R-:W-:-:S03]  /*2db0*/  IMAD.IADD R76, R39, 0x1, R76 ;  /* 0x00000001274c7824 */ /* 0x020fc600078e024c */
[----:B------:R2:W-:Y:S01]  /*2dc0*/  STS [R21+0x800], R69 ;  /* 0x0008004515007388 */ /* 0x0005e20000000800 */
[----:B------:R-:W-:-:S03]  /*2dd0*/  IMAD.IADD R72, R39, 0x1, R72 ;  /* 0x0000000127487824 */ /* 0x000fc600078e0248 */
[----:B------:R2:W-:Y:S01]  /*2de0*/  STS [R21+0xc00], R63 ;  /* 0x000c003f15007388 */ /* 0x0005e20000000800 */
[----:B0-----:R-:W-:-:S03]  /*2df0*/  IMAD.IADD R74, R39, 0x1, R74 ;  /* 0x00000001274a7824 */ /* 0x001fc600078e024a */
        /* <DEDUP_REMOVED lines=11> */
[----:B------:R2:W-:Y:S04]  /*2eb0*/  STS [R21+0x2800], R66 ;  /* 0x0028004215007388 */ /* 0x0005e80000000800 */
[----:B------:R2:W-:Y:S02]  /*2ec0*/  STS [R21+0x2c00], R64 ;  /* 0x002c004015007388 */ /* 0x0005e40000000800 */
.L_x_31:
[----:B------:R-:W-:Y:S05]  /*2ed0*/  BSYNC.RECONVERGENT B0 ;  /* 0x0000000000007941 */ /* 0x000fea0003800200 */
.L_x_30:
[----:B------:R-:W-:Y:S01]  /*2ee0*/  BAR.SYNC.DEFER_BLOCKING 0x0 ;  /* 0x0000000000007b1d */ /* 0x000fe20000010000 */
[----:B------:R-:W-:-:S05]  /*2ef0*/  R2P PR, R23, 0x7f ;  /* 0x0000007f17007804 */ /* 0x000fca0000000000 */
[----:B------:R-:W-:Y:S01]  /*2f00*/  BSSY.RECONVERGENT B0, `(.L_x_32) ;  /* 0x0000022000007945 */ /* 0x000fe20003800200 */
[----:B--2---:R-:W1:Y:S07]  /*2f10*/  S2R R72, SR_LANEID ;  /* 0x0000000000487919 */ /* 0x004e6e0000000000 */
[----:B------:R-:W-:Y:S02]  /*2f20*/  VOTE.ANY R38, PT, P0 ;  /* 0x0000000000267806 */ /* 0x000fe400000e0100 */
[----:B------:R-:W-:-:S02]  /*2f30*/  VOTE.ANY R63, PT, P1 ;  /* 0x00000000003f7806 */ /* 0x000fc400008e0100 */
[----:B------:R-:W-:Y:S02]  /*2f40*/  @!P0 LOP3.LUT R38, RZ, R38, RZ, 0x33, !PT ;  /* 0x00000026ff268212 */ /* 0x000fe400078e33ff */
[----:B------:R-:W-:Y:S02]  /*2f50*/  VOTE.ANY R65, PT, P2 ;  /* 0x0000000000417806 */ /* 0x000fe400010e0100 */
[----:B------:R-:W-:Y:S02]  /*2f60*/  @!P1 LOP3.LUT R63, RZ, R63, RZ, 0x33, !PT ;  /* 0x0000003fff3f9212 */ /* 0x000fe400078e33ff */
[----:B------:R-:W-:Y:S02]  /*2f70*/  VOTE.ANY R67, PT, P3 ;  /* 0x0000000000437806 */ /* 0x000fe400018e0100 */
[----:B------:R-:W-:Y:S02]  /*2f80*/  @!P2 LOP3.LUT R65, RZ, R65, RZ, 0x33, !PT ;  /* 0x00000041ff41a212 */ /* 0x000fe400078e33ff */
[----:B------:R-:W-:-:S02]  /*2f90*/  LOP3.LUT R38, R63, R38, RZ, 0xc0, !PT ;  /* 0x000000263f267212 */ /* 0x000fc400078ec0ff */
[----:B------:R-:W-:Y:S02]  /*2fa0*/  @!P3 LOP3.LUT R67, RZ, R67, RZ, 0x33, !PT ;  /* 0x00000043ff43b212 */ /* 0x000fe400078e33ff */
[----:B------:R-:W-:Y:S02]  /*2fb0*/  LOP3.LUT R38, R65, R38, RZ, 0xc0, !PT ;  /* 0x0000002641267212 */ /* 0x000fe400078ec0ff */
[----:B------:R-:W-:Y:S02]  /*2fc0*/  VOTE.ANY R63, PT, P4 ;  /* 0x00000000003f7806 */ /* 0x000fe400020e0100 */
[----:B------:R-:W-:Y:S02]  /*2fd0*/  LOP3.LUT P0, RZ, R23, 0x80, RZ, 0xc0, !PT ;  /* 0x0000008017ff7812 */ /* 0x000fe4000780c0ff */
[----:B------:R-:W-:Y:S02]  /*2fe0*/  LOP3.LUT R38, R67, R38, RZ, 0xc0, !PT ;  /* 0x0000002643267212 */ /* 0x000fe400078ec0ff */
[----:B------:R-:W-:-:S02]  /*2ff0*/  @!P4 LOP3.LUT R63, RZ, R63, RZ, 0x33, !PT ;  /* 0x0000003fff3fc212 */ /* 0x000fc400078e33ff */
[----:B------:R-:W-:Y:S02]  /*3000*/  VOTE.ANY R23, PT, P5 ;  /* 0x0000000000177806 */ /* 0x000fe400028e0100 */
[----:B------:R-:W-:Y:S02]  /*3010*/  LOP3.LUT R38, R63, R38, RZ, 0xc0, !PT ;  /* 0x000000263f267212 */ /* 0x000fe400078ec0ff */
[----:B------:R-:W-:Y:S02]  /*3020*/  @!P5 LOP3.LUT R23, RZ, R23, RZ, 0x33, !PT ;  /* 0x00000017ff17d212 */ /* 0x000fe400078e33ff */
[----:B------:R-:W-:Y:S02]  /*3030*/  VOTE.ANY R64, PT, P6 ;  /* 0x0000000000407806 */ /* 0x000fe400030e0100 */
[----:B------:R-:W-:Y:S02]  /*3040*/  LOP3.LUT R23, R23, R38, RZ, 0xc0, !PT ;  /* 0x0000002617177212 */ /* 0x000fe400078ec0ff */
[----:B------:R-:W2:Y:S01]  /*3050*/  S2R R38, SR_LEMASK ;  /* 0x0000000000267919 */ /* 0x000ea20000003a00 */
[----:B------:R-:W-:-:S02]  /*3060*/  VOTE.ANY R66, PT, P0 ;  /* 0x0000000000427806 */ /* 0x000fc400000e0100 */
[----:B------:R-:W-:Y:S02]  /*3070*/  @!P6 LOP3.LUT R64, RZ, R64, RZ, 0x33, !PT ;  /* 0x00000040ff40e212 */ /* 0x000fe400078e33ff */
[----:B------:R-:W-:Y:S02]  /*3080*/  @!P0 LOP3.LUT R66, RZ, R66, RZ, 0x33, !PT ;  /* 0x00000042ff428212 */ /* 0x000fe400078e33ff */
[----:B------:R-:W-:Y:S01]  /*3090*/  LOP3.LUT R23, R64, R23, RZ, 0xc0, !PT ;  /* 0x0000001740177212 */ /* 0x000fe200078ec0ff */
[----:B------:R-:W-:-:S03]  /*30a0*/  IMAD.MOV.U32 R64, RZ, RZ, RZ ;  /* 0x000000ffff407224 */ /* 0x000fc600078e00ff */
[----:B------:R-:W-:-:S04]  /*30b0*/  LOP3.LUT R65, R66, R23, RZ, 0xc0, !PT ;  /* 0x0000001742417212 */ /* 0x000fc800078ec0ff */
[----:B------:R-:W1:Y:S02]  /*30c0*/  FLO.U32 R63, R65 ;  /* 0x00000041003f7300 */ /* 0x000e6400000e0000 */
[----:B-1----:R-:W-:Y:S02]  /*30d0*/  ISETP.NE.AND P0, PT, R72, R63, PT ;  /* 0x0000003f4800720c */ /* 0x002fe40003f05270 */
[----:B--2---:R-:W-:-:S06]  /*30e0*/  LOP3.LUT R23, R38, R65, RZ, 0xc0, !PT ;  /* 0x0000004126177212 */ /* 0x004fcc00078ec0ff */
[----:B------:R-:W1:Y:S05]  /*30f0*/  POPC R23, R23 ;  /* 0x0000001700177309 */ /* 0x000e6a0000000000 */
[----:B------:R-:W-:Y:S05]  /*3100*/  @P0 BRA `(.L_x_33) ;  /* 0x0000000000040947 */ /* 0x000fea0003800000 */
[----:B-1----:R2:W3:Y:S02]  /*3110*/  ATOMS.ADD R64, [R46], R23 ;  /* 0x000000172e40738c */ /* 0x0024e40000000000 */
.L_x_33:
[----:B------:R-:W-:Y:S05]  /*3120*/  BSYNC.RECONVERGENT B0 ;  /* 0x0000000000007941 */ /* 0x000fea0003800200 */
.L_x_32:
[----:B------:R-:W-:Y:S01]  /*3130*/  R2P PR, R24, 0x7f ;  /* 0x0000007f18007804 */ /* 0x000fe20000000000 */
[----:B------:R-:W-:Y:S01]  /*3140*/  BSSY.RECONVERGENT B0, `(.L_x_34) ;  /* 0x0000021000007945 */ /* 0x000fe20003800200 */
[----:B------:R-:W-:-:S11]  /*3150*/  IMAD.MOV.U32 R66, RZ, RZ, RZ ;  /* 0x000000ffff427224 */ /* 0x000fd600078e00ff */
[----:B0-2---:R-:W-:Y:S02]  /*3160*/  VOTE.ANY R46, PT, P0 ;  /* 0x00000000002e7806 */ /* 0x005fe400000e0100 */
[----:B------:R-:W-:Y:S02]  /*3170*/  VOTE.ANY R65, PT, P1 ;  /* 0x0000000000417806 */ /* 0x000fe400008e0100 */
[----:B------:R-:W-:Y:S02]  /*3180*/  @!P0 LOP3.LUT R46, RZ, R46, RZ, 0x33, !PT ;  /* 0x0000002eff2e8212 */ /* 0x000fe400078e33ff */
[----:B------:R-:W-:Y:S02]  /*3190*/  VOTE.ANY R67, PT, P2 ;  /* 0x0000000000437806 */ /* 0x000fe400010e0100 */
[----:B------:R-:W-:Y:S02]  /*31a0*/  @!P1 LOP3.LUT R65, RZ, R65, RZ, 0x33, !PT ;  /* 0x00000041ff419212 */ /* 0x000fe400078e33ff */
[----:B------:R-:W-:-:S02]  /*31b0*/  @!P2 LOP3.LUT R67, RZ, R67, RZ, 0x33, !PT ;  /* 0x00000043ff43a212 */ /* 0x000fc400078e33ff */
[----:B------:R-:W-:Y:S02]  /*31c0*/  LOP3.LUT R46, R65, R46, RZ, 0xc0, !PT ;  /* 0x0000002e412e7212 */ /* 0x000fe400078ec0ff */
[----:B------:R-:W-:Y:S02]  /*31d0*/  VOTE.ANY R65, PT, P3 ;  /* 0x0000000000417806 */ /* 0x000fe400018e0100 */
[----:B------:R-:W-:Y:S02]  /*31e0*/  LOP3.LUT R46, R67, R46, RZ, 0xc0, !PT ;  /* 0x0000002e432e7212 */ /* 0x000fe400078ec0ff */
[----:B------:R-:W-:Y:S02]  /*31f0*/  LOP3.LUT P0, RZ, R24, 0x80, RZ, 0xc0, !PT ;  /* 0x0000008018ff7812 */ /* 0x000fe4000780c0ff */
[----:B------:R-:W-:Y:S02]  /*3200*/  VOTE.ANY R67, PT, P4 ;  /* 0x0000000000437806 */ /* 0x000fe400020e0100 */
[----:B------:R-:W-:-:S02]  /*3210*/  @!P3 LOP3.LUT R65, RZ, R65, RZ, 0x33, !PT ;  /* 0x00000041ff41b212 */ /* 0x000fc400078e33ff */
[----:B------:R-:W-:Y:S02]  /*3220*/  @!P4 LOP3.LUT R67, RZ, R67, RZ, 0x33, !PT ;  /* 0x00000043ff43c212 */ /* 0x000fe400078e33ff */
[----:B------:R-:W-:Y:S02]  /*3230*/  LOP3.LUT R46, R65, R46, RZ, 0xc0, !PT ;  /* 0x0000002e412e7212 */ /* 0x000fe400078ec0ff */
[----:B------:R-:W-:Y:S02]  /*3240*/  VOTE.ANY R65, PT, P5 ;  /* 0x0000000000417806 */ /* 0x000fe400028e0100 */
[----:B------:R-:W-:Y:S02]  /*3250*/  LOP3.LUT R46, R67, R46, RZ, 0xc0, !PT ;  /* 0x0000002e432e7212 */ /* 0x000fe400078ec0ff */
[----:B------:R-:W-:Y:S02]  /*3260*/  VOTE.ANY R67, PT, P6 ;  /* 0x0000000000437806 */ /* 0x000fe400030e0100 */
[----:B------:R-:W-:-:S02]  /*3270*/  @!P5 LOP3.LUT R65, RZ, R65, RZ, 0x33, !PT ;  /* 0x00000041ff41d212 */ /* 0x000fc400078e33ff */
[----:B------:R-:W-:Y:S02]  /*3280*/  VOTE.ANY R69, PT, P0 ;  /* 0x0000000000457806 */ /* 0x000fe400000e0100 */
[----:B------:R-:W-:Y:S02]  /*3290*/  @!P6 LOP3.LUT R67, RZ, R67, RZ, 0x33, !PT ;  /* 0x00000043ff43e212 */ /* 0x000fe400078e33ff */
[----:B------:R-:W-:Y:S02]  /*32a0*/  LOP3.LUT R46, R65, R46, RZ, 0xc0, !PT ;  /* 0x0000002e412e7212 */ /* 0x000fe400078ec0ff */
[----:B------:R-:W-:Y:S02]  /*32b0*/  @!P0 LOP3.LUT R69, RZ, R69, RZ, 0x33, !PT ;  /* 0x00000045ff458212 */ /* 0x000fe400078e33ff */
[----:B------:R-:W-:-:S04]  /*32c0*/  LOP3.LUT R46, R67, R46, RZ, 0xc0, !PT ;  /* 0x0000002e432e7212 */ /* 0x000fc800078ec0ff */
[----:B------:R-:W-:Y:S02]  /*32d0*/  LOP3.LUT R69, R69, R46, RZ, 0xc0, !PT ;  /* 0x0000002e45457212 */ /* 0x000fe400078ec0ff */
[----:B---3--:R0:W2:Y:S02]  /*32e0*/  SHFL.IDX PT, R46, R64, R63, 0x1f ;  /* 0x00001f3f402e7589 */ /* 0x0080a400000e0000 */
[----:B------:R-:W3:Y:S01]  /*32f0*/  FLO.U32 R65, R69 ;  /* 0x0000004500417300 */ /* 0x000ee200000e0000 */
[----:B------:R-:W-:-:S07]  /*3300*/  LOP3.LUT R24, R38, R69, RZ, 0xc0, !PT ;  /* 0x0000004526187212 */ /* 0x000fce00078ec0ff */
[----:B------:R-:W4:Y:S01]  /*3310*/  POPC R24, R24 ;  /* 0x0000001800187309 */ /* 0x000f220000000000 */
[----:B---3--:R-:W-:-:S13]  /*3320*/  ISETP.NE.AND P0, PT, R72, R65, PT ;  /* 0x000000414800720c */ /* 0x008fda0003f05270 */
[----:B0-2-4-:R-:W-:Y:S05]  /*3330*/  @P0 BRA `(.L_x_35) ;  /* 0x0000000000040947 */ /* 0x015fea0003800000 */
[----:B------:R0:W2:Y:S02]  /*3340*/  ATOMS.ADD R66, [R47], R24 ;  /* 0x000000182f42738c */ /* 0x0000a40000000000 */
.L_x_35:
[----:B------:R-:W-:Y:S05]  /*3350*/  BSYNC.RECONVERGENT B0 ;  /* 0x0000000000007941 */ /* 0x000fea0003800200 */
.L_x_34:
[----:B------:R-:W-:Y:S01]  /*3360*/  R2P PR, R25, 0x7f ;  /* 0x0000007f19007804 */ /* 0x000fe20000000000 */
[----:B------:R-:W-:-:S12]  /*3370*/  BSSY.RECONVERGENT B0, `(.L_x_36) ;  /* 0x0000021000007945 */ /* 0x000fd80003800200 */
[----:B0-----:R-:W-:Y:S02]  /*3380*/  VOTE.ANY R47, PT, P0 ;  /* 0x00000000002f7806 */ /* 0x001fe400000e0100 */
        /* <DEDUP_REMOVED lines=19> */
[----:B------:R-:W-:Y:S01]  /*34c0*/  LOP3.LUT R47, R64, R47, RZ, 0xc0, !PT ;  /* 0x0000002f402f7212 */ /* 0x000fe200078ec0ff */
[----:B------:R-:W-:Y:S01]  /*34d0*/  IMAD.MOV.U32 R64, RZ, RZ, RZ ;  /* 0x000000ffff407224 */ /* 0x000fe200078e00ff */
[----:B------:R-:W-:Y:S02]  /*34e0*/  @!P0 LOP3.LUT R70, RZ, R70, RZ, 0x33, !PT ;  /* 0x00000046ff468212 */ /* 0x000fe400078e33ff */
[----:B------:R-:W-:-:S04]  /*34f0*/  LOP3.LUT R47, R68, R47, RZ, 0xc0, !PT ;  /* 0x0000002f442f7212 */ /* 0x000fc800078ec0ff */
[----:B------:R-:W-:Y:S02]  /*3500*/  LOP3.LUT R67, R70, R47, RZ, 0xc0, !PT ;  /* 0x0000002f46437212 */ /* 0x000fe400078ec0ff */
[----:B--2---:R0:W2:Y:S02]  /*3510*/  SHFL.IDX PT, R47, R66, R65, 0x1f ;  /* 0x00001f41422f7589 */ /* 0x0040a400000e0000 */
[----:B------:R-:W3:Y:S01]  /*3520*/  FLO.U32 R63, R67 ;  /* 0x00000043003f7300 */ /* 0x000ee200000e0000 */
[----:B------:R-:W-:-:S07]  /*3530*/  LOP3.LUT R25, R38, R67, RZ, 0xc0, !PT ;  /* 0x0000004326197212 */ /* 0x000fce00078ec0ff */
[----:B------:R-:W4:Y:S01]  /*3540*/  POPC R25, R25 ;  /* 0x0000001900197309 */ /* 0x000f220000000000 */
[----:B---3--:R-:W-:-:S13]  /*3550*/  ISETP.NE.AND P0, PT, R72, R63, PT ;  /* 0x0000003f4800720c */ /* 0x008fda0003f05270 */
[----:B0-2-4-:R-:W-:Y:S05]  /*3560*/  @P0 BRA `(.L_x_37) ;  /* 0x0000000000040947 */ /* 0x015fea0003800000 */
[----:B------:R0:W2:Y:S02]  /*3570*/  ATOMS.ADD R64, [R48], R25 ;  /* 0x000000193040738c */ /* 0x0000a40000000000 */
.L_x_37:
[----:B------:R-:W-:Y:S05]  /*3580*/  BSYNC.RECONVERGENT B0 ;  /* 0x0000000000007941 */ /* 0x000fea0003800200 */
.L_x_36:
[----:B------:R-:W-:Y:S01]  /*3590*/  R2P PR, R26, 0x7f ;  /* 0x0000007f1a007804 */ /* 0x000fe20000000000 */
[----:B------:R-:W-:Y:S01]  /*35a0*/  BSSY.RECONVERGENT B0, `(.L_x_38) ;  /* 0x0000021000007945 */ /* 0x000fe20003800200 */
[----:B------:R-:W-:-:S11]  /*35b0*/  IMAD.MOV.U32 R66, RZ, RZ, RZ ;  /* 0x000000ffff427224 */ /* 0x000fd600078e00ff */
        /* <DEDUP_REMOVED lines=31> */
.L_x_39:
[----:B------:R-:W-:Y:S05]  /*37b0*/  BSYNC.RECONVERGENT B0 ;  /* 0x0000000000007941 */ /* 0x000fea0003800200 */
.L_x_38:
        /* <DEDUP_REMOVED lines=34> */
.L_x_41:
[----:B------:R-:W-:Y:S05]  /*39e0*/  BSYNC.RECONVERGENT B0 ;  /* 0x0000000000007941 */ /* 0x000fea0003800200 */
.L_x_40:
        /* <DEDUP_REMOVED lines=34> */
.L_x_43:
[----:B------:R-:W-:Y:S05]  /*3c10*/  BSYNC.RECONVERGENT B0 ;  /* 0x0000000000007941 */ /* 0x000fea0003800200 */
.L_x_42:
        /* <DEDUP_REMOVED lines=12> */
[----:B------:R-:W-:Y:S01]  /*3ce0*/  VOTE.ANY R68, PT, P4 ;  /* 0x0000000000447806 */ /* 0x000fe200020e0100 */
[----:B--2---:R0:W2:Y:S01]  /*3cf0*/  SHFL.IDX PT, R29, R66, R65, 0x1f ;  /* 0x00001f41421d7589 */ /* 0x0040a200000e0000 */
        /* <DEDUP_REMOVED lines=13> */
[----:B------:R-:W-:-:S04]  /*3dd0*/  LOP3.LUT R67, R70, R51, RZ, 0xc0, !PT ;  /* 0x0000003346437212 */ /* 0x000fc800078ec0ff */
[----:B------:R-:W3:Y:S01]  /*3de0*/  FLO.U32 R63, R67 ;  /* 0x00000043003f7300 */ /* 0x000ee200000e0000 */
[----:B------:R-:W-:-:S07]  /*3df0*/  LOP3.LUT R51, R38, R67, RZ, 0xc0, !PT ;  /* 0x0000004326337212 */ /* 0x000fce00078ec0ff */
[----:B------:R-:W4:Y:S01]  /*3e00*/  POPC R51, R51 ;  /* 0x0000003300337309 */ /* 0x000f220000000000 */
[----:B---3--:R-:W-:-:S13]  /*3e10*/  ISETP.NE.AND P0, PT, R72, R63, PT ;  /* 0x0000003f4800720c */ /* 0x008fda0003f05270 */
[----:B0-2-4-:R-:W-:Y:S05]  /*3e20*/  @P0 BRA `(.L_x_45) ;  /* 0x0000000000040947 */ /* 0x015fea0003800000 */
[----:B------:R0:W2:Y:S02]  /*3e30*/  ATOMS.ADD R64, [R52], R51 ;  /* 0x000000333440738c */ /* 0x0000a40000000000 */
.L_x_45:
[----:B------:R-:W-:Y:S05]  /*3e40*/  BSYNC.RECONVERGENT B0 ;  /* 0x0000000000007941 */ /* 0x000fea0003800200 */
.L_x_44:
        /* <DEDUP_REMOVED lines=34> */
.L_x_47:
[----:B------:R-:W-:Y:S05]  /*4070*/  BSYNC.RECONVERGENT B0 ;  /* 0x0000000000007941 */ /* 0x000fea0003800200 */
.L_x_46:
        /* <DEDUP_REMOVED lines=34> */
.L_x_49:
[----:B------:R-:W-:Y:S05]  /*42a0*/  BSYNC.RECONVERGENT B0 ;  /* 0x0000000000007941 */ /* 0x000fea0003800200 */
.L_x_48:
        /* <DEDUP_REMOVED lines=34> */
.L_x_51:
[----:B------:R-:W-:Y:S05]  /*44d0*/  BSYNC.RECONVERGENT B0 ;  /* 0x0000000000007941 */ /* 0x000fea0003800200 */
.L_x_50:
        /* <DEDUP_REMOVED lines=34> */
.L_x_53:
[----:B------:R-:W-:Y:S05]  /*4700*/  BSYNC.RECONVERGENT B0 ;  /* 0x0000000000007941 */ /* 0x000fea0003800200 */
.L_x_52:
        /* <DEDUP_REMOVED lines=34> */
.L_x_55:
[----:B------:R-:W-:Y:S05]  /*4930*/  BSYNC.RECONVERGENT B0 ;  /* 0x0000000000007941 */ /* 0x000fea0003800200 */
.L_x_54:
        /* <DEDUP_REMOVED lines=34> */
.L_x_57:
[----:B------:R-:W-:Y:S05]  /*4b60*/  BSYNC.RECONVERGENT B0 ;  /* 0x0000000000007941 */ /* 0x000fea0003800200 */
.L_x_56:
[----:B------:R-:W-:Y:S01]  /*4b70*/  R2P PR, R42, 0x7f ;  /* 0x0000007f2a007804 */ /* 0x000fe20000000000 */
[----:B--2---:R2:W3:Y:S01]  /*4b80*/  SHFL.IDX PT, R64, R64, R63, 0x1f ;  /* 0x00001f3f40407589 */ /* 0x0044e200000e0000 */
[----:B------:R-:W-:Y:S11]  /*4b90*/  BSSY.RECONVERGENT B0, `(.L_x_58) ;  /* 0x0000020000007945 */ /* 0x000ff60003800200 */
[----:B0-----:R-:W-:-:S02]  /*4ba0*/  VOTE.ANY R58, PT, P0 ;  /* 0x00000000003a7806 */ /* 0x001fc400000e0100 */
[----:B------:R-:W-:Y:S02]  /*4bb0*/  VOTE.ANY R65, PT, P1 ;  /* 0x0000000000417806 */ /* 0x000fe400008e0100 */
[----:B------:R-:W-:Y:S02]  /*4bc0*/  @!P0 LOP3.LUT R58, RZ, R58, RZ, 0x33, !PT ;  /* 0x0000003aff3a8212 */ /* 0x000fe400078e33ff */
[----:B------:R-:W-:Y:S02]  /*4bd0*/  VOTE.ANY R67, PT, P2 ;  /* 0x0000000000437806 */ /* 0x000fe400010e0100 */
[----:B------:R-:W-:Y:S02]  /*4be0*/  @!P1 LOP3.LUT R65, RZ, R65, RZ, 0x33, !PT ;  /* 0x00000041ff419212 */ /* 0x000fe400078e33ff */
[----:B------:R-:W-:Y:S02]  /*4bf0*/  @!P2 LOP3.LUT R67, RZ, R67, RZ, 0x33, !PT ;  /* 0x00000043ff43a212 */ /* 0x000fe400078e33ff */
[----:B------:R-:W-:-:S02]  /*4c00*/  LOP3.LUT R58, R65, R58, RZ, 0xc0, !PT ;  /* 0x0000003a413a7212 */ /* 0x000fc400078ec0ff */
[----:B------:R-:W-:Y:S02]  /*4c10*/  VOTE.ANY R65, PT, P3 ;  /* 0x0000000000417806 */ /* 0x000fe400018e0100 */
[----:B------:R-:W-:Y:S02]  /*4c20*/  LOP3.LUT R58, R67, R58, RZ, 0xc0, !PT ;  /* 0x0000003a433a7212 */ /* 0x000fe400078ec0ff */
[----:B------:R-:W-:Y:S02]  /*4c30*/  LOP3.LUT P0, RZ, R42, 0x80, RZ, 0xc0, !PT ;  /* 0x000000802aff7812 */ /* 0x000fe4000780c0ff */
[----:B------:R-:W-:Y:S02]  /*4c40*/  VOTE.ANY R67, PT, P4 ;  /* 0x0000000000437806 */ /* 0x000fe400020e0100 */
[----:B------:R-:W-:Y:S02]  /*4c50*/  @!P3 LOP3.LUT R65, RZ, R65, RZ, 0x33, !PT ;  /* 0x00000041ff41b212 */ /* 0x000fe400078e33ff */
[----:B------:R-:W-:-:S02]  /*4c60*/  @!P4 LOP3.LUT R67, RZ, R67, RZ, 0x33, !PT ;  /* 0x00000043ff43c212 */ /* 0x000fc400078e33ff */
[----:B------:R-:W-:Y:S02]  /*4c70*/  LOP3.LUT R58, R65, R58, RZ, 0xc0, !PT ;  /* 0x0000003a413a7212 */ /* 0x000fe400078ec0ff */
[----:B------:R-:W-:Y:S02]  /*4c80*/  VOTE.ANY R65, PT, P5 ;  /* 0x0000000000417806 */ /* 0x000fe400028e0100 */
[----:B------:R-:W-:Y:S02]  /*4c90*/  LOP3.LUT R58, R67, R58, RZ, 0xc0, !PT ;  /* 0x0000003a433a7212 */ /* 0x000fe400078ec0ff */
[----:B------:R-:W-:Y:S02]  /*4ca0*/  VOTE.ANY R67, PT, P6 ;  /* 0x0000000000437806 */ /* 0x000fe400030e0100 */
[----:B------:R-:W-:Y:S02]  /*4cb0*/  @!P5 LOP3.LUT R65, RZ, R65, RZ, 0x33, !PT ;  /* 0x00000041ff41d212 */ /* 0x000fe400078e33ff */
[----:B------:R-:W-:-:S02]  /*4cc0*/  VOTE.ANY R69, PT, P0 ;  /* 0x0000000000457806 */ /* 0x000fc400000e0100 */
[----:B------:R-:W-:Y:S02]  /*4cd0*/  @!P6 LOP3.LUT R67, RZ, R67, RZ, 0x33, !PT ;  /* 0x00000043ff43e212 */ /* 0x000fe400078e33ff */
[----:B------:R-:W-:Y:S01]  /*4ce0*/  LOP3.LUT R58, R65, R58, RZ, 0xc0, !PT ;  /* 0x0000003a413a7212 */ /* 0x000fe200078ec0ff */
[----:B------:R-:W-:Y:S01]  /*4cf0*/  IMAD.MOV.U32 R65, RZ, RZ, RZ ;  /* 0x000000ffff417224 */ /* 0x000fe200078e00ff */
[----:B------:R-:W-:Y:S02]  /*4d00*/  @!P0 LOP3.LUT R69, RZ, R69, RZ, 0x33, !PT ;  /* 0x00000045ff458212 */ /* 0x000fe400078e33ff */
[----:B------:R-:W-:-:S04]  /*4d10*/  LOP3.LUT R58, R67, R58, RZ, 0xc0, !PT ;  /* 0x0000003a433a7212 */ /* 0x000fc800078ec0ff */
[----:B------:R-:W-:-:S04]  /*4d20*/  LOP3.LUT R69, R69, R58, RZ, 0xc0, !PT ;  /* 0x0000003a45457212 */ /* 0x000fc800078ec0ff */
[----:B------:R-:W0:Y:S01]  /*4d30*/  FLO.U32 R58, R69 ;  /* 0x00000045003a7300 */ /* 0x000e2200000e0000 */
[----:B------:R-:W-:-:S07]  /*4d40*/  LOP3.LUT R42, R38, R69, RZ, 0xc0, !PT ;  /* 0x00000045262a7212 */ /* 0x000fce00078ec0ff */
[----:B------:R-:W4:Y:S01]  /*4d50*/  POPC R42, R42 ;  /* 0x0000002a002a7309 */ /* 0x000f220000000000 */
[----:B0-----:R-:W-:-:S13]  /*4d60*/  ISETP.NE.AND P0, PT, R72, R58, PT ;  /* 0x0000003a4800720c */ /* 0x001fda0003f05270 */
[----:B--234-:R-:W-:Y:S05]  /*4d70*/  @P0 BRA `(.L_x_59) ;  /* 0x0000000000040947 */ /* 0x01cfea0003800000 */
[----:B------:R0:W2:Y:S02]  /*4d80*/  ATOMS.ADD R65, [R59], R42 ;  /* 0x0000002a3b41738c */ /* 0x0000a40000000000 */
.L_x_59:
[----:B------:R-:W-:Y:S05]  /*4d90*/  BSYNC.RECONVERGENT B0 ;  /* 0x0000000000007941 */ /* 0x000fea0003800200 */
.L_x_58:
        /* <DEDUP_REMOVED lines=34> */
.L_x_61:
[----:B------:R-:W-:Y:S05]  /*4fc0*/  BSYNC.RECONVERGENT B0 ;  /* 0x0000000000007941 */ /* 0x000fea0003800200 */
.L_x_60:
[----:B------:R-:W-:Y:S01]  /*4fd0*/  R2P PR, R44, 0x7f ;  /* 0x0000007f2c007804 */ /* 0x000fe20000000000 */
[----:B--2---:R2:W3:Y:S01]  /*4fe0*/  SHFL.IDX PT, R66, R66, R59, 0x1f ;  /* 0x00001f3b42427589 */ /* 0x0044e200000e0000 */
[----:B------:R-:W-:Y:S11]  /*4ff0*/  BSSY.RECONVERGENT B0, `(.L_x_62) ;  /* 0x0000020000007945 */ /* 0x000ff60003800200 */
[----:B------:R-:W-:-:S02]  /*5000*/  VOTE.ANY R58, PT, P0 ;  /* 0x00000000003a7806 */ /* 0x000fc400000e0100 */
        /* <DEDUP_REMOVED lines=24> */
[----:B------:R-:W4:Y:S01]  /*5190*/  FLO.U32 R58, R69 ;  /* 0x00000045003a7300 */ /* 0x000f2200000e0000 */
[----:B------:R-:W-:-:S07]  /*51a0*/  LOP3.LUT R44, R38, R69, RZ, 0xc0, !PT ;  /* 0x00000045262c7212 */ /* 0x000fce00078ec0ff */
[----:B------:R-:W0:Y:S01]  /*51b0*/  POPC R44, R44 ;  /* 0x0000002c002c7309 */ /* 0x000e220000000000 */
[----:B----4-:R-:W-:-:S13]  /*51c0*/  ISETP.NE.AND P0, PT, R72, R58, PT ;  /* 0x0000003a4800720c */ /* 0x010fda0003f05270 */
[----:B0-23--:R-:W-:Y:S05]  /*51d0*/  @P0 BRA `(.L_x_63) ;  /* 0x0000000000040947 */ /* 0x00dfea0003800000 */
[----:B------:R0:W2:Y:S02]  /*51e0*/  ATOMS.ADD R63, [R61], R44 ;  /* 0x0000002c3d3f738c */ /* 0x0000a40000000000 */
.L_x_63:
[----:B------:R-:W-:Y:S05]  /*51f0*/  BSYNC.RECONVERGENT B0 ;  /* 0x0000000000007941 */ /* 0x000fea0003800200 */
.L_x_62:
        /* <DEDUP_REMOVED lines=28> */
[----:B0-----:R-:W0:Y:S01]  /*53c0*/  FLO.U32 R61, R59 ;  /* 0x0000003b003d7300 */ /* 0x001e2200000e0000 */
[----:B------:R-:W-:-:S07]  /*53d0*/  LOP3.LUT R38, R38, R59, RZ, 0xc0, !PT ;  /* 0x0000003b26267212 */ /* 0x000fce00078ec0ff */
[----:B------:R2:W4:Y:S01]  /*53e0*/  POPC R45, R38 ;  /* 0x00000026002d7309 */ /* 0x0005220000000000 */
[----:B0-----:R-:W-:-:S13]  /*53f0*/  ISETP.NE.AND P0, PT, R72, R61, PT ;  /* 0x0000003d4800720c */ /* 0x001fda0003f05270 */
[----:B--234-:R-:W-:Y:S05]  /*5400*/  @P0 BRA `(.L_x_65) ;  /* 0x0000000000040947 */ /* 0x01cfea0003800000 */
[----:B------:R0:W2:Y:S02]  /*5410*/  ATOMS.ADD R60, [R62], R45 ;  /* 0x0000002d3e3c738c */ /* 0x0000a40000000000 */
.L_x_65:
[----:B------:R-:W-:Y:S05]  /*5420*/  BSYNC.RECONVERGENT B0 ;  /* 0x0000000000007941 */ /* 0x000fea0003800200 */
.L_x_64:
[----:B------:R-:W-:Y:S01]  /*5430*/  BAR.SYNC.DEFER_BLOCKING 0x0 ;  /* 0x0000000000007b1d */ /* 0x000fe20000010000 */
[----:B-1----:R-:W-:Y:S01]  /*5440*/  IMAD.IADD R23, R23, 0x1, R46 ;  /* 0x0000000117177824 */ /* 0x002fe200078e022e */
[----:B------:R-:W-:Y:S01]  /*5450*/  ISETP.NE.AND P0, PT, R71, RZ, PT ;  /* 0x000000ff4700720c */ /* 0x000fe20003f05270 */
[----:B------:R-:W-:Y:S02]  /*5460*/  IMAD.IADD R47, R24, 0x1, R47 ;  /* 0x00000001182f7824 */ /* 0x000fe400078e022f */
[----:B------:R-:W-:Y:S01]  /*5470*/  IMAD.IADD R25, R25, 0x1, R48 ;  /* 0x0000000119197824 */ /* 0x000fe200078e0230 */
[----:B------:R-:W-:Y:S01]  /*5480*/  BSSY B1, `(.L_x_66) ;  /* 0x0000063000017945 */ /* 0x000fe20003800000 */
[----:B------:R-:W-:Y:S01]  /*5490*/  IMAD.IADD R49, R26, 0x1, R49 ;  /* 0x000000011a317824 */ /* 0x000fe200078e0231 */
[----:B--2---:R1:W2:Y:S01]  /*54a0*/  SHFL.IDX PT, R38, R60, R61, 0x1f ;  /* 0x00001f3d3c267589 */ /* 0x0042a200000e0000 */
[----:B------:R-:W-:Y:S02]  /*54b0*/  IMAD.IADD R27, R27, 0x1, R50 ;  /* 0x000000011b1b7824 */ /* 0x000fe400078e0232 */
[----:B------:R-:W-:-:S02]  /*54c0*/  IMAD R23, R23, 0x4, R0 ;  /* 0x0000000417177824 */ /* 0x000fc400078e0200 */
[----:B------:R-:W-:Y:S02]  /*54d0*/  IMAD.IADD R59, R28, 0x1, R29 ;  /* 0x000000011c3b7824 */ /* 0x000fe400078e021d */
[----:B------:R-:W-:Y:S02]  /*54e0*/  IMAD R24, R47, 0x4, R0 ;  /* 0x000000042f187824 */ /* 0x000fe400078e0200 */
[----:B------:R-:W-:Y:S02]  /*54f0*/  IMAD.IADD R51, R51, 0x1, R52 ;  /* 0x0000000133337824 */ /* 0x000fe400078e0234 */
[--C-:B------:R-:W-:Y:S02]  /*5500*/  IMAD R29, R25, 0x4, R0.reuse ;  /* 0x00000004191d7824 */ /* 0x100fe400078e0200 */
[----:B------:R-:W-:Y:S02]  /*5510*/  IMAD.IADD R53, R30, 0x1, R53 ;  /* 0x000000011e357824 */ /* 0x000fe400078e0235 */
[----:B------:R-:W-:Y:S01]  /*5520*/  IMAD R28, R49, 0x4, R0 ;  /* 0x00000004311c7824 */ /* 0x000fe200078e0200 */
[----:B------:R3:W-:Y:S01]  /*5530*/  STS [R23+-0x4], R4 ;  /* 0xfffffc0417007388 */ /* 0x0007e20000000800 */
[----:B------:R-:W-:-:S02]  /*5540*/  IMAD.IADD R31, R31, 0x1, R54 ;  /* 0x000000011f1f7824 */ /* 0x000fc400078e0236 */
[--C-:B------:R-:W-:Y:S01]  /*5550*/  IMAD R27, R27, 0x4, R0.reuse ;  /* 0x000000041b1b7824 */ /* 0x100fe200078e0200 */
[----:B------:R4:W-:Y:S01]  /*5560*/  STS [R24+-0x4], R5 ;  /* 0xfffffc0518007388 */ /* 0x0009e20000000800 */
[----:B------:R-:W-:Y:S02]  /*5570*/  IMAD.IADD R55, R32, 0x1, R55 ;  /* 0x0000000120377824 */ /* 0x000fe400078e0237 */
[----:B------:R-:W-:Y:S01]  /*5580*/  IMAD R26, R59, 0x4, R0 ;  /* 0x000000043b1a7824 */ /* 0x000fe200078e0200 */
[----:B------:R-:W-:Y:S01]  /*5590*/  STS [R29+-0x4], R6 ;  /* 0xfffffc061d007388 */ /* 0x000fe20000000800 */
[----:B-1----:R-:W-:Y:S02]  /*55a0*/  IMAD.IADD R61, R33, 0x1, R56 ;  /* 0x00000001213d7824 */ /* 0x002fe400078e0238 */
[----:B------:R-:W-:Y:S01]  /*55b0*/  IMAD R25, R51, 0x4, R0 ;  /* 0x0000000433197824 */ /* 0x000fe200078e0200 */
[----:B------:R1:W-:Y:S01]  /*55c0*/  STS [R28+-0x4], R7 ;  /* 0xfffffc071c007388 */ /* 0x0003e20000000800 */
[----:B------:R-:W-:-:S02]  /*55d0*/  IMAD.IADD R57, R34, 0x1, R57 ;  /* 0x0000000122397824 */ /* 0x000fc400078e0239 */
[----:B---3--:R-:W-:Y:S01]  /*55e0*/  IMAD R4, R53, 0x4, R0 ;  /* 0x0000000435047824 */ /* 0x008fe200078e0200 */
[----:B------:R-:W-:Y:S01]  /*55f0*/  STS [R27+-0x4], R8 ;  /* 0xfffffc081b007388 */ /* 0x000fe20000000800 */
[----:B------:R-:W-:Y:S02]  /*5600*/  IMAD.IADD R35, R35, 0x1, R64 ;  /* 0x0000000123237824 */ /* 0x000fe400078e0240 */
[--C-:B----4-:R-:W-:Y:S01]  /*5610*/  IMAD R5, R31, 0x4, R0.reuse ;  /* 0x000000041f057824 */ /* 0x110fe200078e0200 */
[----:B------:R3:W-:Y:S01]  /*5620*/  STS [R26+-0x4], R9 ;  /* 0xfffffc091a007388 */ /* 0x0007e20000000800 */
        /* <DEDUP_REMOVED lines=8> */
[----:B------:R4:W-:Y:S01]  /*56b0*/  STS [R5+-0x4], R12 ;  /* 0xfffffc0c05007388 */ /* 0x0009e20000000800 */
[----:B--2---:R-:W-:Y:S02]  /*56c0*/  IMAD.IADD R33, R45, 0x1, R38 ;  /* 0x000000012d217824 */ /* 0x004fe400078e0226 */
[--C-:B-1----:R-:W-:Y:S01]  /*56d0*/  IMAD R7, R35, 0x4, R0.reuse ;  /* 0x0000000423077824 */ /* 0x102fe200078e0200 */
[----:B------:R4:W-:Y:S01]  /*56e0*/  STS [R30+-0x4], R13 ;  /* 0xfffffc0d1e007388 */ /* 0x0009e20000000800 */
[----:B------:R-:W-:-:S02]  /*56f0*/  IMAD R6, R65, 0x4, R0 ;  /* 0x0000000441067824 */ /* 0x000fc400078e0200 */
[--C-:B---3--:R-:W-:Y:S01]  /*5700*/  IMAD R9, R43, 0x4, R0.reuse ;  /* 0x000000042b097824 */ /* 0x108fe200078e0200 */
[----:B------:R4:W-:Y:S01]  /*5710*/  STS [R31+-0x4], R14 ;  /* 0xfffffc0e1f007388 */ /* 0x0009e20000000800 */
[--C-:B------:R-:W-:Y:S02]  /*5720*/  IMAD R8, R63, 0x4, R0.reuse ;  /* 0x000000043f087824 */ /* 0x100fe400078e0200 */
[--C-:B------:R-:W-:Y:S01]  /*5730*/  IMAD R33, R33, 0x4, R0.reuse ;  /* 0x0000000421217824 */ /* 0x100fe200078e0200 */
[----:B------:R4:W-:Y:S01]  /*5740*/  STS [R32+-0x4], R15 ;  /* 0xfffffc0f20007388 */ /* 0x0009e20000000800 */
[----:B------:R-:W-:-:S03]  /*5750*/  IMAD R35, R37, 0x8, R0 ;  /* 0x0000000825237824 */ /* 0x000fc600078e0200 */
[----:B------:R4:W-:Y:S04]  /*5760*/  STS [R7+-0x4], R16 ;  /* 0xfffffc1007007388 */ /* 0x0009e80000000800 */
[----:B------:R4:W-:Y:S04]  /*5770*/  STS [R6+-0x4], R17 ;  /* 0xfffffc1106007388 */ /* 0x0009e80000000800 */
[----:B------:R4:W-:Y:S04]  /*5780*/  STS [R9+-0x4], R18 ;  /* 0xfffffc1209007388 */ /* 0x0009e80000000800 */
[----:B------:R4:W-:Y:S04]  /*5790*/  STS [R8+-0x4], R19 ;  /* 0xfffffc1308007388 */ /* 0x0009e80000000800 */
[----:B------:R4:W-:Y:S01]  /*57a0*/  STS [R33+-0x4], R20 ;  /* 0xfffffc1421007388 */ /* 0x0009e20000000800 */
[----:B------:R-:W-:Y:S05]  /*57b0*/  @P0 BRA `(.L_x_67) ;  /* 0x0000000000bc0947 */ /* 0x000fea0003800000 */
[----:B------:R-:W4:Y:S02]  /*57c0*/  LDCU.64 UR6, c[0x0][0x398] ;  /* 0x00007300ff0677ac */ /* 0x000f240008000a00 */
[----:B----4-:R-:W-:-:S04]  /*57d0*/  LEA R12, P0, R37, UR6, 0x3 ;  /* 0x00000006250c7c11 */ /* 0x010fc8000f8018ff */
[----:B------:R-:W-:-:S05]  /*57e0*/  LEA.HI.X R13, R37, UR7, RZ, 0x3, P0 ;  /* 0x00000007250d7c11 */ /* 0x000fca00080f1cff */
[----:B------:R-:W2:Y:S01]  /*57f0*/  LDG.E.64 R10, desc[UR8][R12.64] ;  /* 0x000000080c0a7981 */ /* 0x000ea2000c1e1b00 */
[----:B------:R-:W-:Y:S02]  /*5800*/  SHF.R.S32.HI R15, RZ, 0x1f, R39 ;  /* 0x0000001fff0f7819 */ /* 0x000fe40000011427 */
[----:B--2---:R-:W-:-:S05]  /*5810*/  IADD3 R10, P0, PT, -R39, R10, RZ ;  /* 0x0000000a270a7210 */ /* 0x004fca0007f1e1ff */
[----:B------:R-:W-:Y:S01]  /*5820*/  IMAD.X R11, R11, 0x1, ~R15, P0 ;  /* 0x000000010b0b7824 */ /* 0x000fe200000e0e0f */
[----:B------:R-:W-:Y:S01]  /*5830*/  ISETP.GE.AND P0, PT, R2, 0x1, PT ;  /* 0x000000010200780c */ /* 0x000fe20003f06270 */
[----:B------:R-:W-:-:S03]  /*5840*/  IMAD.MOV.U32 R15, RZ, RZ, R22 ;  /* 0x000000ffff0f7224 */ /* 0x000fc600078e0016 */
[----:B------:R1:W-:Y:S09]  /*5850*/  STS.64 [R35+0x6600], R10 ;  /* 0x0066000a23007388 */ /* 0x0003f20000000a00 */
[----:B------:R-:W-:Y:S05]  /*5860*/  @!P0 BRA `(.L_x_68) ;  /* 0x00000000006c8947 */ /* 0x000fea0003800000 */
[----:B------:R-:W-:Y:S01]  /*5870*/  BSSY B0, `(.L_x_69) ;  /* 0x0000019000007945 */ /* 0x000fe20003800000 */
[----:B------:R-:W-:Y:S02]  /*5880*/  IMAD.MOV.U32 R12, RZ, RZ, -0x1 ;  /* 0xffffffffff0c7424 */ /* 0x000fe400078e00ff */
[----:B------:R-:W-:Y:S02]  /*5890*/  IMAD.MOV.U32 R13, RZ, RZ, R2 ;  /* 0x000000ffff0d7224 */ /* 0x000fe400078e0002 */
[----:B------:R-:W-:-:S07]  /*58a0*/  IMAD.MOV.U32 R15, RZ, RZ, R22 ;  /* 0x000000ffff0f7224 */ /* 0x000fce00078e0016 */
.L_x_73:
[----:B-1----:R-:W1:Y:S01]  /*58b0*/  LDC.64 R10, c[0x0][0x380] ;  /* 0x0000e000ff0a7b82 */ /* 0x002e620000000a00 */
[----:B------:R-:W-:Y:S01]  /*58c0*/  VIADD R19, R13, 0xffffffff ;  /* 0xffffffff0d137836 */ /* 0x000fe20000000000 */
[----:B------:R-:W-:Y:S03]  /*58d0*/  BSSY B2, `(.L_x_70) ;  /* 0x0000008000027945 */ /* 0x000fe60003800000 */
[----:B------:R-:W-:-:S04]  /*58e0*/  IMAD R17, R19, 0x100, R37 ;  /* 0x0000010013117824 */ /* 0x000fc800078e0225 */
[----:B-1----:R-:W-:-:S07]  /*58f0*/  IMAD.WIDE R10, R17, 0x4, R10 ;  /* 0x00000004110a7825 */ /* 0x002fce00078e020a */
.L_x_71:
[----:B------:R-:W-:Y:S05]  /*5900*/  YIELD ;  /* 0x0000000000007946 */ /* 0x000fea0003800000 */
[----:B------:R1:W-:Y:S06]  /*5910*/  MEMBAR.SC.CTA ;  /* 0x0000000000007992 */ /* 0x0003ec0000000000 */
[----:B-1----:R-:W2:Y:S02]  /*5920*/  LDG.E.STRONG.SYS R14, desc[UR8][R10.64] ;  /* 0x000000080a0e7981 */ /* 0x002ea4000c1f5900 */
[----:B--2---:R-:W-:-:S13]  /*5930*/  ISETP.NE.AND P0, PT, R14, RZ, PT ;  /* 0x000000ff0e00720c */ /* 0x004fda0003f05270 */
[----:B------:R-:W-:Y:S05]  /*5940*/  @!P0 BRA `(.L_x_71) ;  /* 0xfffffffc00ec8947 */ /* 0x000fea000383ffff */
[----:B------:R-:W-:Y:S05]  /*5950*/  BSYNC B2 ;  /* 0x0000000000027941 */ /* 0x000fea0003800000 */
.L_x_70:
[----:B------:R-:W-:Y:S01]  /*5960*/  BSSY.RECONVERGENT B2, `(.L_x_72) ;  /* 0x0000006000027945 */ /* 0x000fe20003800200 */
[C---:B------:R-:W-:Y:S02]  /*5970*/  ISETP.GT.AND P0, PT, R14.reuse, -0x1, PT ;  /* 0xffffffff0e00780c */ /* 0x040fe40003f04270 */
[----:B------:R-:W-:Y:S01]  /*5980*/  LOP3.LUT R14, R14, 0x3fffffff, RZ, 0xc0, !PT ;  /* 0x3fffffff0e0e7812 */ /* 0x000fe200078ec0ff */
[----:B------:R-:W-:Y:S05]  /*5990*/  WARPSYNC.EXCLUSIVE R12 ;  /* 0x000000000c007348 */ /* 0x000fea0003a00000 */
[----:B------:R-:W-:-:S05]  /*59a0*/  IMAD.IADD R15, R14, 0x1, R15 ;  /* 0x000000010e0f7824 */ /* 0x000fca00078e020f */
[----:B------:R-:W-:-:S07]  /*59b0*/  VOTE.ANY R12, PT, P0 ;  /* 0x00000000000c7806 */ /* 0x000fce00000e0100 */
[----:B------:R-:W-:Y:S05]  /*59c0*/  BSYNC.RECONVERGENT B2 ;  /* 0x0000000000027941 */ /* 0x000fea0003800200 */
.L_x_72:
[----:B------:R-:W-:Y:S01]  /*59d0*/  ISETP.GT.U32.AND P1, PT, R13, 0x1, PT ;  /* 0x000000010d00780c */ /* 0x000fe20003f24070 */
[----:B------:R-:W-:-:S12]  /*59e0*/  IMAD.MOV.U32 R13, RZ, RZ, R19 ;  /* 0x000000ffff0d7224 */ /* 0x000fd800078e0013 */
[----:B------:R-:W-:Y:S05]  /*59f0*/  @P0 BRA P1, `(.L_x_73) ;  /* 0xfffffffc00ac0947 */ /* 0x000fea000083ffff */
[----:B------:R-:W-:Y:S05]  /*5a00*/  BSYNC B0 ;  /* 0x0000000000007941 */ /* 0x000fea0003800000 */
.L_x_69:
[----:B------:R2:W3:Y:S02]  /*5a10*/  LDS.64 R10, [R35+0x6600] ;  /* 0x00660000230a7984 */ /* 0x0004e40000000a00 */
.L_x_68:
[----:B------:R-:W4:Y:S01]  /*5a20*/  LDC.64 R12, c[0x0][0x380] ;  /* 0x0000e000ff0c7b82 */ /* 0x000f220000000a00 */
[C---:B------:R-:W-:Y:S01]  /*5a30*/  IMAD.IADD R17, R15.reuse, 0x1, -R22 ;  /* 0x000000010f117824 */ /* 0x040fe200078e0a16 */
[----:B------:R-:W-:Y:S01]  /*5a40*/  LOP3.LUT R15, R15, 0x80000000, RZ, 0xfc, !PT ;  /* 0x800000000f0f7812 */ /* 0x000fe200078efcff */
[----:B------:R-:W-:-:S03]  /*5a50*/  IMAD R19, R2, 0x100, R37 ;  /* 0x0000010002137824 */ /* 0x000fc600078e0225 */
[----:B-1-3--:R-:W-:-:S04]  /*5a60*/  IADD3 R10, P0, PT, R17, R10, RZ ;  /* 0x0000000a110a7210 */ /* 0x00afc80007f1e0ff */
[----:B------:R-:W-:-:S05]  /*5a70*/  LEA.HI.X.SX32 R11, R17, R11, 0x1, P0 ;  /* 0x0000000b110b7211 */ /* 0x000fca00000f0eff */
[----:B------:R1:W-:Y:S01]  /*5a80*/  STS.64 [R35+0x6600], R10 ;  /* 0x0066000a23007388 */ /* 0x0003e20000000a00 */
[----:B----4-:R-:W-:-:S05]  /*5a90*/  IMAD.WIDE R12, R19, 0x4, R12 ;  /* 0x00000004130c7825 */ /* 0x010fca00078e020c */
[----:B------:R1:W-:Y:S02]  /*5aa0*/  STG.E.STRONG.SYS desc[UR8][R12.64], R15 ;  /* 0x0000000f0c007986 */ /* 0x0003e4000c115908 */
.L_x_67:
[----:B------:R-:W-:Y:S05]  /*5ab0*/  BSYNC B1 ;  /* 0x0000000000017941 */ /* 0x000fea0003800000 */
.L_x_66:
[----:B-1--4-:R-:W1:Y:S01]  /*5ac0*/  LDC.64 R14, c[0x0][0x390] ;  /* 0x0000e400ff0e7b82 */ /* 0x012e620000000a00 */
[----:B------:R-:W-:-:S04]  /*5ad0*/  IMAD R10, R2, 0x1980, RZ ;  /* 0x00001980020a7824 */ /* 0x000fc800078e02ff */
[----:B------:R-:W-:-:S03]  /*5ae0*/  VIADD R10, R10, 0x1980 ;  /* 0x000019800a0a7836 */ /* 0x000fc60000000000 */
[----:B------:R-:W3:Y:S01]  /*5af0*/  LDC R11, c[0x0][0x3c0] ;  /* 0x0000f000ff0b7b82 */ /* 0x000ee20000000800 */
[----:B-1----:R-:W-:Y:S02]  /*5b00*/  ISETP.EQ.U32.AND P1, PT, R14, RZ, PT ;  /* 0x000000ff0e00720c */ /* 0x002fe40003f22070 */
[----:B---3--:R-:W-:-:S04]  /*5b10*/  ISETP.GE.AND P0, PT, R10, R11, PT ;  /* 0x0000000b0a00720c */ /* 0x008fc80003f06270 */
[----:B------:R-:W-:-:S04]  /*5b20*/  ISETP.EQ.OR.EX P0, PT, R15, RZ, !P0, P1 ;  /* 0x000000ff0f00720c */ /* 0x000fc80004702710 */
[----:B------:R-:W-:-:S13]  /*5b30*/  ISETP.GT.U32.OR P0, PT, R37, 0xff, P0 ;  /* 0x000000ff2500780c */ /* 0x000fda0000704470 */
[----:B------:R-:W-:Y:S05]  /*5b40*/  @P0 BRA `(.L_x_74) ;  /* 0x0000000000200947 */ /* 0x000fea0003800000 */
[----:B------:R-:W1:Y:S01]  /*5b50*/  LDS.64 R12, [R35+0x6600] ;  /* 0x00660000230c7984 */ /* 0x000e620000000a00 */
[C---:B------:R-:W-:Y:S02]  /*5b60*/  LEA R14, P2, R37.reuse, R14, 0x3 ;  /* 0x0000000e250e7211 */ /* 0x040fe400078418ff */
[--C-:B------:R-:W-:Y:S02]  /*5b70*/  SHF.R.S32.HI R17, RZ, 0x1f, R22.reuse ;  /* 0x0000001fff117819 */ /* 0x100fe40000011416 */
[----:B------:R-:W-:Y:S02]  /*5b80*/  LEA.HI.X R15, R37, R15, RZ, 0x3, P2 ;  /* 0x0000000f250f7211 */ /* 0x000fe400010f1cff */
[----:B-1----:R-:W-:Y:S02]  /*5b90*/  IADD3 R12, P0, P1, R12, R39, R22 ;  /* 0x000000270c0c7210 */ /* 0x002fe4000791e016 */
[----:B------:R-:W-:-:S04]  /*5ba0*/  SHF.R.S32.HI R39, RZ, 0x1f, R39 ;  /* 0x0000001fff277819 */ /* 0x000fc80000011427 */
[----:B------:R-:W-:-:S05]  /*5bb0*/  IADD3.X R13, PT, PT, R13, R39, R17, P0, P1 ;  /* 0x000000270d0d7210 */ /* 0x000fca00007e2411 */
[----:B------:R1:W-:Y:S02]  /*5bc0*/  STG.E.64 desc[UR8][R14.64], R12 ;  /* 0x0000000c0e007986 */ /* 0x0003e4000c101b08 */
.L_x_74:
[----:B------:R-:W-:Y:S01]  /*5bd0*/  ISETP.GT.AND P0, PT, R10, R11, PT ;  /* 0x0000000b0a00720c */ /* 0x000fe20003f04270 */
[----:B------:R-:W-:Y:S05]  /*5be0*/  WARPSYNC.ALL ;  /* 0x0000000000007948 */ /* 0x000fea0003800000 */
[----:B------:R-:W-:Y:S07]  /*5bf0*/  BAR.SYNC.DEFER_BLOCKING 0x0 ;  /* 0x0000000000007b1d */ /* 0x000fee0000010000 */
[----:B------:R-:W-:Y:S05]  /*5c00*/  @P0 BRA `(.L_x_75) ;  /* 0x0000000800f80947 */ /* 0x000fea0003800000 */
[----:B------:R-:W3:Y:S01]  /*5c10*/  LDS R19, [R21] ;  /* 0x0000000015137984 */ /* 0x000ee20000000800 */
[----:B------:R-:W3:Y:S01]  /*5c20*/  LDCU UR5, c[0x0][0x3c4] ;  /* 0x00007880ff0577ac */ /* 0x000ee20008000800 */
[----:B------:R-:W4:Y:S01]  /*5c30*/  LDCU.64 UR6, c[0x0][0x3a0] ;  /* 0x00007400ff0677ac */ /* 0x000f220008000a00 */
[----:B---3--:R-:W-:-:S04]  /*5c40*/  SHF.R.U32.HI R10, RZ, UR5, R19 ;  /* 0x00000005ff0a7c19 */ /* 0x008fc80008011613 */
[----:B-1----:R-:W-:-:S05]  /*5c50*/  LOP3.LUT R13, R10, UR4, RZ, 0x30, !PT ;  /* 0x000000040a0d7c12 */ /* 0x002fca000f8e30ff */
[----:B------:R-:W-:-:S06]  /*5c60*/  IMAD R12, R13, 0x8, R0 ;  /* 0x000000080d0c7824 */ /* 0x000fcc00078e0200 */
[----:B------:R-:W1:Y:S02]  /*5c70*/  LDS.64 R12, [R12+0x6600] ;  /* 0x006600000c0c7984 */ /* 0x000e640000000a00 */
[----:B-1----:R-:W-:-:S05]  /*5c80*/  IADD3 R10, P1, PT, R12, R37, RZ ;  /* 0x000000250c0a7210 */ /* 0x002fca0007f3e0ff */
[----:B------:R-:W-:Y:S01]  /*5c90*/  IMAD.X R13, RZ, RZ, R13, P1 ;  /* 0x000000ffff0d7224 */ /* 0x000fe200008e060d */
[----:B----4-:R-:W-:-:S04]  /*5ca0*/  LEA R14, P1, R10, UR6, 0x2 ;  /* 0x000000060a0e7c11 */ /* 0x010fc8000f8210ff */
[----:B------:R-:W-:-:S05]  /*5cb0*/  LEA.HI.X R15, R10, UR7, R13, 0x2, P1 ;  /* 0x000000070a0f7c11 */ /* 0x000fca00088f140d */
[----:B------:R-:W-:Y:S01]  /*5cc0*/  STG.E desc[UR8][R14.64], R19 ;  /* 0x000000130e007986 */ /* 0x000fe2000c101908 */
[----:B------:R-:W-:-:S03]  /*5cd0*/  NOP ;  /* 0x0000000000007918 */ /* 0x000fc60000000000 */
[----:B--2---:R-:W1:Y:S02]  /*5ce0*/  LDS R35, [R21+0x600] ;  /* 0x0006000015237984 */ /* 0x004e640000000800 */
[----:B-1----:R-:W-:-:S04]  /*5cf0*/  SHF.R.U32.HI R10, RZ, UR5, R35 ;  /* 0x00000005ff0a7c19 */ /* 0x002fc80008011623 */
[----:B------:R-:W-:-:S05]  /*5d00*/  LOP3.LUT R13, R10, UR4, RZ, 0x30, !PT ;  /* 0x000000040a0d7c12 */ /* 0x000fca000f8e30ff */
[----:B------:R-:W-:-:S06]  /*5d10*/  IMAD R12, R13, 0x8, R0 ;  /* 0x000000080d0c7824 */ /* 0x000fcc00078e0200 */
[----:B------:R-:W1:Y:S02]  /*5d20*/  LDS.64 R12, [R12+0x6600] ;  /* 0x006600000c0c7984 */ /* 0x000e640000000a00 */
[----:B-1----:R-:W-:-:S05]  /*5d30*/  IADD3 R10, P1, PT, R12, R37, RZ ;  /* 0x000000250c0a7210 */ /* 0x002fca0007f3e0ff */
[----:B------:R-:W-:Y:S01]  /*5d40*/  IMAD.X R13, RZ, RZ, R13, P1 ;  /* 0x000000ffff0d7224 */ /* 0x000fe200008e060d */
[----:B------:R-:W-:-:S04]  /*5d50*/  LEA R16, P1, R10, UR6, 0x2 ;  /* 0x000000060a107c11 */ /* 0x000fc8000f8210ff */
[----:B------:R-:W-:-:S05]  /*5d60*/  LEA.HI.X R17, R10, UR7, R13, 0x2, P1 ;  /* 0x000000070a117c11 */ /* 0x000fca00088f140d */
[----:B------:R-:W-:Y:S01]  /*5d70*/  STG.E desc[UR8][R16.64+0x600], R35 ;  /* 0x0006002310007986 */ /* 0x000fe2000c101908 */
[----:B------:R-:W-:-:S03]  /*5d80*/  NOP ;  /* 0x0000000000007918 */ /* 0x000fc60000000000 */
[----:B------:R-:W1:Y:S02]  /*5d90*/  LDS R19, [R21+0xc00] ;  /* 0x000c000015137984 */ /* 0x000e640000000800 */
[----:B-1----:R-:W-:-:S04]  /*5da0*/  SHF.R.U32.HI R10, RZ, UR5, R19 ;  /* 0x00000005ff0a7c19 */ /* 0x002fc80008011613 */
[----:B------:R-:W-:-:S05]  /*5db0*/  LOP3.LUT R13, R10, UR4, RZ, 0x30, !PT ;  /* 0x000000040a0d7c12 */ /* 0x000fca000f8e30ff */
[----:B------:R-:W-:-:S05]  /*5dc0*/  IMAD R18, R13, 0x8, R0 ;  /* 0x000000080d127824 */ /* 0x000fca00078e0200 */
        /* <DEDUP_REMOVED lines=159> */
[----:B------:R1:W-:Y:S01]  /*67c0*/  STG.E desc[UR8][R12.64+0x6000], R15 ;  /* 0x0060000f0c007986 */ /* 0x0003e2000c101908 */
[----:B------:R-:W-:Y:S01]  /*67d0*/  NOP ;  /* 0x0000000000007918 */ /* 0x000fe20000000000 */
[----:B------:R-:W-:Y:S05]  /*67e0*/  BRA `(.L_x_76) ;  /* 0x0000001000c87947 */ /* 0x000fea0003800000 */
.L_x_75:
[----:B-1----:R-:W-:Y:S01]  /*67f0*/  IMAD R13, R2, -0x1980, R11 ;  /* 0xffffe680020d7824 */ /* 0x002fe200078e020b */
[----:B------:R-:W-:Y:S01]  /*6800*/  BSSY.RECONVERGENT B0, `(.L_x_77) ;  /* 0x000001a000007945 */ /* 0x000fe20003800200 */
[C---:B------:R-:W-:Y:S02]  /*6810*/  VIADD R12, R37.reuse, 0x300 ;  /* 0x00000300250c7836 */ /* 0x040fe40000000000 */
[C---:B------:R-:W-:Y:S01]  /*6820*/  VIADD R10, R37.reuse, 0x180 ;  /* 0x00000180250a7836 */ /* 0x040fe20000000000 */
[CC--:B------:R-:W-:Y:S01]  /*6830*/  ISETP.GE.AND P1, PT, R37.reuse, R13.reuse, PT ;  /* 0x0000000d2500720c */ /* 0x0c0fe20003f26270 */
[C---:B------:R-:W-:Y:S01]  /*6840*/  VIADD R14, R37.reuse, 0x480 ;  /* 0x00000480250e7836 */ /* 0x040fe20000000000 */
[-C--:B------:R-:W-:Y:S01]  /*6850*/  ISETP.GE.AND P3, PT, R12, R13.reuse, PT ;  /* 0x0000000d0c00720c */ /* 0x080fe20003f66270 */
[C---:B------:R-:W-:Y:S01]  /*6860*/  VIADD R12, R37.reuse, 0x780 ;  /* 0x00000780250c7836 */ /* 0x040fe20000000000 */
[-C--:B------:R-:W-:Y:S01]  /*6870*/  ISETP.GE.AND P2, PT, R10, R13.reuse, PT ;  /* 0x0000000d0a00720c */ /* 0x080fe20003f46270 */
[----:B------:R-:W-:Y:S01]  /*6880*/  VIADD R10, R37, 0x600 ;  /* 0x00000600250a7836 */ /* 0x000fe20000000000 */
[----:B------:R-:W-:-:S02]  /*6890*/  ISETP.GE.AND P4, PT, R14, R13, PT ;  /* 0x0000000d0e00720c */ /* 0x000fc40003f86270 */
[-C--:B------:R-:W-:Y:S01]  /*68a0*/  ISETP.GE.AND P6, PT, R12, R13.reuse, PT ;  /* 0x0000000d0c00720c */ /* 0x080fe20003fc6270 */
[----:B------:R-:W-:Y:S01]  /*68b0*/  VIADD R12, R37, 0x900 ;  /* 0x00000900250c7836 */ /* 0x000fe20000000000 */
[----:B------:R-:W-:-:S03]  /*68c0*/  ISETP.GE.AND P5, PT, R10, R13, PT ;  /* 0x0000000d0a00720c */ /* 0x000fc60003fa6270 */
[----:B------:R-:W-:Y:S10]  /*68d0*/  @P1 BRA `(.L_x_78) ;  /* 0x0000000000301947 */ /* 0x000ff40003800000 */
[----:B------:R-:W1:Y:S01]  /*68e0*/  LDS R17, [R21] ;  /* 0x0000000015117984 */ /* 0x000e620000000800 */
[----:B------:R-:W1:Y:S01]  /*68f0*/  LDCU UR5, c[0x0][0x3c4] ;  /* 0x00007880ff0577ac */ /* 0x000e620008000800 */
[----:B------:R-:W3:Y:S01]  /*6900*/  LDCU.64 UR6, c[0x0][0x3a0] ;  /* 0x00007400ff0677ac */ /* 0x000ee20008000a00 */
[----:B-1----:R-:W-:-:S04]  /*6910*/  SHF.R.U32.HI R10, RZ, UR5, R17 ;  /* 0x00000005ff0a7c19 */ /* 0x002fc80008011611 */
[----:B------:R-:W-:-:S05]  /*6920*/  LOP3.LUT R15, R10, UR4, RZ, 0x30, !PT ;  /* 0x000000040a0f7c12 */ /* 0x000fca000f8e30ff */
[----:B------:R-:W-:-:S05]  /*6930*/  IMAD R10, R15, 0x8, R0 ;  /* 0x000000080f0a7824 */ /* 0x000fca00078e0200 */
[----:B------:R-:W1:Y:S02]  /*6940*/  LDS.64 R14, [R10+0x6600] ;  /* 0x006600000a0e7984 */ /* 0x000e640000000a00 */
[----:B-1----:R-:W-:-:S05]  /*6950*/  IADD3 R16, P1, PT, R14, R37, RZ ;  /* 0x000000250e107210 */ /* 0x002fca0007f3e0ff */
[----:B------:R-:W-:Y:S01]  /*6960*/  IMAD.X R15, RZ, RZ, R15, P1 ;  /* 0x000000ffff0f7224 */ /* 0x000fe200008e060f */
[----:B---3--:R-:W-:-:S04]  /*6970*/  LEA R14, P1, R16, UR6, 0x2 ;  /* 0x00000006100e7c11 */ /* 0x008fc8000f8210ff */
[----:B------:R-:W-:-:S05]  /*6980*/  LEA.HI.X R15, R16, UR7, R15, 0x2, P1 ;  /* 0x00000007100f7c11 */ /* 0x000fca00088f140f */
[----:B------:R1:W-:Y:S04]  /*6990*/  STG.E desc[UR8][R14.64], R17 ;  /* 0x000000110e007986 */ /* 0x0003e8000c101908 */
.L_x_78:
[----:B------:R-:W-:Y:S05]  /*69a0*/  BSYNC.RECONVERGENT B0 ;  /* 0x0000000000007941 */ /* 0x000fea0003800200 */
.L_x_77:
[----:B------:R-:W-:Y:S01]  /*69b0*/  NOP ;  /* 0x0000000000007918 */ /* 0x000fe20000000000 */
[----:B------:R-:W-:Y:S01]  /*69c0*/  BSSY.RECONVERGENT B0, `(.L_x_79) ;  /* 0x0000010000007945 */ /* 0x000fe20003800200 */
[----:B------:R-:W-:Y:S01]  /*69d0*/  ISETP.GE.AND P1, PT, R12, R13, PT ;  /* 0x0000000d0c00720c */ /* 0x000fe20003f26270 */
[----:B------:R-:W-:Y:S02]  /*69e0*/  VIADD R12, R37, 0xa80 ;  /* 0x00000a80250c7836 */ /* 0x000fe40000000000 */
[----:B------:R-:W-:Y:S10]  /*69f0*/  @P2 BRA `(.L_x_80) ;  /* 0x0000000000302947 */ /* 0x000ff40003800000 */
[----:B-1----:R-:W1:Y:S01]  /*6a00*/  LDS R17, [R21+0x600] ;  /* 0x0006000015117984 */ /* 0x002e620000000800 */
        /* <DEDUP_REMOVED lines=11> */
.L_x_80:
[----:B------:R-:W-:Y:S05]  /*6ac0*/  BSYNC.RECONVERGENT B0 ;  /* 0x0000000000007941 */ /* 0x000fea0003800200 */
.L_x_79:
[----:B------:R-:W-:Y:S01]  /*6ad0*/  NOP ;  /* 0x0000000000007918 */ /* 0x000fe20000000000 */
[----:B------:R-:W-:Y:S01]  /*6ae0*/  BSSY.RECONVERGENT B0, `(.L_x_81) ;  /* 0x0000010000007945 */ /* 0x000fe20003800200 */
[----:B------:R-:W-:Y:S02]  /*6af0*/  ISETP.GE.AND P2, PT, R12, R13, PT ;  /* 0x0000000d0c00720c */ /* 0x000fe40003f46270 */
[----:B------:R-:W-:Y:S01]  /*6b00*/  LOP3.LUT R12, R37, 0xc00, RZ, 0xfc, !PT ;  /* 0x00000c00250c7812 */ /* 0x000fe200078efcff */
[----:B------:R-:W-:Y:S10]  /*6b10*/  @P3 BRA `(.L_x_82) ;  /* 0x0000000000303947 */ /* 0x000ff40003800000 */
[----:B-1-3--:R-:W1:Y:S01]  /*6b20*/  LDS R17, [R21+0xc00] ;  /* 0x000c000015117984 */ /* 0x00ae620000000800 */
        /* <DEDUP_REMOVED lines=11> */
.L_x_82:
[----:B------:R-:W-:Y:S05]  /*6be0*/  BSYNC.RECONVERGENT B0 ;  /* 0x0000000000007941 */ /* 0x000fea0003800200 */
.L_x_81:
[----:B------:R-:W-:Y:S01]  /*6bf0*/  NOP ;  /* 0x0000000000007918 */ /* 0x000fe20000000000 */
[----:B------:R-:W-:Y:S01]  /*6c00*/  BSSY.RECONVERGENT B0, `(.L_x_83) ;  /* 0x0000010000007945 */ /* 0x000fe20003800200 */
[----:B------:R-:W-:Y:S01]  /*6c10*/  ISETP.GE.AND P3, PT, R12, R13, PT ;  /* 0x0000000d0c00720c */ /* 0x000fe20003f66270 */
[----:B------:R-:W-:Y:S02]  /*6c20*/  VIADD R12, R37, 0xd80 ;  /* 0x00000d80250c7836 */ /* 0x000fe40000000000 */
[----:B------:R-:W-:Y:S10]  /*6c30*/  @P4 BRA `(.L_x_84) ;  /* 0x0000000000304947 */ /* 0x000ff40003800000 */
[----:B-1-34-:R-:W1:Y:S01]  /*6c40*/  LDS R17, [R21+0x1200] ;  /* 0x0012000015117984 */ /* 0x01ae620000000800 */
        /* <DEDUP_REMOVED lines=11> */
.L_x_84:
[----:B------:R-:W-:Y:S05]  /*6d00*/  BSYNC.RECONVERGENT B0 ;  /* 0x0000000000007941 */ /* 0x000fea0003800200 */
.L_x_83:
        /* <DEDUP_REMOVED lines=17> */
.L_x_86:
[----:B------:R-:W-:Y:S05]  /*6e20*/  BSYNC.RECONVERGENT B0 ;  /* 0x0000000000007941 */ /* 0x000fea0003800200 */
.L_x_85:
        /* <DEDUP_REMOVED lines=17> */
.L_x_88:
[----:B------:R-:W-:Y:S05]  /*6f40*/  BSYNC.RECONVERGENT B0 ;  /* 0x0000000000007941 */ /* 0x000fea0003800200 */
.L_x_87:
        /* <DEDUP_REMOVED lines=17> */
.L_x_90:
[----:B------:R-:W-:Y:S05]  /*7060*/  BSYNC.RECONVERGENT B0 ;  /* 0x0000000000007941 */ /* 0x000fea0003800200 */
.L_x_89:
        /* <DEDUP_REMOVED lines=17> */
.L_x_92:
[----:B------:R-:W-:Y:S05]  /*7180*/  BSYNC.RECONVERGENT B0 ;  /* 0x0000000000007941 */ /* 0x000fea0003800200 */
.L_x_91:
        /* <DEDUP_REMOVED lines=17> */
.L_x_94:
[----:B------:R-:W-:Y:S05]  /*72a0*/  BSYNC.RECONVERGENT B0 ;  /* 0x0000000000007941 */ /* 0x000fea0003800200 */
.L_x_93:
        /* <DEDUP_REMOVED lines=17> */
.L_x_96:
[----:B------:R-:W-:Y:S05]  /*73c0*/  BSYNC.RECONVERGENT B0 ;  /* 0x0000000000007941 */ /* 0x000fea0003800200 */
.L_x_95:
[----:B------:R-:W-:Y:S01]  /*73d0*/  NOP ;  /* 0x0000000000007918 */ /* 0x000fe20000000000 */
[----:B------:R-:W-:Y:S01]  /*73e0*/  BSSY.RECONVERGENT B0, `(.L_x_97) ;  /* 0x0000010000007945 */ /* 0x000fe20003800200 */
[----:B------:R-:W-:Y:S02]  /*73f0*/  ISETP.GE.AND P4, PT, R12, R13, PT ;  /* 0x0000000d0c00720c */ /* 0x000fe40003f86270 */
[----:B------:R-:W-:Y:S01]  /*7400*/  LOP3.LUT R12, R37, 0x1800, RZ, 0xfc, !PT ;  /* 0x00001800250c7812 */ /* 0x000fe200078efcff */
        /* <DEDUP_REMOVED lines=13> */
.L_x_98:
[----:B------:R-:W-:Y:S05]  /*74e0*/  BSYNC.RECONVERGENT B0 ;  /* 0x0000000000007941 */ /* 0x000fea0003800200 */
.L_x_97:
[----:B------:R-:W-:Y:S01]  /*74f0*/  NOP ;  /* 0x0000000000007918 */ /* 0x000fe20000000000 */
[----:B------:R-:W-:Y:S01]  /*7500*/  BSSY.RECONVERGENT B0, `(.L_x_99) ;  /* 0x000000f000007945 */ /* 0x000fe20003800200 */
[----:B------:R-:W-:-:S03]  /*7510*/  ISETP.GE.AND P5, PT, R12, R13, PT ;  /* 0x0000000d0c00720c */ /* 0x000fc60003fa6270 */
        /* <DEDUP_REMOVED lines=13> */
.L_x_100:
[----:B------:R-:W-:Y:S05]  /*75f0*/  BSYNC.RECONVERGENT B0 ;  /* 0x0000000000007941 */ /* 0x000fea0003800200 */
.L_x_99:
[----:B------:R-:W-:Y:S01]  /*7600*/  NOP ;  /* 0x0000000000007918 */ /* 0x000fe20000000000 */
[----:B------:R-:W-:Y:S04]  /*7610*/  BSSY.RECONVERGENT B0, `(.L_x_101) ;  /* 0x000000e000007945 */ /* 0x000fe80003800200 */
[----:B------:R-:W-:Y:S05]  /*7620*/  @P1 BRA `(.L_x_102) ;  /* 0x0000000000301947 */ /* 0x000fea0003800000 */
        /* <DEDUP_REMOVED lines=12> */
.L_x_102:
[----:B------:R-:W-:Y:S05]  /*76f0*/  BSYNC.RECONVERGENT B0 ;  /* 0x0000000000007941 */ /* 0x000fea0003800200 */
.L_x_101:
        /* <DEDUP_REMOVED lines=15> */
.L_x_104:
[----:B------:R-:W-:Y:S05]  /*77f0*/  BSYNC.RECONVERGENT B0 ;  /* 0x0000000000007941 */ /* 0x000fea0003800200 */
.L_x_103:
        /* <DEDUP_REMOVED lines=15> */
.L_x_106:
[----:B------:R-:W-:Y:S05]  /*78f0*/  BSYNC.RECONVERGENT B0 ;  /* 0x0000000000007941 */ /* 0x000fea0003800200 */
.L_x_105:
        /* <DEDUP_REMOVED lines=15> */
.L_x_108:
[----:B------:R-:W-:Y:S05]  /*79f0*/  BSYNC.RECONVERGENT B0 ;  /* 0x0000000000007941 */ /* 0x000fea0003800200 */
.L_x_107:
        /* <DEDUP_REMOVED lines=15> */
.L_x_110:
[----:B------:R-:W-:Y:S05]  /*7af0*/  BSYNC.RECONVERGENT B0 ;  /* 0x0000000000007941 */ /* 0x000fea0003800200 */
.L_x_109:
[----:B------:R-:W-:Y:S01]  /*7b00*/  NOP ;  /* 0x0000000000007918 */ /* 0x000fe20000000000 */
.L_x_76:
[----:B------:R0:W5:Y:S01]  /*7b10*/  @!P0 LDG.E R58, desc[UR8][R40.64] ;  /* 0x00000008283a8981 */ /* 0x000162000c1e1900 */
[----:B------:R-:W2:Y:S03]  /*7b20*/  LDCU UR5, c[0x0][0x3c4] ;  /* 0x00007880ff0577ac */ /* 0x000ea60008000800 */
[----:B------:R0:W5:Y:S04]  /*7b30*/  @!P0 LDG.E R55, desc[UR8][R40.64+0x80] ;  /* 0x0000800828378981 */ /* 0x000168000c1e1900 */
        /* <DEDUP_REMOVED lines=9> */
[----:B0-----:R0:W5:Y:S04]  /*7bd0*/  @!P0 LDG.E R45, desc[UR8][R40.64+0x580] ;  /* 0x00058008282d8981 */ /* 0x001168000c1e1900 */
[----:B------:R0:W5:Y:S04]  /*7be0*/  @!P0 LDG.E R46, desc[UR8][R40.64+0x600] ;  /* 0x00060008282e8981 */ /* 0x000168000c1e1900 */
[----:B------:R0:W5:Y:S04]  /*7bf0*/  @!P0 LDG.E R43, desc[UR8][R40.64+0x680] ;  /* 0x00068008282b8981 */ /* 0x000168000c1e1900 */
[----:B------:R0:W5:Y:S04]  /*7c00*/  @!P0 LDG.E R44, desc[UR8][R40.64+0x700] ;  /* 0x00070008282c8981 */ /* 0x000168000c1e1900 */
[----:B------:R0:W5:Y:S04]  /*7c10*/  @!P0 LDG.E R39, desc[UR8][R40.64+0x780] ;  /* 0x0007800828278981 */ /* 0x000168000c1e1900 */
[----:B------:R0:W5:Y:S04]  /*7c20*/  @!P0 LDG.E R42, desc[UR8][R40.64+0x800] ;  /* 0x00080008282a8981 */ /* 0x000168000c1e1900 */
[----:B------:R-:W0:Y:S04]  /*7c30*/  LDS R0, [R21] ;  /* 0x0000000015007984 */ /* 0x000e280000000800 */
[----:B------:R-:W0:Y:S04]  /*7c40*/  LDS R10, [R21+0x600] ;  /* 0x00060000150a7984 */ /* 0x000e280000000800 */
[----:B-1----:R-:W1:Y:S04]  /*7c50*/  LDS R12, [R21+0xc00] ;  /* 0x000c0000150c7984 */ /* 0x002e680000000800 */
[----:B------:R-:W1:Y:S04]  /*7c60*/  LDS R13, [R21+0x1200] ;  /* 0x00120000150d7984 */ /* 0x000e680000000800 */
[----:B---34-:R-:W3:Y:S04]  /*7c70*/  LDS R14, [R21+0x1800] ;  /* 0x00180000150e7984 */ /* 0x018ee80000000800 */
[----:B------:R-:W4:Y:S04]  /*7c80*/  LDS R15, [R21+0x1e00] ;  /* 0x001e0000150f7984 */ /* 0x000f280000000800 */
[----:B------:R-:W4:Y:S04]  /*7c90*/  LDS R16, [R21+0x2400] ;  /* 0x0024000015107984 */ /* 0x000f280000000800 */
[----:B------:R-:W4:Y:S04]  /*7ca0*/  LDS R17, [R21+0x2a00] ;  /* 0x002a000015117984 */ /* 0x000f280000000800 */
[----:B------:R-:W4:Y:S04]  /*7cb0*/  LDS R18, [R21+0x3000] ;  /* 0x0030000015127984 */ /* 0x000f280000000800 */
[----:B------:R-:W4:Y:S04]  /*7cc0*/  LDS R19, [R21+0x3600] ;  /* 0x0036000015137984 */ /* 0x000f280000000800 */
[----:B------:R-:W4:Y:S04]  /*7cd0*/  LDS R20, [R21+0x3c00] ;  /* 0x003c000015147984 */ /* 0x000f280000000800 */
[----:B------:R-:W4:Y:S04]  /*7ce0*/  LDS R22, [R21+0x4200] ;  /* 0x0042000015167984 */ /* 0x000f280000000800 */
[----:B------:R-:W4:Y:S04]  /*7cf0*/  LDS R34, [R21+0x4800] ;  /* 0x0048000015227984 */ /* 0x000f280000000800 */
[----:B--2---:R-:W2:Y:S04]  /*7d00*/  LDS R35, [R21+0x4e00] ;  /* 0x004e000015237984 */ /* 0x004ea80000000800 */
[----:B------:R-:W2:Y:S04]  /*7d10*/  LDS R38, [R21+0x5400] ;  /* 0x0054000015267984 */ /* 0x000ea80000000800 */
[----:B------:R-:W2:Y:S04]  /*7d20*/  LDS R57, [R21+0x5a00] ;  /* 0x005a000015397984 */ /* 0x000ea80000000800 */
[----:B------:R-:W2:Y:S01]  /*7d30*/  LDS R59, [R21+0x6000] ;  /* 0x00600000153b7984 */ /* 0x000ea20000000800 */
[----:B0-----:R-:W-:-:S02]  /*7d40*/  SHF.R.U32.HI R0, RZ, UR5, R0 ;  /* 0x00000005ff007c19 */ /* 0x001fc40008011600 */
[----:B------:R-:W-:Y:S02]  /*7d50*/  SHF.R.U32.HI R10, RZ, UR5, R10 ;  /* 0x00000005ff0a7c19 */ /* 0x000fe4000801160a */
[----:B-1----:R-:W-:Y:S02]  /*7d60*/  SHF.R.U32.HI R12, RZ, UR5, R12 ;  /* 0x00000005ff0c7c19 */ /* 0x002fe4000801160c */
[----:B------:R-:W-:Y:S02]  /*7d70*/  SHF.R.U32.HI R13, RZ, UR5, R13 ;  /* 0x00000005ff0d7c19 */ /* 0x000fe4000801160d */
[----:B---3--:R-:W-:Y:S02]  /*7d80*/  SHF.R.U32.HI R14, RZ, UR5, R14 ;  /* 0x00000005ff0e7c19 */ /* 0x008fe4000801160e */
[----:B----4-:R-:W-:Y:S02]  /*7d90*/  SHF.R.U32.HI R15, RZ, UR5, R15 ;  /* 0x00000005ff0f7c19 */ /* 0x010fe4000801160f */
[----:B------:R-:W-:-:S02]  /*7da0*/  SHF.R.U32.HI R16, RZ, UR5, R16 ;  /* 0x00000005ff107c19 */ /* 0x000fc40008011610 */
[----:B------:R-:W-:Y:S02]  /*7db0*/  SHF.R.U32.HI R17, RZ, UR5, R17 ;  /* 0x00000005ff117c19 */ /* 0x000fe40008011611 */
[----:B------:R-:W-:Y:S02]  /*7dc0*/  SHF.R.U32.HI R18, RZ, UR5, R18 ;  /* 0x00000005ff127c19 */ /* 0x000fe40008011612 */
[----:B------:R-:W-:Y:S02]  /*7dd0*/  SHF.R.U32.HI R60, RZ, UR5, R19 ;  /* 0x00000005ff3c7c19 */ /* 0x000fe40008011613 */
[----:B------:R-:W-:Y:S02]  /*7de0*/  SHF.R.U32.HI R61, RZ, UR5, R20 ;  /* 0x00000005ff3d7c19 */ /* 0x000fe40008011614 */
[----:B------:R-:W-:Y:S02]  /*7df0*/  SHF.R.U32.HI R62, RZ, UR5, R22 ;  /* 0x00000005ff3e7c19 */ /* 0x000fe40008011616 */
[----:B------:R-:W-:-:S02]  /*7e00*/  SHF.R.U32.HI R63, RZ, UR5, R34 ;  /* 0x00000005ff3f7c19 */ /* 0x000fc40008011622 */
[----:B--2---:R-:W-:Y:S02]  /*7e10*/  SHF.R.U32.HI R64, RZ, UR5, R35 ;  /* 0x00000005ff407c19 */ /* 0x004fe40008011623 */
[----:B------:R-:W-:Y:S02]  /*7e20*/  SHF.R.U32.HI R65, RZ, UR5, R38 ;  /* 0x00000005ff417c19 */ /* 0x000fe40008011626 */
[----:B------:R-:W-:Y:S02]  /*7e30*/  SHF.R.U32.HI R66, RZ, UR5, R57 ;  /* 0x00000005ff427c19 */ /* 0x000fe40008011639 */
[----:B------:R-:W-:Y:S02]  /*7e40*/  SHF.R.U32.HI R67, RZ, UR5, R59 ;  /* 0x00000005ff437c19 */ /* 0x000fe4000801163b */
[----:B------:R-:W-:Y:S02]  /*7e50*/  LOP3.LUT R59, R0, UR4, RZ, 0x30, !PT ;  /* 0x00000004003b7c12 */ /* 0x000fe4000f8e30ff */
[----:B------:R-:W-:-:S02]  /*7e60*/  LOP3.LUT R57, R10, UR4, RZ, 0x30, !PT ;  /* 0x000000040a397c12 */ /* 0x000fc4000f8e30ff */
[----:B------:R-:W-:Y:S02]  /*7e70*/  LOP3.LUT R38, R12, UR4, RZ, 0x30, !PT ;  /* 0x000000040c267c12 */ /* 0x000fe4000f8e30ff */
[----:B------:R-:W-:Y:S02]  /*7e80*/  LOP3.LUT R35, R13, UR4, RZ, 0x30, !PT ;  /* 0x000000040d237c12 */ /* 0x000fe4000f8e30ff */
[----:B------:R-:W-:Y:S02]  /*7e90*/  LOP3.LUT R34, R14, UR4, RZ, 0x30, !PT ;  /* 0x000000040e227c12 */ /* 0x000fe4000f8e30ff */
[----:B------:R-:W-:Y:S02]  /*7ea0*/  LOP3.LUT R22, R15, UR4, RZ, 0x30, !PT ;  /* 0x000000040f167c12 */ /* 0x000fe4000f8e30ff */
        /* <DEDUP_REMOVED lines=10> */
[----:B------:R-:W-:Y:S01]  /*7f50*/  LOP3.LUT R0, R67, UR4, RZ, 0x30, !PT ;  /* 0x0000000443007c12 */ /* 0x000fe2000f8e30ff */
[----:B------:R-:W-:Y:S06]  /*7f60*/  @!P0 BRA `(.L_x_111) ;  /* 0x0000000000cc8947 */ /* 0x000fec0003800000 */
[----:B------:R-:W-:Y:S02]  /*7f70*/  IMAD R60, R2, -0x1980, R11 ;  /* 0xffffe680023c7824 */ /* 0x000fe400078e020b */
[C---:B------:R-:W-:Y:S02]  /*7f80*/  VIADD R61, R3.reuse, 0x20 ;  /* 0x00000020033d7836 */ /* 0x040fe40000000000 */
[C---:B------:R-:W-:Y:S01]  /*7f90*/  VIADD R63, R3.reuse, 0x40 ;  /* 0x00000040033f7836 */ /* 0x040fe20000000000 */
        /* <DEDUP_REMOVED lines=11> */
[----:B-----5:R0:W5:Y:S01]  /*8050*/  @!P5 LDG.E R58, desc[UR8][R40.64] ;  /* 0x00000008283ad981 */ /* 0x020162000c1e1900 */
        /* <DEDUP_REMOVED lines=23> */
[----:B------:R-:W-:Y:S01]  /*81d0*/  VIADD R3, R3, 0x200 ;  /* 0x0000020003037836 */ /* 0x000fe20000000000 */
[----:B------:R0:W5:Y:S01]  /*81e0*/  @!P3 LDG.E R50, desc[UR8][R40.64+0x400] ;  /* 0x000400082832b981 */ /* 0x000162000c1e1900 */
[----:B------:R-:W-:-:S03]  /*81f0*/  ISETP.GE.AND P3, PT, R61, R60, PT ;  /* 0x0000003c3d00720c */ /* 0x000fc60003f66270 */
        /* <DEDUP_REMOVED lines=10> */
.L_x_111:
[----:B------:R-:W-:Y:S06]  /*82a0*/  BAR.SYNC.DEFER_BLOCKING 0x0 ;  /* 0x0000000000007b1d */ /* 0x000fec0000010000 */
[----:B-----5:R1:W-:Y:S04]  /*82b0*/  STS [R23+-0x4], R58 ;  /* 0xfffffc3a17007388 */ /* 0x0203e80000000800 */
[----:B------:R1:W-:Y:S04]  /*82c0*/  STS [R24+-0x4], R55 ;  /* 0xfffffc3718007388 */ /* 0x0003e80000000800 */
        /* <DEDUP_REMOVED lines=14> */
[----:B------:R1:W-:Y:S01]  /*83b0*/  STS [R33+-0x4], R42 ;  /* 0xfffffc2a21007388 */ /* 0x0003e20000000800 */
[----:B------:R-:W-:Y:S06]  /*83c0*/  BAR.SYNC.DEFER_BLOCKING 0x0 ;  /* 0x0000000000007b1d */ /* 0x000fec0000010000 */
[----:B------:R-:W-:Y:S05]  /*83d0*/  @P0 BRA `(.L_x_112) ;  /* 0x0000000800780947 */ /* 0x000fea0003800000 */
[----:B------:R-:W2:Y:S01]  /*83e0*/  S2UR UR5, SR_CgaCtaId ;  /* 0x00000000000579c3 */ /* 0x000ea20000008800 */
[----:B------:R-:W-:Y:S01]  /*83f0*/  UMOV UR4, 0x400 ;  /* 0x0000040000047882 */ /* 0x000fe20000000000 */
[----:B-1----:R-:W-:Y:S01]  /*8400*/  LDS R9, [R21] ;  /* 0x0000000015097984 */ /* 0x002fe20000000800 */
[----:B------:R-:W1:Y:S01]  /*8410*/  LDCU.64 UR6, c[0x0][0x3b0] ;  /* 0x00007600ff0677ac */ /* 0x000e620008000a00 */
[----:B--2---:R-:W-:-:S06]  /*8420*/  ULEA UR4, UR5, UR4, 0x18 ;  /* 0x0000000405047291 */ /* 0x004fcc000f8ec0ff */
[----:B------:R-:W-:Y:S02]  /*8430*/  LEA R59, R59, UR4, 0x3 ;  /* 0x000000043b3b7c11 */ /* 0x000fe4000f8e18ff */
[----:B------:R-:W-:Y:S02]  /*8440*/  LEA R57, R57, UR4, 0x3 ;  /* 0x0000000439397c11 */ /* 0x000fe4000f8e18ff */
[----:B------:R-:W-:Y:S01]  /*8450*/  LEA R38, R38, UR4, 0x3 ;  /* 0x0000000426267c11 */ /* 0x000fe2000f8e18ff */
[----:B------:R-:W2:Y:S01]  /*8460*/  LDS.64 R2, [R59+0x6600] ;  /* 0x006600003b027984 */ /* 0x000ea20000000a00 */
[----:B------:R-:W-:Y:S02]  /*8470*/  LEA R35, R35, UR4, 0x3 ;  /* 0x0000000423237c11 */ /* 0x000fe4000f8e18ff */
[----:B------:R-:W-:Y:S02]  /*8480*/  LEA R34, R34, UR4, 0x3 ;  /* 0x0000000422227c11 */ /* 0x000fe4000f8e18ff */
[----:B------:R-:W-:-:S02]  /*8490*/  LEA R22, R22, UR4, 0x3 ;  /* 0x0000000416167c11 */ /* 0x000fc4000f8e18ff */
[----:B------:R-:W-:Y:S02]  /*84a0*/  LEA R20, R20, UR4, 0x3 ;  /* 0x0000000414147c11 */ /* 0x000fe4000f8e18ff */
[----:B------:R-:W-:Y:S02]  /*84b0*/  LEA R19, R19, UR4, 0x3 ;  /* 0x0000000413137c11 */ /* 0x000fe4000f8e18ff */
[----:B------:R-:W-:Y:S02]  /*84c0*/  LEA R18, R18, UR4, 0x3 ;  /* 0x0000000412127c11 */ /* 0x000fe4000f8e18ff */
        /* <DEDUP_REMOVED lines=8> */
[----:B--2---:R-:W-:-:S05]  /*8550*/  IADD3 R2, P0, PT, R2, R37, RZ ;  /* 0x0000002502027210 */ /* 0x004fca0007f1e0ff */
[----:B------:R-:W-:Y:S01]  /*8560*/  IMAD.X R3, RZ, RZ, R3, P0 ;  /* 0x000000ffff037224 */ /* 0x000fe200000e0603 */
[----:B-1----:R-:W-:-:S04]  /*8570*/  LEA R4, P0, R2, UR6, 0x2 ;  /* 0x0000000602047c11 */ /* 0x002fc8000f8010ff */
[----:B------:R-:W-:-:S05]  /*8580*/  LEA.HI.X R5, R2, UR7, R3, 0x2, P0 ;  /* 0x0000000702057c11 */ /* 0x000fca00080f1403 */
[----:B------:R-:W-:Y:S01]  /*8590*/  STG.E desc[UR8][R4.64], R9 ;  /* 0x0000000904007986 */ /* 0x000fe2000c101908 */
[----:B------:R-:W-:-:S03]  /*85a0*/  NOP ;  /* 0x0000000000007918 */ /* 0x000fc60000000000 */
[----:B------:R-:W1:Y:S04]  /*85b0*/  LDS.64 R2, [R57+0x6600] ;  /* 0x0066000039027984 */ /* 0x000e680000000a00 */
[----:B------:R-:W2:Y:S01]  /*85c0*/  LDS R11, [R21+0x600] ;  /* 0x00060000150b7984 */ /* 0x000ea20000000800 */
[----:B-1----:R-:W-:-:S05]  /*85d0*/  IADD3 R2, P0, PT, R2, R37, RZ ;  /* 0x0000002502027210 */ /* 0x002fca0007f1e0ff */
[----:B------:R-:W-:Y:S01]  /*85e0*/  IMAD.X R3, RZ, RZ, R3, P0 ;  /* 0x000000ffff037224 */ /* 0x000fe200000e0603 */
[----:B------:R-:W-:-:S04]  /*85f0*/  LEA R6, P0, R2, UR6, 0x2 ;  /* 0x0000000602067c11 */ /* 0x000fc8000f8010ff */
[----:B------:R-:W-:-:S05]  /*8600*/  LEA.HI.X R7, R2, UR7, R3, 0x2, P0 ;  /* 0x0000000702077c11 */ /* 0x000fca00080f1403 */
[----:B--2---:R-:W-:Y:S01]  /*8610*/  STG.E desc[UR8][R6.64+0x600], R11 ;  /* 0x0006000b06007986 */ /* 0x004fe2000c101908 */
        /* <DEDUP_REMOVED lines=120> */
[----:B------:R-:W-:Y:S01]  /*8da0*/  NOP ;  /* 0x0000000000007918 */ /* 0x000fe20000000000 */
[----:B------:R-:W-:Y:S05]  /*8db0*/  EXIT ;  /* 0x000000000000794d */ /* 0x000fea0003800000 */
.L_x_112:
[----:B------:R-:W2:Y:S01]  /*8dc0*/  S2UR UR5, SR_CgaCtaId ;  /* 0x00000000000579c3 */ /* 0x000ea20000008800 */
[----:B------:R-:W-:Y:S01]  /*8dd0*/  UMOV UR4, 0x400 ;  /* 0x0000040000047882 */ /* 0x000fe20000000000 */
[----:B------:R-:W-:Y:S02]  /*8de0*/  IMAD R11, R2, -0x1980, R11 ;  /* 0xffffe680020b7824 */ /* 0x000fe400078e020b */
[C---:B-1----:R-:W-:Y:S02]  /*8df0*/  VIADD R6, R37.reuse, 0x180 ;  /* 0x0000018025067836 */ /* 0x042fe40000000000 */
[C---:B------:R-:W-:Y:S01]  /*8e00*/  VIADD R8, R37.reuse, 0x300 ;  /* 0x0000030025087836 */ /* 0x040fe20000000000 */
[----:B------:R-:W-:-:S13]  /*8e10*/  ISETP.GE.AND P1, PT, R37, R11, PT ;  /* 0x0000000b2500720c */ /* 0x000fda0003f26270 */
[----:B------:R-:W-:Y:S01]  /*8e20*/  @!P1 LDS R9, [R21] ;  /* 0x0000000015099984 */ /* 0x000fe20000000800 */
[----:B------:R-:W1:Y:S01]  /*8e30*/  @!P1 LDC.64 R4, c[0x0][0x3b0] ;  /* 0x0000ec00ff049b82 */ /* 0x000e620000000a00 */
        /* <DEDUP_REMOVED lines=15> */
[----:B--2---:R-:W-:-:S05]  /*8f30*/  @!P1 IADD3 R2, P0, PT, R2, R37, RZ ;  /* 0x0000002502029210 */ /* 0x004fca0007f1e0ff */
[----:B------:R-:W-:Y:S01]  /*8f40*/  @!P1 IMAD.X R3, RZ, RZ, R3, P0 ;  /* 0x000000ffff039224 */ /* 0x000fe200000e0603 */
[----:B-1----:R-:W-:-:S04]  /*8f50*/  @!P1 LEA R4, P0, R2, R4, 0x2 ;  /* 0x0000000402049211 */ /* 0x002fc800078010ff */
[----:B------:R-:W-:-:S05]  /*8f60*/  @!P1 LEA.HI.X R5, R2, R5, R3, 0x2, P0 ;  /* 0x0000000502059211 */ /* 0x000fca00000f1403 */
[----:B------:R-:W-:Y:S01]  /*8f70*/  @!P1 STG.E desc[UR8][R4.64], R9 ;  /* 0x0000000904009986 */ /* 0x000fe2000c101908 */
[----:B------:R-:W-:-:S03]  /*8f80*/  NOP ;  /* 0x0000000000007918 */ /* 0x000fc60000000000 */
[----:B------:R-:W1:Y:S01]  /*8f90*/  LDS.64 R2, [R57+0x6600] ;  /* 0x0066000039027984 */ /* 0x000e620000000a00 */
[----:B------:R-:W-:-:S13]  /*8fa0*/  ISETP.GE.AND P1, PT, R6, R11, PT ;  /* 0x0000000b0600720c */ /* 0x000fda0003f26270 */
[----:B------:R-:W2:Y:S01]  /*8fb0*/  @!P1 LDS R23, [R21+0x600] ;  /* 0x0006000015179984 */ /* 0x000ea20000000800 */
[----:B------:R-:W3:Y:S01]  /*8fc0*/  @!P1 LDC.64 R6, c[0x0][0x3b0] ;  /* 0x0000ec00ff069b82 */ /* 0x000ee20000000a00 */
[----:B-1----:R-:W-:-:S05]  /*8fd0*/  @!P1 IADD3 R2, P0, PT, R2, R37, RZ ;  /* 0x0000002502029210 */ /* 0x002fca0007f1e0ff */
[----:B------:R-:W-:Y:S01]  /*8fe0*/  @!P1 IMAD.X R3, RZ, RZ, R3, P0 ;  /* 0x000000ffff039224 */ /* 0x000fe200000e0603 */
[----:B---3--:R-:W-:-:S04]  /*8ff0*/  @!P1 LEA R6, P0, R2, R6, 0x2 ;  /* 0x0000000602069211 */ /* 0x008fc800078010ff */
[----:B------:R-:W-:-:S05]  /*9000*/  @!P1 LEA.HI.X R7, R2, R7, R3, 0x2, P0 ;  /* 0x0000000702079211 */ /* 0x000fca00000f1403 */
[----:B--2---:R-:W-:Y:S01]  /*9010*/  @!P1 STG.E desc[UR8][R6.64+0x600], R23 ;  /* 0x0006001706009986 */ /* 0x004fe2000c101908 */
[----:B------:R-:W-:-:S03]  /*9020*/  NOP ;  /* 0x0000000000007918 */ /* 0x000fc60000000000 */
[----:B------:R-:W1:Y:S01]  /*9030*/  LDS.64 R2, [R38+0x6600] ;  /* 0x0066000026027984 */ /* 0x000e620000000a00 */
[----:B------:R-:W-:Y:S01]  /*9040*/  ISETP.GE.AND P1, PT, R8, R11, PT ;  /* 0x0000000b0800720c */ /* 0x000fe20003f26270 */
[----:B------:R-:W-:-:S12]  /*9050*/  VIADD R8, R37, 0x480 ;  /* 0x0000048025087836 */ /* 0x000fd80000000000 */
        /* <DEDUP_REMOVED lines=30> */
[----:B------:R1:W2:Y:S01]  /*9240*/  LDS.64 R2, [R22+0x6600] ;  /* 0x0066000016027984 */ /* 0x0002a20000000a00 */
[----:B------:R-:W-:Y:S01]  /*9250*/  ISETP.GE.AND P1, PT, R8, R11, PT ;  /* 0x0000000b0800720c */ /* 0x000fe20003f26270 */
[C---:B------:R-:W-:Y:S02]  /*9260*/  VIADD R8, R37.reuse, 0x900 ;  /* 0x0000090025087836 */ /* 0x040fe40000000000 */
[----:B-1----:R-:W-:-:S10]  /*9270*/  VIADD R22, R37, 0xa80 ;  /* 0x00000a8025167836 */ /* 0x002fd40000000000 */
[----:B------:R-:W1:Y:S01]  /*9280*/  @!P1 LDS R23, [R21+0x1e00] ;  /* 0x001e000015179984 */ /* 0x000e620000000800 */
[----:B------:R-:W3:Y:S01]  /*9290*/  @!P1 LDC.64 R6, c[0x0][0x3b0] ;  /* 0x0000ec00ff069b82 */ /* 0x000ee20000000a00 */
[----:B--2---:R-:W-:-:S05]  /*92a0*/  @!P1 IADD3 R2, P0, PT, R2, R37, RZ ;  /* 0x0000002502029210 */ /* 0x004fca0007f1e0ff */
[----:B------:R-:W-:Y:S01]  /*92b0*/  @!P1 IMAD.X R3, RZ, RZ, R3, P0 ;  /* 0x000000ffff039224 */ /* 0x000fe200000e0603 */
[----:B---3--:R-:W-:-:S04]  /*92c0*/  @!P1 LEA R6, P0, R2, R6, 0x2 ;  /* 0x0000000602069211 */ /* 0x008fc800078010ff */
[----:B------:R-:W-:-:S05]  /*92d0*/  @!P1 LEA.HI.X R7, R2, R7, R3, 0x2, P0 ;  /* 0x0000000702079211 */ /* 0x000fca00000f1403 */
[----:B-1----:R-:W-:Y:S01]  /*92e0*/  @!P1 STG.E desc[UR8][R6.64+0x1e00], R23 ;  /* 0x001e001706009986 */ /* 0x002fe2000c101908 */
[----:B------:R-:W-:-:S03]  /*92f0*/  NOP ;  /* 0x0000000000007918 */ /* 0x000fc60000000000 */
[----:B------:R1:W2:Y:S01]  /*9300*/  LDS.64 R2, [R20+0x6600] ;  /* 0x0066000014027984 */ /* 0x0002a20000000a00 */
[----:B------:R-:W-:Y:S02]  /*9310*/  ISETP.GE.AND P1, PT, R8, R11, PT ;  /* 0x0000000b0800720c */ /* 0x000fe40003f26270 */
[----:B------:R-:W-:Y:S02]  /*9320*/  LEA R8, R19, UR4, 0x3 ;  /* 0x0000000413087c11 */ /* 0x000fe4000f8e18ff */
[----:B-1----:R-:W-:-:S09]  /*9330*/  LOP3.LUT R20, R37, 0xc00, RZ, 0xfc, !PT ;  /* 0x00000c0025147812 */ /* 0x002fd200078efcff */
        /* <DEDUP_REMOVED lines=10> */
[----:B-1----:R-:W-:-:S11]  /*93e0*/  LEA R8, R17, UR4, 0x3 ;  /* 0x0000000411087c11 */ /* 0x002fd6000f8e18ff */
        /* <DEDUP_REMOVED lines=68> */
[----:B-1----:R-:W-:-:S12]  /*9830*/  VIADD R8, R37, 0x1680 ;  /* 0x0000168025087836 */ /* 0x002fd80000000000 */
        /* <DEDUP_REMOVED lines=19> */
[----:B------:R-:W-:Y:S02]  /*9970*/  ISETP.GE.AND P1, PT, R8, R11, PT ;  /* 0x0000000b0800720c */ /* 0x000fe40003f26270 */
[----:B------:R-:W-:-:S11]  /*9980*/  LOP3.LUT R8, R37, 0x1800, RZ, 0xfc, !PT ;  /* 0x0000180025087812 */ /* 0x000fd600078efcff */
        /* <DEDUP_REMOVED lines=9> */
[----:B------:R-:W-:-:S13]  /*9a20*/  ISETP.GE.AND P1, PT, R8, R11, PT ;  /* 0x0000000b0800720c */ /* 0x000fda0003f26270 */
[----:B------:R-:W2:Y:S01]  /*9a30*/  @!P1 LDS R21, [R21+0x6000] ;  /* 0x0060000015159984 */ /* 0x000ea20000000800 */
[----:B------:R-:W3:Y:S01]  /*9a40*/  @!P1 LDC.64 R4, c[0x0][0x3b0] ;  /* 0x0000ec00ff049b82 */ /* 0x000ee20000000a00 */
[----:B-1----:R-:W-:-:S05]  /*9a50*/  IADD3 R36, P0, PT, R2, R37, RZ ;  /* 0x0000002502247210 */ /* 0x002fca0007f1e0ff */
[----:B------:R-:W-:Y:S01]  /*9a60*/  IMAD.X R3, RZ, RZ, R3, P0 ;  /* 0x000000ffff037224 */ /* 0x000fe200000e0603 */
[----:B---3--:R-:W-:-:S04]  /*9a70*/  @!P1 LEA R2, P0, R36, R4, 0x2 ;  /* 0x0000000424029211 */ /* 0x008fc800078010ff */
[----:B------:R-:W-:-:S05]  /*9a80*/  @!P1 LEA.HI.X R3, R36, R5, R3, 0x2, P0 ;  /* 0x0000000524039211 */ /* 0x000fca00000f1403 */
[----:B--2---:R-:W-:Y:S01]  /*9a90*/  @!P1 STG.E desc[UR8][R2.64+0x6000], R21 ;  /* 0x0060001502009986 */ /* 0x004fe2000c101908 */
[----:B------:R-:W-:Y:S01]  /*9aa0*/  NOP ;  /* 0x0000000000007918 */ /* 0x000fe20000000000 */
[----:B------:R-:W-:Y:S05]  /*9ab0*/  EXIT ;  /* 0x000000000000794d */ /* 0x000fea0003800000 */
.L_x_29:
[----:B------:R-:W-:Y:S02]  /*9ac0*/  IMAD.MOV.U32 R38, RZ, RZ, 0x1 ;  /* 0x00000001ff267424 */ /* 0x000fe400078e00ff */
[----:B------:R-:W-:Y:S02]  /*9ad0*/  IMAD.MOV.U32 R77, RZ, RZ, R39 ;  /* 0x000000ffff4d7224 */ /* 0x000fe400078e0027 */
[----:B------:R-:W-:Y:S02]  /*9ae0*/  IMAD.MOV.U32 R75, RZ, RZ, RZ ;  /* 0x000000ffff4b7224 */ /* 0x000fe400078e00ff */
[----:B------:R-:W-:-:S07]  /*9af0*/  IMAD.MOV.U32 R76, RZ, RZ, -0x1 ;  /* 0xffffffffff4c7424 */ /* 0x000fce00078e00ff */
[----:B------:R-:W-:Y:S05]  /*9b00*/  WARPSYNC.COLLECTIVE R76, `(.L_x_113) ;  /* 0x000000004c087348 */ /* 0x000fea0003c00000 */
[----:B------:R0:W1:Y:S02]  /*9b10*/  SHFL.UP P0, R38, R77, R38, R75 ;  /* 0x040000264d267389 */ /* 0x000064000000004b */
[----:B01----:R-:W-:Y:S05]  /*9b20*/  ENDCOLLECTIVE ;  /* 0x000000000000791b */ /* 0x003fea0003800000 */
.L_x_113:
[----:B------:R-:W-:Y:S02]  /*9b30*/  IMAD.MOV.U32 R77, RZ, RZ, R38 ;  /* 0x000000ffff4d7224 */ /* 0x000fe400078e0026 */
[----:B------:R-:W-:Y:S02]  /*9b40*/  IMAD.MOV.U32 R38, RZ, RZ, 0x2 ;  /* 0x00000002ff267424 */ /* 0x000fe400078e00ff */
[----:B------:R-:W-:-:S07]  /*9b50*/  @P0 IMAD.IADD R77, R39, 0x1, R77 ;  /* 0x00000001274d0824 */ /* 0x000fce00078e024d */
[----:B------:R-:W-:Y:S05]  /*9b60*/  WARPSYNC.COLLECTIVE R76, `(.L_x_114) ;  /* 0x000000004c087348 */ /* 0x000fea0003c00000 */
[----:B------:R0:W1:Y:S02]  /*9b70*/  SHFL.UP P0, R38, R77, R38, R75 ;  /* 0x040000264d267389 */ /* 0x000064000000004b */
[----:B01----:R-:W-:Y:S05]  /*9b80*/  ENDCOLLECTIVE ;  /* 0x000000000000791b */ /* 0x003fea0003800000 */
.L_x_114:
[----:B------:R-:W-:Y:S02]  /*9b90*/  IMAD.MOV.U32 R74, RZ, RZ, R38 ;  /* 0x000000ffff4a7224 */ /* 0x000fe400078e0026 */
[----:B------:R-:W-:Y:S02]  /*9ba0*/  IMAD.MOV.U32 R38, RZ, RZ, 0x4 ;  /* 0x00000004ff267424 */ /* 0x000fe400078e00ff */
[----:B------:R-:W-:-:S04]  /*9bb0*/  @P0 IMAD.IADD R74, R77, 0x1, R74 ;  /* 0x000000014d4a0824 */ /* 0x000fc800078e024a */
[----:B------:R-:W-:-:S07]  /*9bc0*/  IMAD.MOV.U32 R77, RZ, RZ, R74 ;  /* 0x000000ffff4d7224 */ /* 0x000fce00078e004a */
[----:B------:R-:W-:Y:S05]  /*9bd0*/  WARPSYNC.COLLECTIVE R76, `(.L_x_115) ;  /* 0x000000004c087348 */ /* 0x000fea0003c00000 */
[----:B------:R0:W1:Y:S02]  /*9be0*/  SHFL.UP P0, R38, R77, R38, R75 ;  /* 0x040000264d267389 */ /* 0x000064000000004b */
[----:B01----:R-:W-:Y:S05]  /*9bf0*/  ENDCOLLECTIVE ;  /* 0x000000000000791b */ /* 0x003fea0003800000 */
.L_x_115:
[----:B------:R-:W-:Y:S02]  /*9c00*/  IMAD.MOV.U32 R77, RZ, RZ, R38 ;  /* 0x000000ffff4d7224 */ /* 0x000fe400078e0026 */
[----:B------:R-:W-:Y:S02]  /*9c10*/  IMAD.MOV.U32 R38, RZ, RZ, 0x8 ;  /* 0x00000008ff267424 */ /* 0x000fe400078e00ff */
[----:B------:R-:W-:-:S07]  /*9c20*/  @P0 IMAD.IADD R77, R74, 0x1, R77 ;  /* 0x000000014a4d0824 */ /* 0x000fce00078e024d */
[----:B------:R-:W-:Y:S05]  /*9c30*/  WARPSYNC.COLLECTIVE R76, `(.L_x_116) ;  /* 0x000000004c087348 */ /* 0x000fea0003c00000 */
[----:B------:R0:W1:Y:S02]  /*9c40*/  SHFL.UP P0, R38, R77, R38, R75 ;  /* 0x040000264d267389 */ /* 0x000064000000004b */
[----:B01----:R-:W-:Y:S05]  /*9c50*/  ENDCOLLECTIVE ;  /* 0x000000000000791b */ /* 0x003fea0003800000 */
.L_x_116:
[----:B------:R-:W-:Y:S02]  /*9c60*/  IMAD.MOV.U32 R74, RZ, RZ, R38 ;  /* 0x000000ffff4a7224 */ /* 0x000fe400078e0026 */
[----:B------:R-:W-:Y:S02]  /*9c70*/  IMAD.MOV.U32 R38, RZ, RZ, 0x10 ;  /* 0x00000010ff267424 */ /* 0x000fe400078e00ff */
[----:B------:R-:W-:-:S04]  /*9c80*/  @P0 IMAD.IADD R74, R77, 0x1, R74 ;  /* 0x000000014d4a0824 */ /* 0x000fc800078e024a */
[----:B------:R-:W-:-:S07]  /*9c90*/  IMAD.MOV.U32 R77, RZ, RZ, R74 ;  /* 0x000000ffff4d7224 */ /* 0x000fce00078e004a */
[----:B------:R-:W-:Y:S05]  /*9ca0*/  WARPSYNC.COLLECTIVE R76, `(.L_x_117) ;  /* 0x000000004c087348 */ /* 0x000fea0003c00000 */
[----:B------:R0:W1:Y:S02]  /*9cb0*/  SHFL.UP P0, R38, R77, R38, R75 ;  /* 0x040000264d267389 */ /* 0x000064000000004b */
[----:B01----:R-:W-:Y:S05]  /*9cc0*/  ENDCOLLECTIVE ;  /* 0x000000000000791b */ /* 0x003fea0003800000 */
.L_x_117:
[----:B------:R-:W-:Y:S05]  /*9cd0*/  BRA `(.L_x_118) ;  /* 0xffffff8c00587947 */ /* 0x000fea000383ffff */
.L_x_119:
[----:B------:R-:W-:-:S00]  /*9ce0*/  BRA `(.L_x_119) ;  /* 0xfffffffc00fc7947 */ /* 0x000fc0000383ffff */
[----:B------:R-:W-:-:S00]  /*9cf0*/  NOP ;  /* 0x0000000000007918 */ /* 0x000fc00000000000 */
        /* <DEDUP_REMOVED lines=8> */
.L_x_1103:


//--------------------- .text._ZN3cub18CUB_300001_SM_10006detail10radix_sort33DeviceRadixSortExclusiveSumKernelINS1_5radix10policy_hubIjjyE10Policy1000EyEEvPT0_ --------------------------
	.section	.text._ZN3cub18CUB_300001_SM_10006detail10radix_sort33DeviceRadixSortExclusiveSumKernelINS1_5radix10policy_hubIjjyE10Policy1000EyEEvPT0_,"ax",@progbits
	.align	128
        .global         _ZN3cub18CUB_300001_SM_10006detail10radix_sort33DeviceRadixSortExclusiveSumKernelINS1_5radix10policy_hubIjjyE10Policy1000EyEEvPT0_
        .type           _ZN3cub18CUB_300001_SM_10006detail10radix_sort33DeviceRadixSortExclusiveSumKernelINS1_5radix10policy_hubIjjyE10Policy1000EyEEvPT0_,@function
        .size           _ZN3cub18CUB_300001_SM_10006detail10radix_sort33DeviceRadixSortExclusiveSumKernelINS1_5radix10policy_hubIjjyE10Policy1000EyEEvPT0_,(.L_x_1104 - _ZN3cub18CUB_300001_SM_10006detail10radix_sort33DeviceRadixSortExclusiveSumKernelINS1_5radix10policy_hubIjjyE10Policy1000EyEEvPT0_)
        .other          _ZN3cub18CUB_300001_SM_10006detail10radix_sort33DeviceRadixSortExclusiveSumKernelINS1_5radix10policy_hubIjjyE10Policy1000EyEEvPT0_,@"STO_CUDA_ENTRY STV_DEFAULT"
_ZN3cub18CUB_300001_SM_10006detail10radix_sort33DeviceRadixSortExclusiveSumKernelINS1_5radix10policy_hubIjjyE10Policy1000EyEEvPT0_:
.text._ZN3cub18CUB_300001_SM_10006detail10radix_sort33DeviceRadixSortExclusiveSumKernelINS1_5radix10policy_hubIjjyE10Policy1000EyEEvPT0_:
[----:B------:R-:W-:Y:S01]  /*0000*/  LDC R1, c[0x0][0x37c] ;  /* 0x0000df00ff017b82 */ /* 0x000fe20000000800 */
[----:B------:R-:W0:Y:S07]  /*0010*/  S2R R18, SR_TID.X ;  /* 0x0000000000127919 */ /* 0x000e2e0000002100 */
[----:B------:R-:W1:Y:S01]  /*0020*/  LDC.64 R16, c[0x0][0x380] ;  /* 0x0000e000ff107b82 */ /* 0x000e620000000a00 */
[----:B------:R-:W2:Y:S01]  /*0030*/  LDCU.64 UR4, c[0x0][0x358] ;  /* 0x00006b00ff0477ac */ /* 0x000ea20008000a00 */
[----:B------:R-:W3:Y:S01]  /*0040*/  S2R R5, SR_CTAID.X ;  /* 0x0000000000057919 */ /* 0x000ee20000002500 */
[----:B0-----:R-:W-:Y:S01]  /*0050*/  ISETP.GT.U32.AND P1, PT, R18, 0xff, PT ;  /* 0x000000ff1200780c */ /* 0x001fe20003f24070 */
[----:B---3--:R-:W-:-:S04]  /*0060*/  IMAD R5, R5, 0x100, R18 ;  /* 0x0000010005057824 */ /* 0x008fc800078e0212 */
[----:B-1----:R-:W-:-:S08]  /*0070*/  IMAD.WIDE R16, R5, 0x8, R16 ;  /* 0x0000000805107825 */ /* 0x002fd000078e0210 */
[----:B--2---:R-:W2:Y:S01]  /*0080*/  @!P1 LDG.E.64 R2, desc[UR4][R16.64] ;  /* 0x0000000410029981 */ /* 0x004ea2000c1e1b00 */
[----:B------:R-:W-:Y:S02]  /*0090*/  MOV R0, 0x400 ;  /* 0x0000040000007802 */ /* 0x000fe40000000f00 */
[C---:B------:R-:W-:Y:S01]  /*00a0*/  ISETP.GT.U32.AND P0, PT, R18.reuse, 0x1f, PT ;  /* 0x0000001f1200780c */ /* 0x040fe20003f04070 */
[----:B------:R-:W0:Y:S02]  /*00b0*/  S2R R5, SR_CgaCtaId ;  /* 0x0000000000057919 */ /* 0x000e240000008800 */
[----:B0-----:R-:W-:Y:S02]  /*00c0*/  LEA R5, R5, R0, 0x18 ;  /* 0x0000000005057211 */ /* 0x001fe400078ec0ff */
[----:B------:R-:W-:-:S05]  /*00d0*/  LEA.HI R0, R18, R18, RZ, 0x1d ;  /* 0x0000001212007211 */ /* 0x000fca00078fe8ff */
[----:B------:R-:W-:-:S05]  /*00e0*/  IMAD R0, R0, 0x8, R5 ;  /* 0x0000000800007824 */ /* 0x000fca00078e0205 */
[----:B--2---:R0:W-:Y:S01]  /*00f0*/  STS.64 [R0+0x10], R2 ;  /* 0x0000100200007388 */ /* 0x0041e20000000a00 */
[----:B------:R-:W-:Y:S06]  /*0100*/  BAR.SYNC.DEFER_BLOCKING 0x0 ;  /* 0x0000000000007b1d */ /* 0x000fec0000010000 */
[----:B------:R-:W-:Y:S05]  /*0110*/  @P0 BRA `(.L_x_120) ;  /* 0x0000000400240947 */ /* 0x000fea0003800000 */
[----:B------:R-:W-:Y:S01]  /*0120*/  IMAD R18, R18, 0x48, R5 ;  /* 0x0000004812127824 */ /* 0x000fe200078e0205 */
[----:B------:R-:W-:-:S04]  /*0130*/  UMOV UR6, 0xffffffff ;  /* 0xffffffff00067882 */ /* 0x000fc80000000000 */
[----:B------:R-:W-:Y:S04]  /*0140*/  LDS.64 R14, [R18+0x10] ;  /* 0x00001000120e7984 */ /* 0x000fe80000000a00 */
[----:B------:R-:W-:Y:S04]  /*0150*/  LDS.64 R12, [R18+0x18] ;  /* 0x00001800120c7984 */ /* 0x000fe80000000a00 */
[----:B------:R-:W1:Y:S04]  /*0160*/  LDS.64 R10, [R18+0x20] ;  /* 0x00002000120a7984 */ /* 0x000e680000000a00 */
[----:B------:R-:W-:Y:S04]  /*0170*/  LDS.64 R8, [R18+0x28] ;  /* 0x0000280012087984 */ /* 0x000fe80000000a00 */
[----:B------:R-:W2:Y:S04]  /*0180*/  LDS.64 R6, [R18+0x30] ;  /* 0x0000300012067984 */ /* 0x000ea80000000a00 */
[----:B------:R-:W-:Y:S04]  /*0190*/  LDS.64 R4, [R18+0x38] ;  /* 0x0000380012047984 */ /* 0x000fe80000000a00 */
[----:B0-----:R-:W0:Y:S04]  /*01a0*/  LDS.64 R2, [R18+0x40] ;  /* 0x0000400012027984 */ /* 0x001e280000000a00 */
[----:B------:R-:W3:Y:S01]  /*01b0*/  LDS.64 R20, [R18+0x48] ;  /* 0x0000480012147984 */ /* 0x000ee20000000a00 */
[----:B-1----:R-:W-:-:S04]  /*01c0*/  IADD3 R19, P3, P4, R10, R12, R14 ;  /* 0x0000000c0a137210 */ /* 0x002fc80007c7e00e */
[----:B------:R-:W-:Y:S02]  /*01d0*/  IADD3.X R23, PT, PT, R11, R13, R15, P3, P4 ;  /* 0x0000000d0b177210 */ /* 0x000fe40001fe840f */
[----:B--2---:R-:W-:-:S04]  /*01e0*/  IADD3 R19, P0, P2, R6, R19, R8 ;  /* 0x0000001306137210 */ /* 0x004fc80007a1e008 */
[----:B------:R-:W-:Y:S02]  /*01f0*/  IADD3.X R23, PT, PT, R7, R23, R9, P0, P2 ;  /* 0x0000001707177210 */ /* 0x000fe400007e4409 */
[----:B0-----:R-:W-:-:S04]  /*0200*/  IADD3 R19, P3, P4, R2, R19, R4 ;  /* 0x0000001302137210 */ /* 0x001fc80007c7e004 */
[----:B---3--:R-:W-:Y:S02]  /*0210*/  IADD3 R20, P0, PT, R20, R19, RZ ;  /* 0x0000001314147210 */ /* 0x008fe40007f1e0ff */
[----:B------:R-:W-:-:S05]  /*0220*/  IADD3.X R19, PT, PT, R3, R23, R5, P3, P4 ;  /* 0x0000001703137210 */ /* 0x000fca0001fe8405 */
[----:B------:R-:W-:Y:S01]  /*0230*/  IMAD.X R19, R21, 0x1, R19, P0 ;  /* 0x0000000115137824 */ /* 0x000fe200000e0613 */
[----:B------:R-:W-:Y:S06]  /*0240*/  BRA.DIV UR6, `(.L_x_121) ;  /* 0x0000000206f07947 */ /* 0x000fec000b800000 */
[----:B------:R-:W0:Y:S04]  /*0250*/  SHFL.UP PT, R27, R20, 0x1, RZ ;  /* 0x04200000141b7989 */ /* 0x000e2800000e00ff */
[----:B------:R-:W1:Y:S01]  /*0260*/  SHFL.UP P0, R25, R19, 0x1, RZ ;  /* 0x0420000013197989 */ /* 0x000e6200000000ff */
[----:B0-----:R-:W-:-:S04]  /*0270*/  IADD3 R22, P2, PT, R27, R20, RZ ;  /* 0x000000141b167210 */ /* 0x001fc80007f5e0ff */
[----:B-1----:R-:W-:Y:S01]  /*0280*/  SEL R27, R22, R27, P0 ;  /* 0x0000001b161b7207 */ /* 0x002fe20000000000 */
[----:B------:R-:W-:-:S04]  /*0290*/  IMAD.X R26, R25, 0x1, R19, P2 ;  /* 0x00000001191a7824 */ /* 0x000fc800010e0613 */
[----:B------:R-:W0:Y:S01]  /*02a0*/  SHFL.UP PT, R28, R27, 0x2, RZ ;  /* 0x044000001b1c7989 */ /* 0x000e2200000e00ff */
[----:B------:R-:W-:-:S05]  /*02b0*/  SEL R26, R26, R25, P0 ;  /* 0x000000191a1a7207 */ /* 0x000fca0000000000 */
[----:B------:R-:W1:Y:S01]  /*02c0*/  SHFL.UP P0, R25, R26, 0x2, RZ ;  /* 0x044000001a197989 */ /* 0x000e6200000000ff */
[----:B0-----:R-:W-:-:S05]  /*02d0*/  IADD3 R21, P2, PT, R28, R27, RZ ;  /* 0x0000001b1c157210 */ /* 0x001fca0007f5e0ff */
[----:B-1----:R-:W-:Y:S01]  /*02e0*/  IMAD.X R22, R25, 0x1, R26, P2 ;  /* 0x0000000119167824 */ /* 0x002fe200010e061a */
[----:B------:R-:W-:-:S04]  /*02f0*/  SEL R28, R21, R28, P0 ;  /* 0x0000001c151c7207 */ /* 0x000fc80000000000 */
[----:B------:R-:W-:Y:S01]  /*0300*/  SEL R29, R22, R25, P0 ;  /* 0x00000019161d7207 */ /* 0x000fe20000000000 */
        /* <DEDUP_REMOVED lines=12> */
[----:B------:R0:W1:Y:S04]  /*03d0*/  SHFL.UP PT, R28, R27, 0x10, RZ ;  /* 0x060000001b1c7989 */ /* 0x00006800000e00ff */
[----:B------:R0:W2:Y:S02]  /*03e0*/  SHFL.UP P0, R25, R26, 0x10, RZ ;  /* 0x060000001a197989 */ /* 0x0000a400000000ff */
.L_x_132:
[----:B-1----:R-:W-:-:S04]  /*03f0*/  IADD3 R21, P2, PT, R28, R27, RZ ;  /* 0x0000001b1c157210 */ /* 0x002fc80007f5e0ff */
[----:B--2---:R-:W-:Y:S01]  /*0400*/  SEL R21, R21, R28, P0 ;  /* 0x0000001c15157207 */ /* 0x004fe20000000000 */
[----:B------:R-:W-:-:S05]  /*0410*/  IMAD.X R22, R25, 0x1, R26, P2 ;  /* 0x0000000119167824 */ /* 0x000fca00010e061a */
[----:B------:R-:W-:Y:S02]  /*0420*/  SEL R22, R22, R25, P0 ;  /* 0x0000001916167207 */ /* 0x000fe40000000000 */
[----:B------:R-:W-:-:S05]  /*0430*/  IADD3 R20, P0, PT, R21, -R20, RZ ;  /* 0x8000001415147210 */ /* 0x000fca0007f1e0ff */
[----:B------:R-:W-:Y:S01]  /*0440*/  IMAD.X R21, R22, 0x1, ~R19, P0 ;  /* 0x0000000116157824 */ /* 0x000fe200000e0e13 */
[----:B------:R-:W-:-:S04]  /*0450*/  IADD3 R14, P0, PT, R14, R20, RZ ;  /* 0x000000140e0e7210 */ /* 0x000fc80007f1e0ff */
[----:B------:R1:W-:Y:S01]  /*0460*/  STS.64 [R18+0x10], R20 ;  /* 0x0000101412007388 */ /* 0x0003e20000000a00 */
[----:B------:R-:W-:Y:S01]  /*0470*/  IMAD.X R15, R15, 0x1, R21, P0 ;  /* 0x000000010f0f7824 */ /* 0x000fe200000e0615 */
        /* <DEDUP_REMOVED lines=17> */
[----:B------:R-:W-:-:S05]  /*0590*/  IMAD.X R3, R3, 0x1, R5, P0 ;  /* 0x0000000103037824 */ /* 0x000fca00000e0605 */
[----:B------:R1:W-:Y:S03]  /*05a0*/  STS.64 [R18+0x48], R2 ;  /* 0x0000480212007388 */ /* 0x0003e60000000a00 */
.L_x_120:
[----:B------:R-:W-:Y:S05]  /*05b0*/  WARPSYNC.ALL ;  /* 0x0000000000007948 */ /* 0x000fea0003800000 */
[----:B------:R-:W-:Y:S06]  /*05c0*/  BAR.SYNC.DEFER_BLOCKING 0x0 ;  /* 0x0000000000007b1d */ /* 0x000fec0000010000 */
[----:B------:R-:W-:Y:S05]  /*05d0*/  @P1 EXIT ;  /* 0x000000000000194d */ /* 0x000fea0003800000 */
[----:B01----:R-:W0:Y:S04]  /*05e0*/  LDS.64 R2, [R0+0x10] ;  /* 0x0000100000027984 */ /* 0x003e280000000a00 */
[----:B0-----:R-:W-:Y:S01]  /*05f0*/  STG.E.64 desc[UR4][R16.64], R2 ;  /* 0x0000000210007986 */ /* 0x001fe2000c101b04 */
[----:B------:R-:W-:Y:S05]  /*0600*/  EXIT ;  /* 0x000000000000794d */ /* 0x000fea0003800000 */
.L_x_121:
[----:B------:R-:W-:Y:S02]  /*0610*/  IMAD.MOV.U32 R24, RZ, RZ, R20 ;  /* 0x000000ffff187224 */ /* 0x000fe400078e0014 */
[----:B------:R-:W-:Y:S02]  /*0620*/  IMAD.MOV.U32 R23, RZ, RZ, 0x1 ;  /* 0x00000001ff177424 */ /* 0x000fe400078e00ff */
[----:B------:R-:W-:Y:S02]  /*0630*/  IMAD.MOV.U32 R22, RZ, RZ, RZ ;  /* 0x000000ffff167224 */ /* 0x000fe400078e00ff */
[----:B------:R-:W-:-:S07]  /*0640*/  IMAD.MOV.U32 R21, RZ, RZ, -0x1 ;  /* 0xffffffffff157424 */ /* 0x000fce00078e00ff */
[----:B------:R-:W-:Y:S05]  /*0650*/  WARPSYNC.COLLECTIVE R21, `(.L_x_122) ;  /* 0x0000000015087348 */ /* 0x000fea0003c00000 */
[----:B------:R0:W1:Y:S02]  /*0660*/  SHFL.UP P0, R25, R24, R23, R22 ;  /* 0x0400001718197389 */ /* 0x0000640000000016 */
[----:B01----:R-:W-:Y:S05]  /*0670*/  ENDCOLLECTIVE ;  /* 0x000000000000791b */ /* 0x003fea0003800000 */
.L_x_122:
[----:B------:R-:W-:Y:S02]  /*0680*/  IMAD.MOV.U32 R24, RZ, RZ, R19 ;  /* 0x000000ffff187224 */ /* 0x000fe400078e0013 */
[----:B------:R-:W-:-:S07]  /*0690*/  IMAD.MOV.U32 R27, RZ, RZ, R25 ;  /* 0x000000ffff1b7224 */ /* 0x000fce00078e0019 */
[----:B------:R-:W-:Y:S05]  /*06a0*/  WARPSYNC.COLLECTIVE R21, `(.L_x_123) ;  /* 0x0000000015087348 */ /* 0x000fea0003c00000 */
[----:B------:R0:W1:Y:S02]  /*06b0*/  SHFL.UP P0, R25, R24, R23, R22 ;  /* 0x0400001718197389 */ /* 0x0000640000000016 */
[----:B01----:R-:W-:Y:S05]  /*06c0*/  ENDCOLLECTIVE ;  /* 0x000000000000791b */ /* 0x003fea0003800000 */
.L_x_123:
[----:B------:R-:W-:Y:S01]  /*06d0*/  IADD3 R26, P2, PT, R27, R20, RZ ;  /* 0x000000141b1a7210 */ /* 0x000fe20007f5e0ff */
[----:B------:R-:W-:-:S03]  /*06e0*/  IMAD.MOV.U32 R23, RZ, RZ, 0x2 ;  /* 0x00000002ff177424 */ /* 0x000fc600078e00ff */
[----:B------:R-:W-:Y:S01]  /*06f0*/  SEL R27, R26, R27, P0 ;  /* 0x0000001b1a1b7207 */ /* 0x000fe20000000000 */
[----:B------:R-:W-:-:S04]  /*0700*/  IMAD.X R26, R25, 0x1, R19, P2 ;  /* 0x00000001191a7824 */ /* 0x000fc800010e0613 */
[----:B------:R-:W-:Y:S01]  /*0710*/  IMAD.MOV.U32 R24, RZ, RZ, R27 ;  /* 0x000000ffff187224 */ /* 0x000fe200078e001b */
[----:B------:R-:W-:-:S07]  /*0720*/  SEL R26, R26, R25, P0 ;  /* 0x000000191a1a7207 */ /* 0x000fce0000000000 */
[----:B------:R-:W-:Y:S05]  /*0730*/  WARPSYNC.COLLECTIVE R21, `(.L_x_124) ;  /* 0x0000000015087348 */ /* 0x000fea0003c00000 */
[----:B------:R0:W1:Y:S02]  /*0740*/  SHFL.UP P0, R25, R24, R23, R22 ;  /* 0x0400001718197389 */ /* 0x0000640000000016 */
[----:B01----:R-:W-:Y:S05]  /*0750*/  ENDCOLLECTIVE ;  /* 0x000000000000791b */ /* 0x003fea0003800000 */
.L_x_124:
[----:B------:R-:W-:Y:S02]  /*0760*/  IMAD.MOV.U32 R24, RZ, RZ, R26 ;  /* 0x000000ffff187224 */ /* 0x000fe400078e001a */
[----:B------:R-:W-:-:S07]  /*0770*/  IMAD.MOV.U32 R28, RZ, RZ, R25 ;  /* 0x000000ffff1c7224 */ /* 0x000fce00078e0019 */
[----:B------:R-:W-:Y:S05]  /*0780*/  WARPSYNC.COLLECTIVE R21, `(.L_x_125) ;  /* 0x0000000015087348 */ /* 0x000fea0003c00000 */
[----:B------:R0:W1:Y:S02]  /*0790*/  SHFL.UP P0, R25, R24, R23, R22 ;  /* 0x0400001718197389 */ /* 0x0000640000000016 */
[----:B01----:R-:W-:Y:S05]  /*07a0*/  ENDCOLLECTIVE ;  /* 0x000000000000791b */ /* 0x003fea0003800000 */
.L_x_125:
        /* <DEDUP_REMOVED lines=9> */
.L_x_126:
[----:B------:R-:W-:Y:S02]  /*0840*/  IMAD.MOV.U32 R24, RZ, RZ, R29 ;  /* 0x000000ffff187224 */ /* 0x000fe400078e001d */
[----:B------:R-:W-:-:S07]  /*0850*/  IMAD.MOV.U32 R27, RZ, RZ, R25 ;  /* 0x000000ffff1b7224 */ /* 0x000fce00078e0019 */
[----:B------:R-:W-:Y:S05]  /*0860*/  WARPSYNC.COLLECTIVE R21, `(.L_x_127) ;  /* 0x0000000015087348 */ /* 0x000fea0003c00000 */
[----:B------:R0:W1:Y:S02]  /*0870*/  SHFL.UP P0, R25, R24, R23, R22 ;  /* 0x0400001718197389 */ /* 0x0000640000000016 */
[----:B01----:R-:W-:Y:S05]  /*0880*/  ENDCOLLECTIVE ;  /* 0x000000000000791b */ /* 0x003fea0003800000 */
.L_x_127:
        /* <DEDUP_REMOVED lines=9> */
.L_x_128:
[----:B------:R-:W-:Y:S02]  /*0920*/  IMAD.MOV.U32 R24, RZ, RZ, R29 ;  /* 0x000000ffff187224 */ /* 0x000fe400078e001d */
[----:B------:R-:W-:-:S07]  /*0930*/  IMAD.MOV.U32 R27, RZ, RZ, R25 ;  /* 0x000000ffff1b7224 */ /* 0x000fce00078e0019 */
[----:B------:R-:W-:Y:S05]  /*0940*/  WARPSYNC.COLLECTIVE R21, `(.L_x_129) ;  /* 0x0000000015087348 */ /* 0x000fea0003c00000 */
[----:B------:R0:W1:Y:S02]  /*0950*/  SHFL.UP P0, R25, R24, R23, R22 ;  /* 0x0400001718197389 */ /* 0x0000640000000016 */
[----:B01----:R-:W-:Y:S05]  /*0960*/  ENDCOLLECTIVE ;  /* 0x000000000000791b */ /* 0x003fea0003800000 */
.L_x_129:
        /* <DEDUP_REMOVED lines=9> */
.L_x_130:
[----:B------:R-:W-:Y:S02]  /*0a00*/  IMAD.MOV.U32 R24, RZ, RZ, R26 ;  /* 0x000000ffff187224 */ /* 0x000fe400078e001a */
[----:B------:R-:W-:-:S07]  /*0a10*/  IMAD.MOV.U32 R28, RZ, RZ, R25 ;  /* 0x000000ffff1c7224 */ /* 0x000fce00078e0019 */
[----:B------:R-:W-:Y:S05]  /*0a20*/  WARPSYNC.COLLECTIVE R21, `(.L_x_131) ;  /* 0x0000000015087348 */ /* 0x000fea0003c00000 */
[----:B------:R0:W1:Y:S02]  /*0a30*/  SHFL.UP P0, R25, R24, R23, R22 ;  /* 0x0400001718197389 */ /* 0x0000640000000016 */
[----:B01----:R-:W-:Y:S05]  /*0a40*/  ENDCOLLECTIVE ;  /* 0x000000000000791b */ /* 0x003fea0003800000 */
.L_x_131:
[----:B------:R-:W-:Y:S05]  /*0a50*/  BRA `(.L_x_132) ;  /* 0xfffffff800647947 */ /* 0x000fea000383ffff */
.L_x_133:
        /* <DEDUP_REMOVED lines=10> */
.L_x_1104:


//--------------------- .text._ZN3cub18CUB_300001_SM_10006detail10radix_sort30DeviceRadixSortHistogramKernelINS1_5radix10policy_hubIjjyE10Policy1000ELNS0_9SortOrderE0EjyNS1_21identity_decomposer_tEEEvPT2_PKT1_SA_iiT3_ --------------------------
	.section	.text._ZN3cub18CUB_300001_SM_10006detail10radix_sort30DeviceRadixSortHistogramKernelINS1_5radix10policy_hubIjjyE10Policy1000ELNS0_9SortOrderE0EjyNS1_21identity_decomposer_tEEEvPT2_PKT1_SA_iiT3_,"ax",@progbits
	.align	128
        .global         _ZN3cub18CUB_300001_SM_10006detail10radix_sort30DeviceRadixSortHistogramKernelINS1_5radix10policy_hubIjjyE10Policy1000ELNS0_9SortOrderE0EjyNS1_21identity_decomposer_tEEEvPT2_PKT1_SA_iiT3_
        .type           _ZN3cub18CUB_300001_SM_10006detail10radix_sort30DeviceRadixSortHistogramKernelINS1_5radix10policy_hubIjjyE10Policy1000ELNS0_9SortOrderE0EjyNS1_21identity_decomposer_tEEEvPT2_PKT1_SA_iiT3_,@function
        .size           _ZN3cub18CUB_300001_SM_10006detail10radix_sort30DeviceRadixSortHistogramKernelINS1_5radix10policy_hubIjjyE10Policy1000ELNS0_9SortOrderE0EjyNS1_21identity_decomposer_tEEEvPT2_PKT1_SA_iiT3_,(.L_x_1105 - _ZN3cub18CUB_300001_SM_10006detail10radix_sort30DeviceRadixSortHistogramKernelINS1_5radix10policy_hubIjjyE10Policy1000ELNS0_9SortOrderE0EjyNS1_21identity_decomposer_tEEEvPT2_PKT1_SA_iiT3_)
        .other          _ZN3cub18CUB_300001_SM_10006detail10radix_sort30DeviceRadixSortHistogramKernelINS1_5radix10policy_hubIjjyE10Policy1000ELNS0_9SortOrderE0EjyNS1_21identity_decomposer_tEEEvPT2_PKT1_SA_iiT3_,@"STO_CUDA_ENTRY STV_DEFAULT"
_ZN3cub18CUB_300001_SM_10006detail10radix_sort30DeviceRadixSortHistogramKernelINS1_5radix10policy_hubIjjyE10Policy1000ELNS0_9SortOrderE0EjyNS1_21identity_decomposer_tEEEvPT2_PKT1_SA_iiT3_:
.text._ZN3cub18CUB_300001_SM_10006detail10radix_sort30DeviceRadixSortHistogramKernelINS1_5radix10policy_hubIjjyE10Policy1000ELNS0_9SortOrderE0EjyNS1_21identity_decomposer_tEEEvPT2_PKT1_SA_iiT3_:
[----:B------:R-:W-:Y:S01]  /*0000*/  LDC R1, c[0x0][0x37c] ;  /* 0x0000df00ff017b82 */ /* 0x000fe20000000800 */
[----:B------:R-:W0:Y:S02]  /*0010*/  LDCU.64 UR4, c[0x0][0x390] ;  /* 0x00007200ff0477ac */ /* 0x000e240008000a00 */
[----:B0-----:R-:W-:-:S04]  /*0020*/  ISETP.NE.U32.AND P0, PT, RZ, UR4, PT ;  /* 0x00000004ff007c0c */ /* 0x001fc8000bf05070 */
[----:B------:R-:W-:-:S13]  /*0030*/  ISETP.NE.AND.EX P0, PT, RZ, UR5, PT, P0 ;  /* 0x00000005ff007c0c */ /* 0x000fda000bf05300 */
[----:B------:R-:W-:Y:S05]  /*0040*/  @!P0 EXIT ;  /* 0x000000000000894d */ /* 0x000fea0003800000 */
[----:B------:R-:W0:Y:S01]  /*0050*/  S2R R18, SR_TID.X ;  /* 0x0000000000127919 */ /* 0x000e220000002100 */
[----:B------:R-:W1:Y:S01]  /*0060*/  LDCU.64 UR4, c[0x0][0x398] ;  /* 0x00007300ff0477ac */ /* 0x000e620008000a00 */
[----:B------:R-:W2:Y:S01]  /*0070*/  S2UR UR7, SR_CgaCtaId ;  /* 0x00000000000779c3 */ /* 0x000ea20000008800 */
[----:B------:R-:W-:Y:S01]  /*0080*/  UMOV UR6, 0x400 ;  /* 0x0000040000067882 */ /* 0x000fe20000000000 */
[----:B------:R-:W3:Y:S06]  /*0090*/  LDCU.64 UR18, c[0x0][0x358] ;  /* 0x00006b00ff1277ac */ /* 0x000eec0008000a00 */
[----:B------:R-:W4:Y:S01]  /*00a0*/  S2UR UR8, SR_CTAID.X ;  /* 0x00000000000879c3 */ /* 0x000f220000002500 */
[----:B------:R-:W0:Y:S01]  /*00b0*/  LDCU UR21, c[0x0][0x370] ;  /* 0x00006e00ff1577ac */ /* 0x000e220008000800 */
[----:B-1----:R-:W-:-:S04]  /*00c0*/  UIADD3 UR4, UPT, UPT, UR5, 0x7, -UR4 ;  /* 0x0000000705047890 */ /* 0x002fc8000fffe804 */
[----:B------:R-:W-:Y:S02]  /*00d0*/  UISETP.GE.AND UP0, UPT, UR4, 0x8, UPT ;  /* 0x000000080400788c */ /* 0x000fe4000bf06270 */
[----:B------:R-:W-:Y:S02]  /*00e0*/  USHF.R.S32.HI UR5, URZ, 0x1f, UR4 ;  /* 0x0000001fff057899 */ /* 0x000fe40008011404 */
[----:B--2---:R-:W-:Y:S02]  /*00f0*/  ULEA UR6, UR7, UR6, 0x18 ;  /* 0x0000000607067291 */ /* 0x004fe4000f8ec0ff */
[----:B------:R-:W-:Y:S01]  /*0100*/  PLOP3.LUT P0, PT, PT, PT, UP0, 0x80, 0x8 ;  /* 0x000000000008781c */ /* 0x000fe20003f0f008 */
[----:B------:R-:W-:Y:S01]  /*0110*/  ULEA.HI UR5, UR5, UR4, URZ, 0x3 ;  /* 0x0000000405057291 */ /* 0x000fe2000f8f18ff */
[C---:B0-----:R-:W-:Y:S02]  /*0120*/  VIADD R19, R18.reuse, 0x80 ;  /* 0x0000008012137836 */ /* 0x041fe40000000000 */
[C---:B------:R-:W-:Y:S01]  /*0130*/  ISETP.GT.U32.OR P0, PT, R18.reuse, 0xff, !P0 ;  /* 0x000000ff1200780c */ /* 0x040fe20004704470 */
[----:B------:R-:W-:Y:S01]  /*0140*/  USHF.R.S32.HI UR5, URZ, 0x3, UR5 ;  /* 0x00000003ff057899 */ /* 0x000fe20008011405 */
[C---:B------:R-:W-:Y:S01]  /*0150*/  VIADD R20, R18.reuse, 0x100 ;  /* 0x0000010012147836 */ /* 0x040fe20000000000 */
[C---:B------:R-:W-:Y:S01]  /*0160*/  IADD3 R25, PT, PT, R18.reuse, 0x500, RZ ;  /* 0x0000050012197810 */ /* 0x040fe20007ffe0ff */
[C---:B------:R-:W-:Y:S01]  /*0170*/  VIADD R21, R18.reuse, 0x180 ;  /* 0x0000018012157836 */ /* 0x040fe20000000000 */
[----:B------:R-:W-:Y:S01]  /*0180*/  P2R R28, PR, RZ, 0x1 ;  /* 0x00000001ff1c7803 */ /* 0x000fe20000000000 */
[C---:B------:R-:W-:Y:S01]  /*0190*/  VIADD R22, R18.reuse, 0x200 ;  /* 0x0000020012167836 */ /* 0x040fe20000000000 */
[C---:B------:R-:W-:Y:S01]  /*01a0*/  LEA R27, R18.reuse, UR6, 0x2 ;  /* 0x00000006121b7c11 */ /* 0x040fe2000f8e10ff */
[C---:B------:R-:W-:Y:S01]  /*01b0*/  VIADD R23, R18.reuse, 0x280 ;  /* 0x0000028012177836 */ /* 0x040fe20000000000 */
[----:B----4-:R-:W-:Y:S01]  /*01c0*/  USHF.L.U32 UR8, UR8, 0xb, URZ ;  /* 0x0000000b08087899 */ /* 0x010fe200080006ff */
[C---:B------:R-:W-:Y:S01]  /*01d0*/  VIADD R24, R18.reuse, 0x300 ;  /* 0x0000030012187836 */ /* 0x040fe20000000000 */
[----:B------:R-:W-:Y:S01]  /*01e0*/  ULOP3.LUT UR20, UR5, 0x7, URZ, 0xc0, !UPT ;  /* 0x0000000705147892 */ /* 0x000fe2000f8ec0ff */
[----:B------:R-:W-:Y:S01]  /*01f0*/  VIADD R26, R18, 0x780 ;  /* 0x00000780121a7836 */ /* 0x000fe20000000000 */
[----:B------:R-:W-:Y:S01]  /*0200*/  ULOP3.LUT UR9, UR5, 0x3, URZ, 0xc0, !UPT ;  /* 0x0000000305097892 */ /* 0x000fe2000f8ec0ff */
[----:B------:R-:W-:Y:S01]  /*0210*/  UMOV UR6, URZ ;  /* 0x000000ff00067c82 */ /* 0x000fe20008000000 */
[----:B---3--:R-:W-:-:S10]  /*0220*/  UMOV UR7, URZ ;  /* 0x000000ff00077c82 */ /* 0x008fd40008000000 */
.L_x_217:
[----:B------:R-:W-:Y:S01]  /*0230*/  ISETP.NE.AND P0, PT, R28, RZ, PT ;  /* 0x000000ff1c00720c */ /* 0x000fe20003f05270 */
[----:B------:R-:W-:-:S12]  /*0240*/  BSSY.RECONVERGENT B0, `(.L_x_134) ;  /* 0x0000082000007945 */ /* 0x000fd80003800200 */
[----:B0-2345:R-:W-:Y:S05]  /*0250*/  @P0 BRA `(.L_x_135) ;  /* 0x0000000800000947 */ /* 0x03dfea0003800000 */
[----:B------:R-:W0:Y:S02]  /*0260*/  LDC.64 R2, c[0x0][0x398] ;  /* 0x0000e600ff027b82 */ /* 0x000e240000000a00 */
[----:B0-----:R-:W-:-:S04]  /*0270*/  IADD3 R2, PT, PT, R3, 0x7, -R2 ;  /* 0x0000000703027810 */ /* 0x001fc80007ffe802 */
[----:B------:R-:W-:-:S04]  /*0280*/  SHF.R.S32.HI R3, RZ, 0x1f, R2 ;  /* 0x0000001fff037819 */ /* 0x000fc80000011402 */
[----:B------:R-:W-:-:S04]  /*0290*/  LEA.HI R3, R3, R2, RZ, 0x3 ;  /* 0x0000000203037211 */ /* 0x000fc800078f18ff */
[----:B------:R-:W-:-:S04]  /*02a0*/  SHF.R.S32.HI R3, RZ, 0x3, R3 ;  /* 0x00000003ff037819 */ /* 0x000fc80000011403 */
[C---:B------:R-:W-:Y:S01]  /*02b0*/  LOP3.LUT R5, R3.reuse, 0xffffff0, RZ, 0xc0, !PT ;  /* 0x0ffffff003057812 */ /* 0x040fe200078ec0ff */
[----:B------:R-:W-:-:S05]  /*02c0*/  VIADD R0, R3, 0xffffffff ;  /* 0xffffffff03007836 */ /* 0x000fca0000000000 */
[----:B------:R-:W-:Y:S01]  /*02d0*/  ISETP.GE.U32.AND P0, PT, R0, 0xf, PT ;  /* 0x0000000f0000780c */ /* 0x000fe20003f06070 */
[----:B------:R-:W-:-:S12]  /*02e0*/  IMAD.MOV.U32 R0, RZ, RZ, RZ ;  /* 0x000000ffff007224 */ /* 0x000fd800078e00ff */
[----:B------:R-:W-:Y:S05]  /*02f0*/  @!P0 BRA `(.L_x_136) ;  /* 0x00000000005c8947 */ /* 0x000fea0003800000 */
[----:B------:R-:W-:Y:S02]  /*0300*/  IMAD.MOV R2, RZ, RZ, -R5 ;  /* 0x000000ffff027224 */ /* 0x000fe400078e0a05 */
[----:B------:R-:W-:-:S07]  /*0310*/  VIADD R0, R27, 0x2000 ;  /* 0x000020001b007836 */ /* 0x000fce0000000000 */
.L_x_137:
[----:B------:R-:W-:Y:S01]  /*0320*/  VIADD R2, R2, 0x10 ;  /* 0x0000001002027836 */ /* 0x000fe20000000000 */
[----:B------:R-:W-:Y:S04]  /*0330*/  STS [R0+-0x2000], RZ ;  /* 0xffe000ff00007388 */ /* 0x000fe80000000800 */
        /* <DEDUP_REMOVED lines=16> */
[----:B0-----:R-:W-:Y:S01]  /*0440*/  IADD3 R0, PT, PT, R0, 0x4000, RZ ;  /* 0x0000400000007810 */ /* 0x001fe20007ffe0ff */
[----:B------:R-:W-:Y:S06]  /*0450*/  @P1 BRA `(.L_x_137) ;  /* 0xfffffffc00b01947 */ /* 0x000fec000383ffff */
[----:B------:R-:W-:-:S07]  /*0460*/  IMAD.MOV.U32 R0, RZ, RZ, R5 ;  /* 0x000000ffff007224 */ /* 0x000fce00078e0005 */
.L_x_136:
[----:B------:R-:W-:Y:S01]  /*0470*/  LOP3.LUT R2, R3, 0xf, RZ, 0xc0, !PT ;  /* 0x0000000f03027812 */ /* 0x000fe200078ec0ff */
[----:B------:R-:W-:-:S03]  /*0480*/  IMAD.U32 R4, RZ, RZ, UR20 ;  /* 0x00000014ff047e24 */ /* 0x000fc6000f8e00ff */
[C---:B------:R-:W-:Y:S01]  /*0490*/  ISETP.NE.AND P1, PT, R2.reuse, RZ, PT ;  /* 0x000000ff0200720c */ /* 0x040fe20003f25270 */
[----:B------:R-:W-:Y:S02]  /*04a0*/  VIADD R2, R2, 0xffffffff ;  /* 0xffffffff02027836 */ /* 0x000fe40000000000 */
[----:B------:R-:W-:-:S10]  /*04b0*/  VIADD R4, R4, 0xffffffff ;  /* 0xffffffff04047836 */ /* 0x000fd40000000000 */
[----:B------:R-:W-:Y:S05]  /*04c0*/  @!P1 BRA `(.L_x_138) ;  /* 0x00000000007c9947 */ /* 0x000fea0003800000 */
[----:B------:R-:W-:Y:S01]  /*04d0*/  ISETP.GE.U32.AND P2, PT, R2, 0x7, PT ;  /* 0x000000070200780c */ /* 0x000fe20003f46070 */
[----:B------:R-:W-:-:S12]  /*04e0*/  UISETP.NE.AND UP0, UPT, UR20, URZ, UPT ;  /* 0x000000ff1400728c */ /* 0x000fd8000bf05270 */
[----:B------:R-:W-:Y:S05]  /*04f0*/  @!P2 BRA `(.L_x_139) ;  /* 0x000000000028a947 */ /* 0x000fea0003800000 */
        /* <DEDUP_REMOVED lines=10> */
.L_x_139:
[----:B------:R-:W-:Y:S05]  /*05a0*/  BRA.U !UP0, `(.L_x_138) ;  /* 0x0000000108447547 */ /* 0x000fea000b800000 */
[----:B------:R-:W-:Y:S01]  /*05b0*/  ISETP.GE.U32.AND P2, PT, R4, 0x3, PT ;  /* 0x000000030400780c */ /* 0x000fe20003f46070 */
[----:B------:R-:W-:-:S12]  /*05c0*/  UISETP.NE.AND UP0, UPT, UR9, URZ, UPT ;  /* 0x000000ff0900728c */ /* 0x000fd8000bf05270 */
[C---:B0-----:R-:W-:Y:S01]  /*05d0*/  @P2 LEA R3, R0.reuse, R27, 0xa ;  /* 0x0000001b00032211 */ /* 0x041fe200078e50ff */
[----:B------:R-:W-:-:S04]  /*05e0*/  @P2 VIADD R0, R0, 0x4 ;  /* 0x0000000400002836 */ /* 0x000fc80000000000 */
[----:B------:R1:W-:Y:S04]  /*05f0*/  @P2 STS [R3], RZ ;  /* 0x000000ff03002388 */ /* 0x0003e80000000800 */
[----:B------:R1:W-:Y:S04]  /*0600*/  @P2 STS [R3+0x400], RZ ;  /* 0x000400ff03002388 */ /* 0x0003e80000000800 */
[----:B------:R1:W-:Y:S04]  /*0610*/  @P2 STS [R3+0x800], RZ ;  /* 0x000800ff03002388 */ /* 0x0003e80000000800 */
[----:B------:R1:W-:Y:S01]  /*0620*/  @P2 STS [R3+0xc00], RZ ;  /* 0x000c00ff03002388 */ /* 0x0003e20000000800 */
[----:B------:R-:W-:Y:S05]  /*0630*/  BRA.U !UP0, `(.L_x_138) ;  /* 0x0000000108207547 */ /* 0x000fea000b800000 */
[----:B------:R-:W-:Y:S01]  /*0640*/  IMAD R0, R0, 0x400, R27 ;  /* 0x0000040000007824 */ /* 0x000fe200078e021b */
[----:B------:R-:W-:-:S04]  /*0650*/  UISETP.NE.AND UP0, UPT, UR9, 0x1, UPT ;  /* 0x000000010900788c */ /* 0x000fc8000bf05270 */
[----:B------:R2:W-:Y:S05]  /*0660*/  STS [R0], RZ ;  /* 0x000000ff00007388 */ /* 0x0005ea0000000800 */
[----:B------:R-:W-:Y:S05]  /*0670*/  BRA.U !UP0, `(.L_x_138) ;  /* 0x0000000108107547 */ /* 0x000fea000b800000 */
[----:B------:R-:W-:Y:S01]  /*0680*/  UISETP.NE.AND UP0, UPT, UR9, 0x2, UPT ;  /* 0x000000020900788c */ /* 0x000fe2000bf05270 */
[----:B------:R3:W-:Y:S05]  /*0690*/  STS [R0+0x400], RZ ;  /* 0x000400ff00007388 */ /* 0x0007ea0000000800 */
[----:B------:R-:W-:-:S13]  /*06a0*/  PLOP3.LUT P2, PT, PT, PT, UP0, 0x80, 0x8 ;  /* 0x000000000008781c */ /* 0x000fda0003f4f008 */
[----:B------:R3:W-:Y:S02]  /*06b0*/  @P2 STS [R0+0x800], RZ ;  /* 0x000800ff00002388 */ /* 0x0007e40000000800 */
.L_x_138:
[----:B------:R-:W-:-:S13]  /*06c0*/  ISETP.GT.U32.AND P2, PT, R18, 0x7f, PT ;  /* 0x0000007f1200780c */ /* 0x000fda0003f44070 */
[----:B------:R-:W-:Y:S05]  /*06d0*/  @P2 BRA `(.L_x_135) ;  /* 0x0000000000e02947 */ /* 0x000fea0003800000 */
[----:B--23--:R-:W-:Y:S01]  /*06e0*/  IMAD.MOV.U32 R0, RZ, RZ, RZ ;  /* 0x000000ffff007224 */ /* 0x00cfe200078e00ff */
[----:B------:R-:W-:Y:S06]  /*06f0*/  @!P0 BRA `(.L_x_140) ;  /* 0x0000000000588947 */ /* 0x000fec0003800000 */
[----:B------:R-:W-:-:S07]  /*0700*/  IMAD.MOV.U32 R0, RZ, RZ, RZ ;  /* 0x000000ffff007224 */ /* 0x000fce00078e00ff */
.L_x_141:
[C---:B012---:R-:W-:Y:S02]  /*0710*/  IMAD R3, R0.reuse, 0x400, R27 ;  /* 0x0000040000037824 */ /* 0x047fe400078e021b */
[----:B------:R-:W-:-:S03]  /*0720*/  VIADD R0, R0, 0x10 ;  /* 0x0000001000007836 */ /* 0x000fc60000000000 */
[----:B------:R2:W-:Y:S02]  /*0730*/  STS [R3+0x200], RZ ;  /* 0x000200ff03007388 */ /* 0x0005e40000000800 */
[----:B------:R-:W-:Y:S02]  /*0740*/  ISETP.NE.AND P0, PT, R0, R5, PT ;  /* 0x000000050000720c */ /* 0x000fe40003f05270 */
[----:B------:R2:W-:Y:S04]  /*0750*/  STS [R3+0x600], RZ ;  /* 0x000600ff03007388 */ /* 0x0005e80000000800 */
        /* <DEDUP_REMOVED lines=13> */
[----:B------:R2:W-:Y:S01]  /*0830*/  STS [R3+0x3e00], RZ ;  /* 0x003e00ff03007388 */ /* 0x0005e20000000800 */
[----:B------:R-:W-:Y:S05]  /*0840*/  @P0 BRA `(.L_x_141) ;  /* 0xfffffffc00b00947 */ /* 0x000fea000383ffff */
[----:B------:R-:W-:-:S07]  /*0850*/  MOV R0, R5 ;  /* 0x0000000500007202 */ /* 0x000fce0000000f00 */
.L_x_140:
[----:B------:R-:W-:Y:S05]  /*0860*/  @!P1 BRA `(.L_x_135) ;  /* 0x00000000007c9947 */ /* 0x000fea0003800000 */
[----:B------:R-:W-:Y:S01]  /*0870*/  ISETP.GE.U32.AND P0, PT, R2, 0x7, PT ;  /* 0x000000070200780c */ /* 0x000fe20003f06070 */
[----:B------:R-:W-:-:S12]  /*0880*/  UISETP.NE.AND UP0, UPT, UR20, URZ, UPT ;  /* 0x000000ff1400728c */ /* 0x000fd8000bf05270 */
[----:B------:R-:W-:Y:S05]  /*0890*/  @!P0 BRA `(.L_x_142) ;  /* 0x0000000000288947 */ /* 0x000fea0003800000 */
[C---:B------:R-:W-:Y:S02]  /*08a0*/  IMAD R2, R0.reuse, 0x400, R27 ;  /* 0x0000040000027824 */ /* 0x040fe400078e021b */
[----:B------:R-:W-:-:S03]  /*08b0*/  VIADD R0, R0, 0x8 ;  /* 0x0000000800007836 */ /* 0x000fc60000000000 */
[----:B------:R3:W-:Y:S04]  /*08c0*/  STS [R2+0x200], RZ ;  /* 0x000200ff02007388 */ /* 0x0007e80000000800 */
[----:B------:R3:W-:Y:S04]  /*08d0*/  STS [R2+0x600], RZ ;  /* 0x000600ff02007388 */ /* 0x0007e80000000800 */
[----:B------:R3:W-:Y:S04]  /*08e0*/  STS [R2+0xa00], RZ ;  /* 0x000a00ff02007388 */ /* 0x0007e80000000800 */
[----:B------:R3:W-:Y:S04]  /*08f0*/  STS [R2+0xe00], RZ ;  /* 0x000e00ff02007388 */ /* 0x0007e80000000800 */
[----:B------:R3:W-:Y:S04]  /*0900*/  STS [R2+0x1200], RZ ;  /* 0x001200ff02007388 */ /* 0x0007e80000000800 */
[----:B------:R3:W-:Y:S04]  /*0910*/  STS [R2+0x1600], RZ ;  /* 0x001600ff02007388 */ /* 0x0007e80000000800 */
[----:B------:R3:W-:Y:S04]  /*0920*/  STS [R2+0x1a00], RZ ;  /* 0x001a00ff02007388 */ /* 0x0007e80000000800 */
[----:B------:R3:W-:Y:S02]  /*0930*/  STS [R2+0x1e00], RZ ;  /* 0x001e00ff02007388 */ /* 0x0007e40000000800 */
.L_x_142:
[----:B------:R-:W-:Y:S05]  /*0940*/  BRA.U !UP0, `(.L_x_135) ;  /* 0x0000000108447547 */ /* 0x000fea000b800000 */
[----:B------:R-:W-:Y:S01]  /*0950*/  ISETP.GE.U32.AND P0, PT, R4, 0x3, PT ;  /* 0x000000030400780c */ /* 0x000fe20003f06070 */
[----:B------:R-:W-:-:S12]  /*0960*/  UISETP.NE.AND UP0, UPT, UR9, URZ, UPT ;  /* 0x000000ff0900728c */ /* 0x000fd8000bf05270 */
[C---:B---3--:R-:W-:Y:S02]  /*0970*/  @P0 IMAD R2, R0.reuse, 0x400, R27 ;  /* 0x0000040000020824 */ /* 0x048fe400078e021b */
[----:B------:R-:W-:-:S03]  /*0980*/  @P0 VIADD R0, R0, 0x4 ;  /* 0x0000000400000836 */ /* 0x000fc60000000000 */
[----:B------:R4:W-:Y:S04]  /*0990*/  @P0 STS [R2+0x200], RZ ;  /* 0x000200ff02000388 */ /* 0x0009e80000000800 */
[----:B------:R4:W-:Y:S04]  /*09a0*/  @P0 STS [R2+0x600], RZ ;  /* 0x000600ff02000388 */ /* 0x0009e80000000800 */
[----:B------:R4:W-:Y:S04]  /*09b0*/  @P0 STS [R2+0xa00], RZ ;  /* 0x000a00ff02000388 */ /* 0x0009e80000000800 */
[----:B------:R4:W-:Y:S01]  /*09c0*/  @P0 STS [R2+0xe00], RZ ;  /* 0x000e00ff02000388 */ /* 0x0009e20000000800 */
[----:B------:R-:W-:Y:S05]  /*09d0*/  BRA.U !UP0, `(.L_x_135) ;  /* 0x0000000108207547 */ /* 0x000fea000b800000 */
[----:B------:R-:W-:Y:S01]  /*09e0*/  IMAD R0, R0, 0x400, R27 ;  /* 0x0000040000007824 */ /* 0x000fe200078e021b */
[----:B------:R-:W-:-:S04]  /*09f0*/  UISETP.NE.AND UP0, UPT, UR9, 0x1, UPT ;  /* 0x000000010900788c */ /* 0x000fc8000bf05270 */
[----:B------:R3:W-:Y:S05]  /*0a00*/  STS [R0+0x200], RZ ;  /* 0x000200ff00007388 */ /* 0x0007ea0000000800 */
[----:B------:R-:W-:Y:S05]  /*0a10*/  BRA.U !UP0, `(.L_x_135) ;  /* 0x0000000108107547 */ /* 0x000fea000b800000 */
[----:B------:R-:W-:Y:S01]  /*0a20*/  UISETP.NE.AND UP0, UPT, UR9, 0x2, UPT ;  /* 0x000000020900788c */ /* 0x000fe2000bf05270 */
[----:B------:R0:W-:Y:S05]  /*0a30*/  STS [R0+0x600], RZ ;  /* 0x000600ff00007388 */ /* 0x0001ea0000000800 */
[----:B------:R-:W-:-:S13]  /*0a40*/  PLOP3.LUT P0, PT, PT, PT, UP0, 0x80, 0x8 ;  /* 0x000000000008781c */ /* 0x000fda0003f0f008 */
[----:B------:R0:W-:Y:S02]  /*0a50*/  @P0 STS [R0+0xa00], RZ ;  /* 0x000a00ff00000388 */ /* 0x0001e40000000800 */
.L_x_135:
[----:B------:R-:W-:Y:S05]  /*0a60*/  BSYNC.RECONVERGENT B0 ;  /* 0x0000000000007941 */ /* 0x000fea0003800200 */
.L_x_134:
[----:B------:R-:W5:Y:S01]  /*0a70*/  LDCU.64 UR10, c[0x0][0x390] ;  /* 0x00007200ff0a77ac */ /* 0x000f620008000a00 */
[----:B------:R-:W-:Y:S02]  /*0a80*/  USHF.L.U32 UR4, UR6, 0x1e, URZ ;  /* 0x0000001e06047899 */ /* 0x000fe400080006ff */
[----:B------:R-:W-:Y:S02]  /*0a90*/  USHF.L.U64.HI UR5, UR6, 0x1e, UR7 ;  /* 0x0000001e06057899 */ /* 0x000fe40008010207 */
[----:B-----5:R-:W-:-:S04]  /*0aa0*/  UIADD3 UR4, UP0, UPT, -UR4, UR10, URZ ;  /* 0x0000000a04047290 */ /* 0x020fc8000ff1e1ff */
[----:B------:R-:W-:Y:S02]  /*0ab0*/  UIADD3.X UR5, UPT, UPT, ~UR5, UR11, URZ, UP0, !UPT ;  /* 0x0000000b05057290 */ /* 0x000fe400087fe5ff */
[----:B------:R-:W-:-:S04]  /*0ac0*/  UISETP.LT.U32.AND UP0, UPT, UR4, 0x40000000, UPT ;  /* 0x400000000400788c */ /* 0x000fc8000bf01070 */
[----:B------:R-:W-:-:S04]  /*0ad0*/  UISETP.LT.U32.AND.EX UP0, UPT, UR5, URZ, UPT, UP0 ;  /* 0x000000ff0500728c */ /* 0x000fc8000bf01100 */
[----:B------:R-:W-:Y:S02]  /*0ae0*/  USEL UR11, UR4, 0x40000000, UP0 ;  /* 0x40000000040b7887 */ /* 0x000fe40008000000 */
[----:B------:R-:W-:Y:S02]  /*0af0*/  USEL UR12, UR5, URZ, UP0 ;  /* 0x000000ff050c7287 */ /* 0x000fe40008000000 */
[----:B------:R-:W-:-:S04]  /*0b00*/  UISETP.GT.U32.AND UP0, UPT, UR11, UR8, UPT ;  /* 0x000000080b00728c */ /* 0x000fc8000bf04070 */
[----:B------:R-:W-:Y:S01]  /*0b10*/  UISETP.GT.U32.AND.EX UP0, UPT, UR12, URZ, UPT, UP0 ;  /* 0x000000ff0c00728c */ /* 0x000fe2000bf04100 */
[----:B------:R-:W-:Y:S08]  /*0b20*/  BAR.SYNC.DEFER_BLOCKING 0x0 ;  /* 0x0000000000007b1d */ /* 0x000ff00000010000 */
[----:B------:R-:W-:Y:S06]  /*0b30*/  BAR.SYNC.DEFER_BLOCKING 0x0 ;  /* 0x0000000000007b1d */ /* 0x000fec0000010000 */
[----:B------:R-:W-:Y:S05]  /*0b40*/  BRA.U !UP0, `(.L_x_143) ;  /* 0x0000000908d87547 */ /* 0x000fea000b800000 */
[----:B------:R-:W-:Y:S01]  /*0b50*/  UMOV UR10, UR8 ;  /* 0x00000008000a7c82 */ /* 0x000fe20008000000 */
[----:B------:R-:W-:-:S05]  /*0b60*/  UMOV UR5, URZ ;  /* 0x000000ff00057c82 */ /* 0x000fca0008000000 */
.L_x_148:
[----:B-----5:R-:W5:Y:S01]  /*0b70*/  LDCU.64 UR16, c[0x0][0x390] ;  /* 0x00007200ff1077ac */ /* 0x020f620008000a00 */
[----:B------:R-:W-:Y:S02]  /*0b80*/  USHF.L.U32 UR13, UR6, 0x1e, URZ ;  /* 0x0000001e060d7899 */ /* 0x000fe400080006ff */
[----:B------:R-:W-:Y:S02]  /*0b90*/  USHF.L.U64.HI UR14, UR6, 0x1e, UR7 ;  /* 0x0000001e060e7899 */ /* 0x000fe40008010207 */
[----:B------:R-:W-:-:S04]  /*0ba0*/  UIADD3 UR13, UP0, UPT, UR10, UR13, URZ ;  /* 0x0000000d0a0d7290 */ /* 0x000fc8000ff1e0ff */
[----:B------:R-:W-:Y:S02]  /*0bb0*/  UIADD3.X UR14, UPT, UPT, UR5, UR14, URZ, UP0, !UPT ;  /* 0x0000000e050e7290 */ /* 0x000fe400087fe4ff */
[----:B------:R-:W-:Y:S02]  /*0bc0*/  ULEA UR10, UP0, UR21, UR10, 0xb ;  /* 0x0000000a150a7291 */ /* 0x000fe4000f8058ff */
[----:B-----5:R-:W-:Y:S02]  /*0bd0*/  UIADD3 UR15, UP1, UPT, -UR13, UR16, URZ ;  /* 0x000000100d0f7290 */ /* 0x020fe4000ff3e1ff */
[----:B------:R-:W-:Y:S02]  /*0be0*/  UIADD3.X UR5, UPT, UPT, URZ, UR5, URZ, UP0, !UPT ;  /* 0x00000005ff057290 */ /* 0x000fe400087fe4ff */
[----:B------:R-:W-:Y:S02]  /*0bf0*/  UIADD3.X UR4, UPT, UPT, ~UR14, UR17, URZ, UP1, !UPT ;  /* 0x000000110e047290 */ /* 0x000fe40008ffe5ff */
[----:B------:R-:W-:-:S02]  /*0c00*/  UISETP.GE.U32.AND UP1, UPT, UR15, 0x800, UPT ;  /* 0x000008000f00788c */ /* 0x000fc4000bf26070 */
[----:B------:R-:W-:Y:S02]  /*0c10*/  UISETP.GE.U32.AND UP0, UPT, UR10, UR11, UPT ;  /* 0x0000000b0a00728c */ /* 0x000fe4000bf06070 */
[----:B------:R-:W-:Y:S02]  /*0c20*/  UISETP.GE.U32.AND.EX UP1, UPT, UR4, URZ, UPT, UP1 ;  /* 0x000000ff0400728c */ /* 0x000fe4000bf26110 */
[----:B------:R-:W-:-:S07]  /*0c30*/  UISETP.GE.U32.AND.EX UP0, UPT, UR5, UR12, UPT, UP0 ;  /* 0x0000000c0500728c */ /* 0x000fce000bf06100 */
[----:B012---:R-:W-:Y:S05]  /*0c40*/  BRA.U !UP1, `(.L_x_144) ;  /* 0x0000000109587547 */ /* 0x007fea000b800000 */
[----:B------:R-:W4:Y:S01]  /*0c50*/  LDCU.64 UR16, c[0x0][0x388] ;  /* 0x00007100ff1077ac */ /* 0x000f220008000a00 */
[----:B0-23--:R-:W-:-:S05]  /*0c60*/  IADD3 R0, P0, PT, R18, UR13, RZ ;  /* 0x0000000d12007c10 */ /* 0x00dfca000ff1e0ff */
[----:B-1----:R-:W-:Y:S01]  /*0c70*/  IMAD.X R3, RZ, RZ, UR14, P0 ;  /* 0x0000000eff037e24 */ /* 0x002fe200080e06ff */
[----:B----4-:R-:W-:-:S04]  /*0c80*/  LEA R14, P0, R0, UR16, 0x2 ;  /* 0x00000010000e7c11 */ /* 0x010fc8000f8010ff */
        /* <DEDUP_REMOVED lines=18> */
.L_x_144:
[C---:B------:R-:W-:Y:S01]  /*0db0*/  ISETP.GE.AND P5, PT, R18.reuse, UR15, PT ;  /* 0x0000000f12007c0c */ /* 0x040fe2000bfa6270 */
[----:B------:R-:W4:Y:S01]  /*0dc0*/  LDCU.64 UR16, c[0x0][0x388] ;  /* 0x00007100ff1077ac */ /* 0x000f220008000a00 */
[----:B0-23--:R-:W-:Y:S01]  /*0dd0*/  IADD3 R0, P0, PT, R18, UR13, RZ ;  /* 0x0000000d12007c10 */ /* 0x00dfe2000ff1e0ff */
[----:B------:R-:W-:Y:S01]  /*0de0*/  IMAD.MOV.U32 R17, RZ, RZ, -0x1 ;  /* 0xffffffffff117424 */ /* 0x000fe200078e00ff */
[----:B------:R-:W0:Y:S01]  /*0df0*/  S2R R18, SR_TID.X ;  /* 0x0000000000127919 */ /* 0x000e220000002100 */
[----:B------:R-:W-:Y:S01]  /*0e00*/  ISETP.GE.AND P2, PT, R19, UR15, PT ;  /* 0x0000000f13007c0c */ /* 0x000fe2000bf46270 */
[----:B------:R-:W-:Y:S01]  /*0e10*/  IMAD.MOV.U32 R16, RZ, RZ, -0x1 ;  /* 0xffffffffff107424 */ /* 0x000fe200078e00ff */
[----:B-1----:R-:W-:Y:S02]  /*0e20*/  IADD3.X R3, PT, PT, RZ, UR14, RZ, P0, !PT ;  /* 0x0000000eff037c10 */ /* 0x002fe400087fe4ff */
[----:B------:R-:W-:Y:S02]  /*0e30*/  ISETP.GE.AND P3, PT, R20, UR15, PT ;  /* 0x0000000f14007c0c */ /* 0x000fe4000bf66270 */
[----:B------:R-:W-:-:S02]  /*0e40*/  ISETP.GE.AND P4, PT, R21, UR15, PT ;  /* 0x0000000f15007c0c */ /* 0x000fc4000bf86270 */
[----:B----4-:R-:W-:-:S04]  /*0e50*/  LEA R14, P0, R0, UR16, 0x2 ;  /* 0x00000010000e7c11 */ /* 0x010fc8000f8010ff */
[----:B------:R-:W-:Y:S01]  /*0e60*/  LEA.HI.X R15, R0, UR17, R3, 0x2, P0 ;  /* 0x00000011000f7c11 */ /* 0x000fe200080f1403 */
[----:B------:R-:W-:Y:S02]  /*0e70*/  IMAD.MOV.U32 R13, RZ, RZ, -0x1 ;  /* 0xffffffffff0d7424 */ /* 0x000fe400078e00ff */
[----:B------:R-:W-:Y:S02]  /*0e80*/  IMAD.MOV.U32 R12, RZ, RZ, -0x1 ;  /* 0xffffffffff0c7424 */ /* 0x000fe400078e00ff */
[----:B------:R1:W5:Y:S01]  /*0e90*/  @!P5 LDG.E R17, desc[UR18][R14.64] ;  /* 0x000000120e11d981 */ /* 0x000362000c1e1900 */
[----:B------:R-:W-:-:S03]  /*0ea0*/  ISETP.GE.AND P5, PT, R22, UR15, PT ;  /* 0x0000000f16007c0c */ /* 0x000fc6000bfa6270 */
[----:B------:R1:W5:Y:S01]  /*0eb0*/  @!P2 LDG.E R16, desc[UR18][R14.64+0x200] ;  /* 0x000200120e10a981 */ /* 0x000362000c1e1900 */
[C---:B0-----:R-:W-:Y:S01]  /*0ec0*/  LOP3.LUT R0, R18.reuse, 0x400, RZ, 0xfc, !PT ;  /* 0x0000040012007812 */ /* 0x041fe200078efcff */
[----:B------:R-:W-:Y:S01]  /*0ed0*/  VIADD R2, R18, 0x380 ;  /* 0x0000038012027836 */ /* 0x000fe20000000000 */
[----:B------:R-:W-:Y:S01]  /*0ee0*/  ISETP.GE.AND P2, PT, R23, UR15, PT ;  /* 0x0000000f17007c0c */ /* 0x000fe2000bf46270 */
[----:B------:R1:W5:Y:S01]  /*0ef0*/  @!P3 LDG.E R13, desc[UR18][R14.64+0x400] ;  /* 0x000400120e0db981 */ /* 0x000362000c1e1900 */
[----:B------:R-:W-:Y:S01]  /*0f00*/  ISETP.GE.AND P1, PT, R0, UR15, PT ;  /* 0x0000000f00007c0c */ /* 0x000fe2000bf26270 */
[----:B------:R-:W-:Y:S01]  /*0f10*/  VIADD R0, R18, 0x480 ;  /* 0x0000048012007836 */ /* 0x000fe20000000000 */
[----:B------:R-:W-:Y:S01]  /*0f20*/  ISETP.GE.AND P0, PT, R2, UR15, PT ;  /* 0x0000000f02007c0c */ /* 0x000fe2000bf06270 */
[----:B------:R1:W5:Y:S01]  /*0f30*/  @!P4 LDG.E R12, desc[UR18][R14.64+0x600] ;  /* 0x000600120e0cc981 */ /* 0x000362000c1e1900 */
[----:B------:R-:W-:Y:S01]  /*0f40*/  ISETP.GE.AND P3, PT, R24, UR15, PT ;  /* 0x0000000f18007c0c */ /* 0x000fe2000bf66270 */
[----:B------:R-:W-:Y:S01]  /*0f50*/  IMAD.MOV.U32 R10, RZ, RZ, -0x1 ;  /* 0xffffffffff0a7424 */ /* 0x000fe200078e00ff */
[----:B------:R-:W-:-:S02]  /*0f60*/  ISETP.GE.AND P4, PT, R0, UR15, PT ;  /* 0x0000000f00007c0c */ /* 0x000fc4000bf86270 */
[----:B------:R-:W-:Y:S01]  /*0f70*/  MOV R11, 0xffffffff ;  /* 0xffffffff000b7802 */ /* 0x000fe20000000f00 */
[C---:B------:R-:W-:Y:S02]  /*0f80*/  VIADD R0, R18.reuse, 0x580 ;  /* 0x0000058012007836 */ /* 0x040fe40000000000 */
[----:B------:R-:W-:Y:S01]  /*0f90*/  VIADD R2, R18, 0x600 ;  /* 0x0000060012027836 */ /* 0x000fe20000000000 */
[----:B------:R1:W5:Y:S01]  /*0fa0*/  @!P2 LDG.E R10, desc[UR18][R14.64+0xa00] ;  /* 0x000a00120e0aa981 */ /* 0x000362000c1e1900 */
[----:B------:R-:W-:Y:S01]  /*0fb0*/  IMAD.MOV.U32 R9, RZ, RZ, -0x1 ;  /* 0xffffffffff097424 */ /* 0x000fe200078e00ff */
[----:B------:R-:W-:Y:S01]  /*0fc0*/  MOV R7, 0xffffffff ;  /* 0xffffffff00077802 */ /* 0x000fe20000000f00 */
[----:B------:R-:W-:Y:S01]  /*0fd0*/  IMAD.MOV.U32 R8, RZ, RZ, -0x1 ;  /* 0xffffffffff087424 */ /* 0x000fe200078e00ff */
[----:B------:R1:W5:Y:S01]  /*0fe0*/  @!P5 LDG.E R11, desc[UR18][R14.64+0x800] ;  /* 0x000800120e0bd981 */ /* 0x000362000c1e1900 */
[----:B------:R-:W-:Y:S01]  /*0ff0*/  IMAD.MOV.U32 R6, RZ, RZ, -0x1 ;  /* 0xffffffffff067424 */ /* 0x000fe200078e00ff */
[----:B------:R-:W-:Y:S01]  /*1000*/  ISETP.GE.AND P5, PT, R0, UR15, PT ;  /* 0x0000000f00007c0c */ /* 0x000fe2000bfa6270 */
[----:B------:R-:W-:Y:S01]  /*1010*/  VIADD R0, R18, 0x680 ;  /* 0x0000068012007836 */ /* 0x000fe20000000000 */
[----:B------:R-:W-:Y:S01]  /*1020*/  ISETP.GE.AND P2, PT, R2, UR15, PT ;  /* 0x0000000f02007c0c */ /* 0x000fe2000bf46270 */
[----:B------:R-:W-:Y:S01]  /*1030*/  VIADD R2, R18, 0x700 ;  /* 0x0000070012027836 */ /* 0x000fe20000000000 */
[----:B------:R1:W5:Y:S01]  /*1040*/  @!P3 LDG.E R9, desc[UR18][R14.64+0xc00] ;  /* 0x000c00120e09b981 */ /* 0x000362000c1e1900 */
[----:B------:R-:W-:-:S03]  /*1050*/  ISETP.GE.AND P3, PT, R25, UR15, PT ;  /* 0x0000000f19007c0c */ /* 0x000fc6000bf66270 */
[----:B------:R1:W5:Y:S01]  /*1060*/  @!P0 LDG.E R8, desc[UR18][R14.64+0xe00] ;  /* 0x000e00120e088981 */ /* 0x000362000c1e1900 */
[----:B------:R-:W-:-:S03]  /*1070*/  ISETP.GE.AND P0, PT, R0, UR15, PT ;  /* 0x0000000f00007c0c */ /* 0x000fc6000bf06270 */
[----:B------:R1:W5:Y:S01]  /*1080*/  @!P1 LDG.E R7, desc[UR18][R14.64+0x1000] ;  /* 0x001000120e079981 */ /* 0x000362000c1e1900 */
[----:B------:R-:W-:-:S03]  /*1090*/  ISETP.GE.AND P1, PT, R2, UR15, PT ;  /* 0x0000000f02007c0c */ /* 0x000fc6000bf26270 */
[----:B------:R1:W5:Y:S01]  /*10a0*/  @!P4 LDG.E R6, desc[UR18][R14.64+0x1200] ;  /* 0x001200120e06c981 */ /* 0x000362000c1e1900 */
[----:B------:R-:W-:Y:S01]  /*10b0*/  ISETP.GE.AND P4, PT, R26, UR15, PT ;  /* 0x0000000f1a007c0c */ /* 0x000fe2000bf86270 */
[----:B------:R-:W-:Y:S01]  /*10c0*/  IMAD.MOV.U32 R5, RZ, RZ, -0x1 ;  /* 0xffffffffff057424 */ /* 0x000fe200078e00ff */
[----:B------:R-:W-:Y:S01]  /*10d0*/  MOV R0, 0xffffffff ;  /* 0xffffffff00007802 */ /* 0x000fe20000000f00 */
[----:B------:R-:W-:Y:S02]  /*10e0*/  IMAD.MOV.U32 R4, RZ, RZ, -0x1 ;  /* 0xffffffffff047424 */ /* 0x000fe400078e00ff */
        /* <DEDUP_REMOVED lines=9> */
.L_x_145:
[----:B------:R-:W2:Y:S02]  /*1180*/  LDCU.64 UR16, c[0x0][0x398] ;  /* 0x00007300ff1077ac */ /* 0x000ea40008000a00 */
[----:B--2---:R-:W-:-:S09]  /*1190*/  UISETP.GT.AND UP1, UPT, UR17, UR16, UPT ;  /* 0x000000101100728c */ /* 0x004fd2000bf24270 */
[----:B------:R-:W-:Y:S05]  /*11a0*/  BRA.U !UP1, `(.L_x_146) ;  /* 0x00000005093c7547 */ /* 0x000fea000b800000 */
[----:B------:R-:W2:Y:S01]  /*11b0*/  S2UR UR13, SR_CgaCtaId ;  /* 0x00000000000d79c3 */ /* 0x000ea20000008800 */
[----:B------:R-:W-:Y:S01]  /*11c0*/  UMOV UR4, 0x400 ;  /* 0x0000040000047882 */ /* 0x000fe20000000000 */
[----:B------:R-:W3:Y:S01]  /*11d0*/  LDCU UR14, c[0x0][0x398] ;  /* 0x00007300ff0e77ac */ /* 0x000ee20008000800 */
[----:B--2---:R-:W-:-:S03]  /*11e0*/  ULEA UR13, UR13, UR4, 0x18 ;  /* 0x000000040d0d7291 */ /* 0x004fc6000f8ec0ff */
[----:B---3--:R-:W-:-:S09]  /*11f0*/  UMOV UR4, URZ ;  /* 0x000000ff00047c82 */ /* 0x008fd20008000000 */
.L_x_147:
[----:B012---:R-:W-:Y:S01]  /*1200*/  IMAD R14, RZ, RZ, -UR14 ;  /* 0x8000000eff0e7e24 */ /* 0x007fe2000f8e02ff */
[----:B------:R-:W-:Y:S01]  /*1210*/  ULEA UR15, UR4, UR13, 0xa ;  /* 0x0000000d040f7291 */ /* 0x000fe2000f8e50ff */
[----:B------:R-:W-:Y:S01]  /*1220*/  IMAD.U32 R15, RZ, RZ, UR17 ;  /* 0x00000011ff0f7e24 */ /* 0x000fe2000f8e00ff */
[----:B------:R-:W-:-:S04]  /*1230*/  UIADD3 UR4, UPT, UPT, UR4, 0x1, URZ ;  /* 0x0000000104047890 */ /* 0x000fc8000fffe0ff */
[----:B------:R-:W-:Y:S01]  /*1240*/  VIADDMNMX R14, R14, R15, 0x8, PT ;  /* 0x000000080e0e7446 */ /* 0x000fe2000380010f */
[----:B------:R-:W-:-:S05]  /*1250*/  IMAD.MOV.U32 R15, RZ, RZ, -0x1 ;  /* 0xffffffffff0f7424 */ /* 0x000fca00078e00ff */
[----:B------:R-:W-:Y:S02]  /*1260*/  SHF.L.U32 R14, R15, R14, RZ ;  /* 0x0000000e0f0e7219 */ /* 0x000fe400000006ff */
[----:B-----5:R-:W-:-:S04]  /*1270*/  SHF.R.U32.HI R15, RZ, UR14, R17 ;  /* 0x0000000eff0f7c19 */ /* 0x020fc80008011611 */
[----:B------:R-:W-:-:S04]  /*1280*/  LOP3.LUT R15, R15, R14, RZ, 0x30, !PT ;  /* 0x0000000e0f0f7212 */ /* 0x000fc800078e30ff */
[----:B------:R-:W-:-:S05]  /*1290*/  LEA R15, R15, UR15, 0x2 ;  /* 0x0000000f0f0f7c11 */ /* 0x000fca000f8e10ff */
[----:B------:R0:W-:Y:S02]  /*12a0*/  ATOMS.POPC.INC.32 RZ, [R15+URZ] ;  /* 0x000000000fff7f8c */ /* 0x0001e4000d8000ff */
[----:B0-----:R-:W-:-:S04]  /*12b0*/  SHF.R.U32.HI R15, RZ, UR14, R16 ;  /* 0x0000000eff0f7c19 */ /* 0x001fc80008011610 */
        /* <DEDUP_REMOVED lines=55> */
[----:B0-----:R-:W-:Y:S01]  /*1630*/  SHF.R.U32.HI R15, RZ, UR14, R29 ;  /* 0x0000000eff0f7c19 */ /* 0x001fe2000801161d */
[----:B------:R-:W-:-:S03]  /*1640*/  UIADD3 UR14, UPT, UPT, UR14, 0x8, URZ ;  /* 0x000000080e0e7890 */ /* 0x000fc6000fffe0ff */
[----:B------:R-:W-:Y:S01]  /*1650*/  LOP3.LUT R14, R15, R14, RZ, 0x30, !PT ;  /* 0x0000000e0f0e7212 */ /* 0x000fe200078e30ff */
[----:B------:R-:W-:-:S03]  /*1660*/  UISETP.GE.AND UP1, UPT, UR14, UR17, UPT ;  /* 0x000000110e00728c */ /* 0x000fc6000bf26270 */
[----:B------:R-:W-:-:S05]  /*1670*/  LEA R14, R14, UR15, 0x2 ;  /* 0x0000000f0e0e7c11 */ /* 0x000fca000f8e10ff */
[----:B------:R2:W-:Y:S01]  /*1680*/  ATOMS.POPC.INC.32 RZ, [R14+URZ] ;  /* 0x000000000eff7f8c */ /* 0x0005e2000d8000ff */
[----:B------:R-:W-:Y:S05]  /*1690*/  BRA.U !UP1, `(.L_x_147) ;  /* 0xfffffff909d87547 */ /* 0x000fea000b83ffff */
.L_x_146:
[----:B------:R-:W-:Y:S05]  /*16a0*/  BRA.U !UP0, `(.L_x_148) ;  /* 0xfffffff508307547 */ /* 0x000fea000b83ffff */
.L_x_143:
[----:B------:R-:W-:Y:S01]  /*16b0*/  BAR.SYNC.DEFER_BLOCKING 0x0 ;  /* 0x0000000000007b1d */ /* 0x000fe20000010000 */
[----:B------:R-:W-:-:S05]  /*16c0*/  ISETP.NE.AND P0, PT, R28, RZ, PT ;  /* 0x000000ff1c00720c */ /* 0x000fca0003f05270 */
[----:B------:R-:W-:Y:S08]  /*16d0*/  BSSY.RECONVERGENT B0, `(.L_x_149) ;  /* 0x000016e000007945 */ /* 0x000ff00003800200 */
[----:B------:R-:W-:Y:S05]  /*16e0*/  @P0 BRA `(.L_x_150) ;  /* 0x0000001400b00947 */ /* 0x000fea0003800000 */
[----:B012345:R-:W0:Y:S01]  /*16f0*/  LDC.64 R2, c[0x0][0x398] ;  /* 0x0000e600ff027b82 */ /* 0x03fe220000000a00 */
[----:B------:R-:W-:Y:S01]  /*1700*/  IMAD.MOV.U32 R7, RZ, RZ, RZ ;  /* 0x000000ffff077224 */ /* 0x000fe200078e00ff */
[----:B0-----:R-:W-:-:S04]  /*1710*/  IADD3 R2, PT, PT, R3, 0x7, -R2 ;  /* 0x0000000703027810 */ /* 0x001fc80007ffe802 */
[----:B------:R-:W-:-:S04]  /*1720*/  SHF.R.S32.HI R3, RZ, 0x1f, R2 ;  /* 0x0000001fff037819 */ /* 0x000fc80000011402 */
[----:B------:R-:W-:-:S04]  /*1730*/  LEA.HI R0, R3, R2, RZ, 0x3 ;  /* 0x0000000203007211 */ /* 0x000fc800078f18ff */
[----:B------:R-:W-:-:S04]  /*1740*/  SHF.R.S32.HI R0, RZ, 0x3, R0 ;  /* 0x00000003ff007819 */ /* 0x000fc80000011400 */
[C---:B------:R-:W-:Y:S01]  /*1750*/  LOP3.LUT R9, R0.reuse, 0xffffff8, RZ, 0xc0, !PT ;  /* 0x0ffffff800097812 */ /* 0x040fe200078ec0ff */
[----:B------:R-:W-:-:S05]  /*1760*/  VIADD R8, R0, 0xffffffff ;  /* 0xffffffff00087836 */ /* 0x000fca0000000000 */
[----:B------:R-:W-:-:S13]  /*1770*/  ISETP.GE.U32.AND P0, PT, R8, 0x7, PT ;  /* 0x000000070800780c */ /* 0x000fda0003f06070 */
[----:B------:R-:W-:Y:S05]  /*1780*/  @!P0 BRA `(.L_x_151) ;  /* 0x00000004006c8947 */ /* 0x000fea0003800000 */
[----:B------:R-:W0:Y:S01]  /*1790*/  LDC.64 R2, c[0x0][0x380] ;  /* 0x0000e000ff027b82 */ /* 0x000e220000000a00 */
[----:B------:R-:W-:-:S07]  /*17a0*/  HFMA2 R11, -RZ, RZ, 0, 0 ;  /* 0x00000000ff0b7431 */ /* 0x000fce00000001ff */
.L_x_168:
[----:B------:R-:W-:Y:S01]  /*17b0*/  IMAD R29, R11, 0x400, R27 ;  /* 0x000004000b1d7824 */ /* 0x000fe200078e021b */
[----:B------:R-:W-:Y:S04]  /*17c0*/  BSSY.RECONVERGENT B1, `(.L_x_152) ;  /* 0x000000a000017945 */ /* 0x000fe80003800200 */
[----:B01234-:R-:W1:Y:S04]  /*17d0*/  LDS R4, [R29] ;  /* 0x000000001d047984 */ /* 0x01fe680000000800 */
[----:B------:R2:W3:Y:S04]  /*17e0*/  LDS R17, [R29+0x400] ;  /* 0x000400001d117984 */ /* 0x0004e80000000800 */
[----:B------:R2:W4:Y:S01]  /*17f0*/  LDS R15, [R29+0x800] ;  /* 0x000800001d0f7984 */ /* 0x0005220000000800 */
[----:B-1----:R-:W-:-:S13]  /*1800*/  ISETP.NE.AND P0, PT, R4, RZ, PT ;  /* 0x000000ff0400720c */ /* 0x002fda0003f05270 */
[----:B--234-:R-:W-:Y:S05]  /*1810*/  @!P0 BRA `(.L_x_153) ;  /* 0x0000000000108947 */ /* 0x01cfea0003800000 */
[----:B------:R-:W-:Y:S02]  /*1820*/  IMAD R7, R11, 0x100, R18 ;  /* 0x000001000b077824 */ /* 0x000fe400078e0212 */
[----:B------:R-:W-:Y:S02]  /*1830*/  IMAD.MOV.U32 R5, RZ, RZ, RZ ;  /* 0x000000ffff057224 */ /* 0x000fe400078e00ff */
[----:B0-----:R-:W-:-:S05]  /*1840*/  IMAD.WIDE.U32 R6, R7, 0x8, R2 ;  /* 0x0000000807067825 */ /* 0x001fca00078e0002 */
[----:B------:R1:W-:Y:S02]  /*1850*/  REDG.E.ADD.64.STRONG.GPU desc[UR18][R6.64], R4 ;  /* 0x000000040600798e */ /* 0x0003e4000c12e512 */
.L_x_153:
[----:B------:R-:W-:Y:S05]  /*1860*/  BSYNC.RECONVERGENT B1 ;  /* 0x0000000000017941 */ /* 0x000fea0003800200 */
.L_x_152:
[----:B------:R-:W2:Y:S01]  /*1870*/  LDS R10, [R29+0xc00] ;  /* 0x000c00001d0a7984 */ /* 0x000ea20000000800 */
[----:B------:R-:W-:Y:S01]  /*1880*/  ISETP.NE.AND P6, PT, R17, RZ, PT ;  /* 0x000000ff1100720c */ /* 0x000fe20003fc5270 */
[----:B------:R-:W-:Y:S01]  /*1890*/  BSSY.RECONVERGENT B1, `(.L_x_154) ;  /* 0x0000012000017945 */ /* 0x000fe20003800200 */
[----:B------:R-:W-:Y:S01]  /*18a0*/  ISETP.NE.AND P0, PT, R15, RZ, PT ;  /* 0x000000ff0f00720c */ /* 0x000fe20003f05270 */
[----:B------:R-:W3:Y:S04]  /*18b0*/  LDS R12, [R29+0x1000] ;  /* 0x001000001d0c7984 */ /* 0x000ee80000000800 */
[----:B------:R-:W4:Y:S04]  /*18c0*/  LDS R14, [R29+0x1400] ;  /* 0x001400001d0e7984 */ /* 0x000f280000000800 */
[----:B------:R-:W5:Y:S04]  /*18d0*/  LDS R16, [R29+0x1800] ;  /* 0x001800001d107984 */ /* 0x000f680000000800 */
[----:B------:R-:W0:Y:S01]  /*18e0*/  LDS R13, [R29+0x1c00] ;  /* 0x001c00001d0d7984 */ /* 0x000e220000000800 */
[----:B--2---:R-:W-:-:S02]  /*18f0*/  ISETP.NE.AND P1, PT, R10, RZ, PT ;  /* 0x000000ff0a00720c */ /* 0x004fc40003f25270 */
[----:B---3--:R-:W-:Y:S02]  /*1900*/  ISETP.NE.AND P2, PT, R12, RZ, PT ;  /* 0x000000ff0c00720c */ /* 0x008fe40003f45270 */
[----:B----4-:R-:W-:Y:S02]  /*1910*/  ISETP.NE.AND P3, PT, R14, RZ, PT ;  /* 0x000000ff0e00720c */ /* 0x010fe40003f65270 */
[----:B-----5:R-:W-:Y:S02]  /*1920*/  ISETP.NE.AND P4, PT, R16, RZ, PT ;  /* 0x000000ff1000720c */ /* 0x020fe40003f85270 */
[----:B0-----:R-:W-:Y:S01]  /*1930*/  ISETP.NE.AND P5, PT, R13, RZ, PT ;  /* 0x000000ff0d00720c */ /* 0x001fe20003fa5270 */
[----:B------:R-:W-:-:S12]  /*1940*/  @!P6 BRA `(.L_x_155) ;  /* 0x000000000018e947 */ /* 0x000fd80003800000 */
[----:B-1----:R-:W-:Y:S01]  /*1950*/  IMAD R7, R11, 0x100, R18 ;  /* 0x000001000b077824 */ /* 0x002fe200078e0212 */
[----:B------:R-:W-:Y:S01]  /*1960*/  MOV R5, RZ ;  /* 0x000000ff00057202 */ /* 0x000fe20000000f00 */
[----:B------:R-:W-:Y:S02]  /*1970*/  IMAD.MOV.U32 R4, RZ, RZ, R17 ;  /* 0x000000ffff047224 */ /* 0x000fe400078e0011 */
[----:B------:R-:W-:-:S04]  /*1980*/  VIADD R7, R7, 0x100 ;  /* 0x0000010007077836 */ /* 0x000fc80000000000 */
[----:B------:R-:W-:-:S05]  /*1990*/  IMAD.WIDE.U32 R6, R7, 0x8, R2 ;  /* 0x0000000807067825 */ /* 0x000fca00078e0002 */
[----:B------:R0:W-:Y:S02]  /*19a0*/  REDG.E.ADD.64.STRONG.GPU desc[UR18][R6.64], R4 ;  /* 0x000000040600798e */ /* 0x0001e4000c12e512 */
.L_x_155:
[----:B------:R-:W-:Y:S05]  /*19b0*/  BSYNC.RECONVERGENT B1 ;  /* 0x0000000000017941 */ /* 0x000fea0003800200 */
.L_x_154:
[----:B------:R-:W-:Y:S04]  /*19c0*/  BSSY.RECONVERGENT B1, `(.L_x_156) ;  /* 0x0000008000017945 */ /* 0x000fe80003800200 */
[----:B------:R-:W-:Y:S05]  /*19d0*/  @!P0 BRA `(.L_x_157) ;  /* 0x0000000000188947 */ /* 0x000fea0003800000 */
[----:B01----:R-:W-:Y:S02]  /*19e0*/  IMAD R5, R11, 0x100, R18 ;  /* 0x000001000b057824 */ /* 0x003fe400078e0212 */
[----:B------:R-:W-:Y:S02]  /*19f0*/  IMAD.MOV.U32 R6, RZ, RZ, R15 ;  /* 0x000000ffff067224 */ /* 0x000fe400078e000f */
[----:B------:R-:W-:Y:S02]  /*1a00*/  VIADD R5, R5, 0x200 ;  /* 0x0000020005057836 */ /* 0x000fe40000000000 */
[----:B------:R-:W-:Y:S02]  /*1a10*/  IMAD.MOV.U32 R7, RZ, RZ, RZ ;  /* 0x000000ffff077224 */ /* 0x000fe400078e00ff */
[----:B------:R-:W-:-:S05]  /*1a20*/  IMAD.WIDE.U32 R4, R5, 0x8, R2 ;  /* 0x0000000805047825 */ /* 0x000fca00078e0002 */
[----:B------:R2:W-:Y:S02]  /*1a30*/  REDG.E.ADD.64.STRONG.GPU desc[UR18][R4.64], R6 ;  /* 0x000000060400798e */ /* 0x0005e4000c12e512 */
.L_x_157:
[----:B------:R-:W-:Y:S05]  /*1a40*/  BSYNC.RECONVERGENT B1 ;  /* 0x0000000000017941 */ /* 0x000fea0003800200 */
.L_x_156:
[----:B------:R-:W-:Y:S04]  /*1a50*/  BSSY.RECONVERGENT B1, `(.L_x_158) ;  /* 0x0000008000017945 */ /* 0x000fe80003800200 */
[----:B------:R-:W-:Y:S05]  /*1a60*/  @!P1 BRA `(.L_x_159) ;  /* 0x0000000000189947 */ /* 0x000fea0003800000 */
[----:B012---:R-:W-:Y:S01]  /*1a70*/  IMAD R5, R11, 0x100, R18 ;  /* 0x000001000b057824 */ /* 0x007fe200078e0212 */
[----:B------:R-:W-:Y:S01]  /*1a80*/  MOV R6, R10 ;  /* 0x0000000a00067202 */ /* 0x000fe20000000f00 */
[----:B------:R-:W-:Y:S02]  /*1a90*/  IMAD.MOV.U32 R7, RZ, RZ, RZ ;  /* 0x000000ffff077224 */ /* 0x000fe400078e00ff */
[----:B------:R-:W-:-:S04]  /*1aa0*/  VIADD R5, R5, 0x300 ;  /* 0x0000030005057836 */ /* 0x000fc80000000000 */
[----:B------:R-:W-:-:S05]  /*1ab0*/  IMAD.WIDE.U32 R4, R5, 0x8, R2 ;  /* 0x0000000805047825 */ /* 0x000fca00078e0002 */
[----:B------:R3:W-:Y:S02]  /*1ac0*/  REDG.E.ADD.64.STRONG.GPU desc[UR18][R4.64], R6 ;  /* 0x000000060400798e */ /* 0x0007e4000c12e512 */
.L_x_159:
[----:B------:R-:W-:Y:S05]  /*1ad0*/  BSYNC.RECONVERGENT B1 ;  /* 0x0000000000017941 */ /* 0x000fea0003800200 */
.L_x_158:
[----:B------:R-:W-:Y:S04]  /*1ae0*/  BSSY.RECONVERGENT B1, `(.L_x_160) ;  /* 0x0000008000017945 */ /* 0x000fe80003800200 */
[----:B------:R-:W-:Y:S05]  /*1af0*/  @!P2 BRA `(.L_x_161) ;  /* 0x000000000018a947 */ /* 0x000fea0003800000 */
[----:B0123--:R-:W-:Y:S02]  /*1b00*/  IMAD R5, R11, 0x100, R18 ;  /* 0x000001000b057824 */ /* 0x00ffe400078e0212 */
[----:B------:R-:W-:Y:S02]  /*1b10*/  IMAD.MOV.U32 R6, RZ, RZ, R12 ;  /* 0x000000ffff067224 */ /* 0x000fe400078e000c */
[----:B------:R-:W-:Y:S02]  /*1b20*/  VIADD R5, R5, 0x400 ;  /* 0x0000040005057836 */ /* 0x000fe40000000000 */
[----:B------:R-:W-:Y:S02]  /*1b30*/  IMAD.MOV.U32 R7, RZ, RZ, RZ ;  /* 0x000000ffff077224 */ /* 0x000fe400078e00ff */
[----:B------:R-:W-:-:S05]  /*1b40*/  IMAD.WIDE.U32 R4, R5, 0x8, R2 ;  /* 0x0000000805047825 */ /* 0x000fca00078e0002 */
[----:B------:R4:W-:Y:S02]  /*1b50*/  REDG.E.ADD.64.STRONG.GPU desc[UR18][R4.64], R6 ;  /* 0x000000060400798e */ /* 0x0009e4000c12e512 */
.L_x_161:
[----:B------:R-:W-:Y:S05]  /*1b60*/  BSYNC.RECONVERGENT B1 ;  /* 0x0000000000017941 */ /* 0x000fea0003800200 */
.L_x_160:
[----:B------:R-:W-:Y:S04]  /*1b70*/  BSSY.RECONVERGENT B1, `(.L_x_162) ;  /* 0x0000007000017945 */ /* 0x000fe80003800200 */
[----:B------:R-:W-:Y:S05]  /*1b80*/  @!P3 BRA `(.L_x_163) ;  /* 0x000000000014b947 */ /* 0x000fea0003800000 */
[----:B01234-:R-:W-:Y:S02]  /*1b90*/  IMAD R5, R11, 0x100, R18 ;  /* 0x000001000b057824 */ /* 0x01ffe400078e0212 */
[----:B------:R-:W-:-:S03]  /*1ba0*/  IMAD.MOV.U32 R15, RZ, RZ, RZ ;  /* 0x000000ffff0f7224 */ /* 0x000fc600078e00ff */
[----:B------:R-:W-:-:S05]  /*1bb0*/  IADD3 R5, PT, PT, R5, 0x500, RZ ;  /* 0x0000050005057810 */ /* 0x000fca0007ffe0ff */
[----:B------:R-:W-:-:S05]  /*1bc0*/  IMAD.WIDE.U32 R4, R5, 0x8, R2 ;  /* 0x0000000805047825 */ /* 0x000fca00078e0002 */
[----:B------:R0:W-:Y:S02]  /*1bd0*/  REDG.E.ADD.64.STRONG.GPU desc[UR18][R4.64], R14 ;  /* 0x0000000e0400798e */ /* 0x0001e4000c12e512 */
.L_x_163:
[----:B------:R-:W-:Y:S05]  /*1be0*/  BSYNC.RECONVERGENT B1 ;  /* 0x0000000000017941 */ /* 0x000fea0003800200 */
.L_x_162:
[----:B------:R-:W-:Y:S04]  /*1bf0*/  BSSY.RECONVERGENT B1, `(.L_x_164) ;  /* 0x0000007000017945 */ /* 0x000fe80003800200 */
[----:B------:R-:W-:Y:S05]  /*1c00*/  @!P4 BRA `(.L_x_165) ;  /* 0x000000000014c947 */ /* 0x000fea0003800000 */
[----:B01234-:R-:W-:Y:S02]  /*1c10*/  IMAD R5, R11, 0x100, R18 ;  /* 0x000001000b057824 */ /* 0x01ffe400078e0212 */
[----:B------:R-:W-:Y:S02]  /*1c20*/  IMAD.MOV.U32 R17, RZ, RZ, RZ ;  /* 0x000000ffff117224 */ /* 0x000fe400078e00ff */
[----:B------:R-:W-:-:S04]  /*1c30*/  VIADD R5, R5, 0x600 ;  /* 0x0000060005057836 */ /* 0x000fc80000000000 */
[----:B------:R-:W-:-:S05]  /*1c40*/  IMAD.WIDE.U32 R4, R5, 0x8, R2 ;  /* 0x0000000805047825 */ /* 0x000fca00078e0002 */
[----:B------:R0:W-:Y:S02]  /*1c50*/  REDG.E.ADD.64.STRONG.GPU desc[UR18][R4.64], R16 ;  /* 0x000000100400798e */ /* 0x0001e4000c12e512 */
.L_x_165:
[----:B------:R-:W-:Y:S05]  /*1c60*/  BSYNC.RECONVERGENT B1 ;  /* 0x0000000000017941 */ /* 0x000fea0003800200 */
.L_x_164:
[----:B------:R-:W-:Y:S04]  /*1c70*/  BSSY.RECONVERGENT B1, `(.L_x_166) ;  /* 0x0000008000017945 */ /* 0x000fe80003800200 */
[----:B------:R-:W-:Y:S05]  /*1c80*/  @!P5 BRA `(.L_x_167) ;  /* 0x000000000018d947 */ /* 0x000fea0003800000 */
[----:B01234-:R-:W-:Y:S01]  /*1c90*/  IMAD R5, R11, 0x100, R18 ;  /* 0x000001000b057824 */ /* 0x01ffe200078e0212 */
[----:B------:R-:W-:Y:S01]  /*1ca0*/  MOV R6, R13 ;  /* 0x0000000d00067202 */ /* 0x000fe20000000f00 */
[----:B------:R-:W-:Y:S02]  /*1cb0*/  IMAD.MOV.U32 R7, RZ, RZ, RZ ;  /* 0x000000ffff077224 */ /* 0x000fe400078e00ff */
[----:B------:R-:W-:-:S04]  /*1cc0*/  VIADD R5, R5, 0x700 ;  /* 0x0000070005057836 */ /* 0x000fc80000000000 */
[----:B------:R-:W-:-:S05]  /*1cd0*/  IMAD.WIDE.U32 R4, R5, 0x8, R2 ;  /* 0x0000000805047825 */ /* 0x000fca00078e0002 */
[----:B------:R0:W-:Y:S02]  /*1ce0*/  REDG.E.ADD.64.STRONG.GPU desc[UR18][R4.64], R6 ;  /* 0x000000060400798e */ /* 0x0001e4000c12e512 */
.L_x_167:
[----:B------:R-:W-:Y:S05]  /*1cf0*/  BSYNC.RECONVERGENT B1 ;  /* 0x0000000000017941 */ /* 0x000fea0003800200 */
.L_x_166:
[----:B------:R-:W-:-:S05]  /*1d00*/  VIADD R11, R11, 0x8 ;  /* 0x000000080b0b7836 */ /* 0x000fca0000000000 */
[----:B------:R-:W-:-:S13]  /*1d10*/  ISETP.NE.AND P0, PT, R11, R9, PT ;  /* 0x000000090b00720c */ /* 0x000fda0003f05270 */
[----:B------:R-:W-:Y:S05]  /*1d20*/  @P0 BRA `(.L_x_168) ;  /* 0xfffffff800a00947 */ /* 0x000fea000383ffff */
[----:B01234-:R-:W-:-:S07]  /*1d30*/  IMAD.MOV.U32 R7, RZ, RZ, R9 ;  /* 0x000000ffff077224 */ /* 0x01ffce00078e0009 */
.L_x_151:
[----:B------:R-:W-:Y:S01]  /*1d40*/  UISETP.NE.AND UP0, UPT, UR20, URZ, UPT ;  /* 0x000000ff1400728c */ /* 0x000fe2000bf05270 */
[----:B------:R-:W-:Y:S01]  /*1d50*/  IMAD.U32 R2, RZ, RZ, UR9 ;  /* 0x00000009ff027e24 */ /* 0x000fe2000f8e00ff */
[----:B------:R-:W-:Y:S01]  /*1d60*/  LOP3.LUT R11, R0, 0x1, RZ, 0xc0, !PT ;  /* 0x00000001000b7812 */ /* 0x000fe200078ec0ff */
[----:B------:R-:W-:-:S03]  /*1d70*/  IMAD.U32 R10, RZ, RZ, UR20 ;  /* 0x00000014ff0a7e24 */ /* 0x000fc6000f8e00ff */
[----:B------:R-:W-:Y:S01]  /*1d80*/  IADD3 R0, PT, PT, R2, -0x1, RZ ;  /* 0xffffffff02007810 */ /* 0x000fe20007ffe0ff */
[----:B------:R-:W-:Y:S02]  /*1d90*/  VIADD R10, R10, 0xffffffff ;  /* 0xffffffff0a0a7836 */ /* 0x000fe40000000000 */
[----:B------:R-:W-:Y:S05]  /*1da0*/  BRA.U !UP0, `(.L_x_169) ;  /* 0x00000005086c7547 */ /* 0x000fea000b800000 */
[----:B------:R-:W-:-:S13]  /*1db0*/  ISETP.GE.U32.AND P0, PT, R10, 0x3, PT ;  /* 0x000000030a00780c */ /* 0x000fda0003f06070 */
[----:B------:R-:W-:Y:S05]  /*1dc0*/  @!P0 BRA `(.L_x_170) ;  /* 0x0000000000bc8947 */ /* 0x000fea0003800000 */
[----:B------:R-:W-:Y:S01]  /*1dd0*/  IMAD R2, R7, 0x400, R27 ;  /* 0x0000040007027824 */ /* 0x000fe200078e021b */
[----:B------:R-:W-:Y:S04]  /*1de0*/  BSSY.RECONVERGENT B1, `(.L_x_171) ;  /* 0x0000010000017945 */ /* 0x000fe80003800200 */
[----:B------:R-:W0:Y:S04]  /*1df0*/  LDS R13, [R2] ;  /* 0x00000000020d7984 */ /* 0x000e280000000800 */
[----:B------:R-:W1:Y:S04]  /*1e00*/  LDS R14, [R2+0x400] ;  /* 0x00040000020e7984 */ /* 0x000e680000000800 */
[----:B------:R-:W2:Y:S04]  /*1e10*/  LDS R6, [R2+0x800] ;  /* 0x0008000002067984 */ /* 0x000ea80000000800 */
[----:B------:R-:W3:Y:S01]  /*1e20*/  LDS R12, [R2+0xc00] ;  /* 0x000c0000020c7984 */ /* 0x000ee20000000800 */
[----:B0-----:R-:W-:-:S02]  /*1e30*/  ISETP.NE.AND P0, PT, R13, RZ, PT ;  /* 0x000000ff0d00720c */ /* 0x001fc40003f05270 */
[----:B-1----:R-:W-:Y:S02]  /*1e40*/  ISETP.NE.AND P1, PT, R14, RZ, PT ;  /* 0x000000ff0e00720c */ /* 0x002fe40003f25270 */
[----:B--2---:R-:W-:Y:S02]  /*1e50*/  ISETP.NE.AND P2, PT, R6, RZ, PT ;  /* 0x000000ff0600720c */ /* 0x004fe40003f45270 */
[----:B---3--:R-:W-:-:S07]  /*1e60*/  ISETP.NE.AND P3, PT, R12, RZ, PT ;  /* 0x000000ff0c00720c */ /* 0x008fce0003f65270 */
[----:B------:R-:W-:Y:S06]  /*1e70*/  @!P0 BRA `(.L_x_172) ;  /* 0x0000000000188947 */ /* 0x000fec0003800000 */
[----:B------:R-:W0:Y:S01]  /*1e80*/  LDC.64 R4, c[0x0][0x380] ;  /* 0x0000e000ff047b82 */ /* 0x000e220000000a00 */
[----:B------:R-:W-:Y:S02]  /*1e90*/  IMAD R3, R7, 0x100, R18 ;  /* 0x0000010007037824 */ /* 0x000fe400078e0212 */
[----:B------:R-:W-:Y:S02]  /*1ea0*/  IMAD.MOV.U32 R2, RZ, RZ, R13 ;  /* 0x000000ffff027224 */ /* 0x000fe400078e000d */
[----:B0-----:R-:W-:-:S04]  /*1eb0*/  IMAD.WIDE.U32 R4, R3, 0x8, R4 ;  /* 0x0000000803047825 */ /* 0x001fc800078e0004 */
[----:B------:R-:W-:-:S05]  /*1ec0*/  IMAD.MOV.U32 R3, RZ, RZ, RZ ;  /* 0x000000ffff037224 */ /* 0x000fca00078e00ff */
[----:B------:R0:W-:Y:S02]  /*1ed0*/  REDG.E.ADD.64.STRONG.GPU desc[UR18][R4.64], R2 ;  /* 0x000000020400798e */ /* 0x0001e4000c12e512 */
.L_x_172:
[----:B------:R-:W-:Y:S05]  /*1ee0*/  BSYNC.RECONVERGENT B1 ;  /* 0x0000000000017941 */ /* 0x000fea0003800200 */
.L_x_171:
[----:B------:R-:W-:Y:S04]  /*1ef0*/  BSSY.RECONVERGENT B1, `(.L_x_173) ;  /* 0x0000008000017945 */ /* 0x000fe80003800200 */
[----:B------:R-:W-:Y:S05]  /*1f00*/  @!P1 BRA `(.L_x_174) ;  /* 0x0000000000189947 */ /* 0x000fea0003800000 */
[----:B0-----:R-:W0:Y:S01]  /*1f10*/  LDC.64 R2, c[0x0][0x380] ;  /* 0x0000e000ff027b82 */ /* 0x001e220000000a00 */
[----:B------:R-:W-:Y:S02]  /*1f20*/  IMAD R5, R7, 0x100, R18 ;  /* 0x0000010007057824 */ /* 0x000fe400078e0212 */
[----:B------:R-:W-:Y:S02]  /*1f30*/  HFMA2 R15, -RZ, RZ, 0, 0 ;  /* 0x00000000ff0f7431 */ /* 0x000fe400000001ff */
[----:B------:R-:W-:-:S04]  /*1f40*/  VIADD R5, R5, 0x100 ;  /* 0x0000010005057836 */ /* 0x000fc80000000000 */
[----:B0-----:R-:W-:-:S05]  /*1f50*/  IMAD.WIDE.U32 R2, R5, 0x8, R2 ;  /* 0x0000000805027825 */ /* 0x001fca00078e0002 */
[----:B------:R1:W-:Y:S02]  /*1f60*/  REDG.E.ADD.64.STRONG.GPU desc[UR18][R2.64], R14 ;  /* 0x0000000e0200798e */ /* 0x0003e4000c12e512 */
.L_x_174:
[----:B------:R-:W-:Y:S05]  /*1f70*/  BSYNC.RECONVERGENT B1 ;  /* 0x0000000000017941 */ /* 0x000fea0003800200 */
.L_x_173:
[----:B------:R-:W-:Y:S04]  /*1f80*/  BSSY.RECONVERGENT B1, `(.L_x_175) ;  /* 0x0000009000017945 */ /* 0x000fe80003800200 */
[----:B------:R-:W-:Y:S05]  /*1f90*/  @!P2 BRA `(.L_x_176) ;  /* 0x00000000001ca947 */ /* 0x000fea0003800000 */
[----:B01----:R-:W0:Y:S01]  /*1fa0*/  LDC.64 R2, c[0x0][0x380] ;  /* 0x0000e000ff027b82 */ /* 0x003e220000000a00 */
[----:B------:R-:W-:Y:S02]  /*1fb0*/  IMAD R5, R7, 0x100, R18 ;  /* 0x0000010007057824 */ /* 0x000fe400078e0212 */
[----:B------:R-:W-:Y:S02]  /*1fc0*/  IMAD.MOV.U32 R4, RZ, RZ, R6 ;  /* 0x000000ffff047224 */ /* 0x000fe400078e0006 */
[----:B------:R-:W-:-:S04]  /*1fd0*/  VIADD R5, R5, 0x200 ;  /* 0x0000020005057836 */ /* 0x000fc80000000000 */
[----:B0-----:R-:W-:-:S04]  /*1fe0*/  IMAD.WIDE.U32 R2, R5, 0x8, R2 ;  /* 0x0000000805027825 */ /* 0x001fc800078e0002 */
[----:B------:R-:W-:-:S05]  /*1ff0*/  IMAD.MOV.U32 R5, RZ, RZ, RZ ;  /* 0x000000ffff057224 */ /* 0x000fca00078e00ff */
[----:B------:R2:W-:Y:S02]  /*2000*/  REDG.E.ADD.64.STRONG.GPU desc[UR18][R2.64], R4 ;  /* 0x000000040200798e */ /* 0x0005e4000c12e512 */
.L_x_176:
[----:B------:R-:W-:Y:S05]  /*2010*/  BSYNC.RECONVERGENT B1 ;  /* 0x0000000000017941 */ /* 0x000fea0003800200 */
.L_x_175:
[----:B------:R-:W-:Y:S04]  /*2020*/  BSSY.RECONVERGENT B1, `(.L_x_177) ;  /* 0x0000008000017945 */ /* 0x000fe80003800200 */
[----:B------:R-:W-:Y:S05]  /*2030*/  @!P3 BRA `(.L_x_178) ;  /* 0x000000000018b947 */ /* 0x000fea0003800000 */
[----:B012---:R-:W0:Y:S01]  /*2040*/  LDC.64 R2, c[0x0][0x380] ;  /* 0x0000e000ff027b82 */ /* 0x007e220000000a00 */
[----:B------:R-:W-:Y:S01]  /*2050*/  IMAD R5, R7, 0x100, R18 ;  /* 0x0000010007057824 */ /* 0x000fe200078e0212 */
[----:B------:R-:W-:-:S03]  /*2060*/  MOV R13, RZ ;  /* 0x000000ff000d7202 */ /* 0x000fc60000000f00 */
[----:B------:R-:W-:-:S04]  /*2070*/  VIADD R5, R5, 0x300 ;  /* 0x0000030005057836 */ /* 0x000fc80000000000 */
[----:B0-----:R-:W-:-:S05]  /*2080*/  IMAD.WIDE.U32 R2, R5, 0x8, R2 ;  /* 0x0000000805027825 */ /* 0x001fca00078e0002 */
[----:B------:R3:W-:Y:S02]  /*2090*/  REDG.E.ADD.64.STRONG.GPU desc[UR18][R2.64], R12 ;  /* 0x0000000c0200798e */ /* 0x0007e4000c12e512 */
.L_x_178:
[----:B------:R-:W-:Y:S05]  /*20a0*/  BSYNC.RECONVERGENT B1 ;  /* 0x0000000000017941 */ /* 0x000fea0003800200 */
.L_x_177:
[----:B------:R-:W-:-:S07]  /*20b0*/  VIADD R7, R7, 0x4 ;  /* 0x0000000407077836 */ /* 0x000fce0000000000 */
.L_x_170:
[----:B------:R-:W-:Y:S01]  /*20c0*/  UISETP.NE.AND UP0, UPT, UR9, URZ, UPT ;  /* 0x000000ff0900728c */ /* 0x000fe2000bf05270 */
[----:B------:R-:W-:Y:S08]  /*20d0*/  BSSY.RECONVERGENT B1, `(.L_x_169) ;  /* 0x0000028000017945 */ /* 0x000ff00003800200 */
[----:B------:R-:W-:Y:S05]  /*20e0*/  BRA.U !UP0, `(.L_x_179) ;  /* 0x0000000108987547 */ /* 0x000fea000b800000 */
[----:B------:R-:W-:-:S13]  /*20f0*/  ISETP.NE.AND P0, PT, R0, RZ, PT ;  /* 0x000000ff0000720c */ /* 0x000fda0003f05270 */
[----:B------:R-:W-:Y:S05]  /*2100*/  @!P0 BRA `(.L_x_180) ;  /* 0x0000000000608947 */ /* 0x000fea0003800000 */
[----:B0123--:R-:W-:Y:S01]  /*2110*/  IMAD R2, R7, 0x400, R27 ;  /* 0x0000040007027824 */ /* 0x00ffe200078e021b */
[----:B------:R-:W-:Y:S04]  /*2120*/  BSSY.RECONVERGENT B2, `(.L_x_181) ;  /* 0x000000b000027945 */ /* 0x000fe80003800200 */
[----:B------:R-:W0:Y:S04]  /*2130*/  LDS R4, [R2] ;  /* 0x0000000002047984 */ /* 0x000e280000000800 */
[----:B------:R-:W1:Y:S01]  /*2140*/  LDS R6, [R2+0x400] ;  /* 0x0004000002067984 */ /* 0x000e620000000800 */
[----:B0-----:R-:W-:-:S02]  /*2150*/  ISETP.NE.AND P0, PT, R4, RZ, PT ;  /* 0x000000ff0400720c */ /* 0x001fc40003f05270 */
[----:B-1----:R-:W-:-:S11]  /*2160*/  ISETP.NE.AND P1, PT, R6, RZ, PT ;  /* 0x000000ff0600720c */ /* 0x002fd60003f25270 */
[----:B------:R-:W-:Y:S05]  /*2170*/  @!P0 BRA `(.L_x_182) ;  /* 0x0000000000148947 */ /* 0x000fea0003800000 */
[----:B------:R-:W0:Y:S01]  /*2180*/  LDC.64 R2, c[0x0][0x380] ;  /* 0x0000e000ff027b82 */ /* 0x000e220000000a00 */
[----:B------:R-:W-:-:S04]  /*2190*/  IMAD R5, R7, 0x100, R18 ;  /* 0x0000010007057824 */ /* 0x000fc800078e0212 */
[----:B0-----:R-:W-:-:S04]  /*21a0*/  IMAD.WIDE.U32 R2, R5, 0x8, R2 ;  /* 0x0000000805027825 */ /* 0x001fc800078e0002 */
[----:B------:R-:W-:-:S05]  /*21b0*/  IMAD.MOV.U32 R5, RZ, RZ, RZ ;  /* 0x000000ffff057224 */ /* 0x000fca00078e00ff */
[----:B------:R0:W-:Y:S02]  /*21c0*/  REDG.E.ADD.64.STRONG.GPU desc[UR18][R2.64], R4 ;  /* 0x000000040200798e */ /* 0x0001e4000c12e512 */
.L_x_182:
[----:B------:R-:W-:Y:S05]  /*21d0*/  BSYNC.RECONVERGENT B2 ;  /* 0x0000000000027941 */ /* 0x000fea0003800200 */
.L_x_181:
[----:B------:R-:W-:Y:S04]  /*21e0*/  BSSY.RECONVERGENT B2, `(.L_x_183) ;  /* 0x0000009000027945 */ /* 0x000fe80003800200 */
[----:B------:R-:W-:Y:S05]  /*21f0*/  @!P1 BRA `(.L_x_184) ;  /* 0x00000000001c9947 */ /* 0x000fea0003800000 */
[----:B0-----:R-:W0:Y:S01]  /*2200*/  LDC.64 R2, c[0x0][0x380] ;  /* 0x0000e000ff027b82 */ /* 0x001e220000000a00 */
[----:B------:R-:W-:-:S05]  /*2210*/  IMAD R4, R7, 0x100, R18 ;  /* 0x0000010007047824 */ /* 0x000fca00078e0212 */
[----:B------:R-:W-:Y:S01]  /*2220*/  IADD3 R5, PT, PT, R4, 0x100, RZ ;  /* 0x0000010004057810 */ /* 0x000fe20007ffe0ff */
[----:B------:R-:W-:-:S04]  /*2230*/  IMAD.MOV.U32 R4, RZ, RZ, R6 ;  /* 0x000000ffff047224 */ /* 0x000fc800078e0006 */
[----:B0-----:R-:W-:-:S04]  /*2240*/  IMAD.WIDE.U32 R2, R5, 0x8, R2 ;  /* 0x0000000805027825 */ /* 0x001fc800078e0002 */
[----:B------:R-:W-:-:S05]  /*2250*/  IMAD.MOV.U32 R5, RZ, RZ, RZ ;  /* 0x000000ffff057224 */ /* 0x000fca00078e00ff */
[----:B------:R1:W-:Y:S02]  /*2260*/  REDG.E.ADD.64.STRONG.GPU desc[UR18][R2.64], R4 ;  /* 0x000000040200798e */ /* 0x0003e4000c12e512 */
.L_x_184:
[----:B------:R-:W-:Y:S05]  /*2270*/  BSYNC.RECONVERGENT B2 ;  /* 0x0000000000027941 */ /* 0x000fea0003800200 */
.L_x_183:
[----:B------:R-:W-:-:S07]  /*2280*/  VIADD R7, R7, 0x2 ;  /* 0x0000000207077836 */ /* 0x000fce0000000000 */
.L_x_180:
[----:B------:R-:W-:-:S13]  /*2290*/  ISETP.NE.AND P0, PT, R11, RZ, PT ;  /* 0x000000ff0b00720c */ /* 0x000fda0003f05270 */
[----:B------:R-:W-:Y:S05]  /*22a0*/  @!P0 BRA `(.L_x_179) ;  /* 0x0000000000288947 */ /* 0x000fea0003800000 */
[----:B0123--:R-:W-:-:S05]  /*22b0*/  IMAD R2, R7, 0x400, R27 ;  /* 0x0000040007027824 */ /* 0x00ffca00078e021b */
[----:B------:R-:W0:Y:S02]  /*22c0*/  LDS R6, [R2] ;  /* 0x0000000002067984 */ /* 0x000e240000000800 */
[----:B0-----:R-:W-:-:S13]  /*22d0*/  ISETP.NE.AND P0, PT, R6, RZ, PT ;  /* 0x000000ff0600720c */ /* 0x001fda0003f05270 */
[----:B------:R-:W-:Y:S05]  /*22e0*/  @!P0 BRA `(.L_x_179) ;  /* 0x0000000000188947 */ /* 0x000fea0003800000 */
[----:B------:R-:W0:Y:S01]  /*22f0*/  LDC.64 R2, c[0x0][0x380] ;  /* 0x0000e000ff027b82 */ /* 0x000e220000000a00 */
[----:B------:R-:W-:-:S04]  /*2300*/  IMAD R5, R7, 0x100, R18 ;  /* 0x0000010007057824 */ /* 0x000fc800078e0212 */
[----:B0-----:R-:W-:Y:S01]  /*2310*/  IMAD.WIDE.U32 R4, R5, 0x8, R2 ;  /* 0x0000000805047825 */ /* 0x001fe200078e0002 */
[----:B------:R-:W-:-:S03]  /*2320*/  MOV R2, R6 ;  /* 0x0000000600027202 */ /* 0x000fc60000000f00 */
[----:B------:R-:W-:-:S05]  /*2330*/  IMAD.MOV.U32 R3, RZ, RZ, RZ ;  /* 0x000000ffff037224 */ /* 0x000fca00078e00ff */
[----:B------:R4:W-:Y:S02]  /*2340*/  REDG.E.ADD.64.STRONG.GPU desc[UR18][R4.64], R2 ;  /* 0x000000020400798e */ /* 0x0009e4000c12e512 */
.L_x_179:
[----:B------:R-:W-:Y:S05]  /*2350*/  BSYNC.RECONVERGENT B1 ;  /* 0x0000000000017941 */ /* 0x000fea0003800200 */
.L_x_169:
[----:B------:R-:W-:-:S13]  /*2360*/  ISETP.GT.U32.AND P0, PT, R18, 0x7f, PT ;  /* 0x0000007f1200780c */ /* 0x000fda0003f04070 */
[----:B------:R-:W-:Y:S05]  /*2370*/  @P0 BRA `(.L_x_150) ;  /* 0x00000008008c0947 */ /* 0x000fea0003800000 */
[----:B------:R-:W-:Y:S01]  /*2380*/  ISETP.GE.U32.AND P0, PT, R8, 0x7, PT ;  /* 0x000000070800780c */ /* 0x000fe20003f06070 */
[----:B------:R-:W-:-:S12]  /*2390*/  IMAD.MOV.U32 R7, RZ, RZ, RZ ;  /* 0x000000ffff077224 */ /* 0x000fd800078e00ff */
[----:B------:R-:W-:Y:S05]  /*23a0*/  @!P0 BRA `(.L_x_185) ;  /* 0x0000000400148947 */ /* 0x000fea0003800000 */
[----:B01234-:R-:W0:Y:S01]  /*23b0*/  LDC.64 R2, c[0x0][0x380] ;  /* 0x0000e000ff027b82 */ /* 0x01fe220000000a00 */
[----:B------:R-:W-:-:S07]  /*23c0*/  IMAD.MOV.U32 R8, RZ, RZ, RZ ;  /* 0x000000ffff087224 */ /* 0x000fce00078e00ff */
.L_x_202:
[C---:B------:R-:W-:Y:S01]  /*23d0*/  IMAD R29, R8.reuse, 0x400, R27 ;  /* 0x00000400081d7824 */ /* 0x040fe200078e021b */
[----:B------:R-:W-:Y:S01]  /*23e0*/  BSSY.RECONVERGENT B1, `(.L_x_186) ;  /* 0x000000c000017945 */ /* 0x000fe20003800200 */
[----:B01234-:R-:W-:-:S03]  /*23f0*/  IMAD R5, R8, 0x100, R18 ;  /* 0x0000010008057824 */ /* 0x01ffc600078e0212 */
[----:B------:R-:W1:Y:S01]  /*2400*/  LDS R6, [R29+0x200] ;  /* 0x000200001d067984 */ /* 0x000e620000000800 */
[----:B0-----:R-:W-:-:S03]  /*2410*/  IMAD.WIDE.U32 R4, R5, 0x8, R2 ;  /* 0x0000000805047825 */ /* 0x001fc600078e0002 */
[----:B------:R-:W0:Y:S04]  /*2420*/  LDS R12, [R29+0x600] ;  /* 0x000600001d0c7984 */ /* 0x000e280000000800 */
[----:B------:R2:W3:Y:S04]  /*2430*/  LDS R17, [R29+0xa00] ;  /* 0x000a00001d117984 */ /* 0x0004e80000000800 */
[----:B------:R2:W4:Y:S01]  /*2440*/  LDS R13, [R29+0xe00] ;  /* 0x000e00001d0d7984 */ /* 0x0005220000000800 */
[----:B-1----:R-:W-:Y:S02]  /*2450*/  ISETP.NE.AND P0, PT, R6, RZ, PT ;  /* 0x000000ff0600720c */ /* 0x002fe40003f05270 */
[----:B0-----:R-:W-:-:S11]  /*2460*/  ISETP.NE.AND P1, PT, R12, RZ, PT ;  /* 0x000000ff0c00720c */ /* 0x001fd60003f25270 */
[----:B--234-:R-:W-:Y:S05]  /*2470*/  @!P0 BRA `(.L_x_187) ;  /* 0x0000000000088947 */ /* 0x01cfea0003800000 */
[----:B------:R-:W-:-:S05]  /*2480*/  HFMA2 R7, -RZ, RZ, 0, 0 ;  /* 0x00000000ff077431 */ /* 0x000fca00000001ff */
[----:B------:R0:W-:Y:S02]  /*2490*/  REDG.E.ADD.64.STRONG.GPU desc[UR18][R4.64+0x400], R6 ;  /* 0x000400060400798e */ /* 0x0001e4000c12e512 */
.L_x_187:
[----:B------:R-:W-:Y:S05]  /*24a0*/  BSYNC.RECONVERGENT B1 ;  /* 0x0000000000017941 */ /* 0x000fea0003800200 */
.L_x_186:
[----:B------:R-:W-:Y:S04]  /*24b0*/  BSSY.RECONVERGENT B1, `(.L_x_188) ;  /* 0x0000005000017945 */ /* 0x000fe80003800200 */
[----:B------:R-:W-:Y:S05]  /*24c0*/  @!P1 BRA `(.L_x_189) ;  /* 0x00000000000c9947 */ /* 0x000fea0003800000 */
[----:B0-----:R-:W-:Y:S02]  /*24d0*/  IMAD.MOV.U32 R6, RZ, RZ, R12 ;  /* 0x000000ffff067224 */ /* 0x001fe400078e000c */
[----:B------:R-:W-:-:S05]  /*24e0*/  IMAD.MOV.U32 R7, RZ, RZ, RZ ;  /* 0x000000ffff077224 */ /* 0x000fca00078e00ff */
[----:B------:R1:W-:Y:S02]  /*24f0*/  REDG.E.ADD.64.STRONG.GPU desc[UR18][R4.64+0xc00], R6 ;  /* 0x000c00060400798e */ /* 0x0003e4000c12e512 */
.L_x_189:
[----:B------:R-:W-:Y:S05]  /*2500*/  BSYNC.RECONVERGENT B1 ;  /* 0x0000000000017941 */ /* 0x000fea0003800200 */
.L_x_188:
[----:B------:R-:W2:Y:S01]  /*2510*/  LDS R15, [R29+0x1200] ;  /* 0x001200001d0f7984 */ /* 0x000ea20000000800 */
[----:B------:R-:W-:Y:S01]  /*2520*/  ISETP.NE.AND P6, PT, R17, RZ, PT ;  /* 0x000000ff1100720c */ /* 0x000fe20003fc5270 */
[----:B------:R-:W-:Y:S01]  /*2530*/  VIADD R8, R8, 0x8 ;  /* 0x0000000808087836 */ /* 0x000fe20000000000 */
[----:B------:R-:W-:Y:S01]  /*2540*/  BSSY.RECONVERGENT B1, `(.L_x_190) ;  /* 0x000000e000017945 */ /* 0x000fe20003800200 */
[----:B------:R-:W3:Y:S01]  /*2550*/  LDS R12, [R29+0x1600] ;  /* 0x001600001d0c7984 */ /* 0x000ee20000000800 */
[----:B------:R-:W-:Y:S02]  /*2560*/  ISETP.NE.AND P1, PT, R13, RZ, PT ;  /* 0x000000ff0d00720c */ /* 0x000fe40003f25270 */
[----:B------:R-:W-:Y:S01]  /*2570*/  ISETP.NE.AND P0, PT, R8, R9, PT ;  /* 0x000000090800720c */ /* 0x000fe20003f05270 */
[----:B------:R-:W4:Y:S04]  /*2580*/  LDS R14, [R29+0x1a00] ;  /* 0x001a00001d0e7984 */ /* 0x000f280000000800 */
[----:B------:R-:W5:Y:S01]  /*2590*/  LDS R16, [R29+0x1e00] ;  /* 0x001e00001d107984 */ /* 0x000f620000000800 */
[----:B--2---:R-:W-:-:S02]  /*25a0*/  ISETP.NE.AND P2, PT, R15, RZ, PT ;  /* 0x000000ff0f00720c */ /* 0x004fc40003f45270 */
[----:B---3--:R-:W-:Y:S02]  /*25b0*/  ISETP.NE.AND P3, PT, R12, RZ, PT ;  /* 0x000000ff0c00720c */ /* 0x008fe40003f65270 */
[----:B----4-:R-:W-:Y:S02]  /*25c0*/  ISETP.NE.AND P4, PT, R14, RZ, PT ;  /* 0x000000ff0e00720c */ /* 0x010fe40003f85270 */
[----:B-----5:R-:W-:Y:S01]  /*25d0*/  ISETP.NE.AND P5, PT, R16, RZ, PT ;  /* 0x000000ff1000720c */ /* 0x020fe20003fa5270 */
[----:B------:R-:W-:-:S12]  /*25e0*/  @!P6 BRA `(.L_x_191) ;  /* 0x00000000000ce947 */ /* 0x000fd80003800000 */
[----:B01----:R-:W-:Y:S02]  /*25f0*/  IMAD.MOV.U32 R6, RZ, RZ, R17 ;  /* 0x000000ffff067224 */ /* 0x003fe400078e0011 */
[----:B------:R-:W-:-:S05]  /*2600*/  IMAD.MOV.U32 R7, RZ, RZ, RZ ;  /* 0x000000ffff077224 */ /* 0x000fca00078e00ff */
[----:B------:R2:W-:Y:S02]  /*2610*/  REDG.E.ADD.64.STRONG.GPU desc[UR18][R4.64+0x1400], R6 ;  /* 0x001400060400798e */ /* 0x0005e4000c12e512 */
.L_x_191:
[----:B------:R-:W-:Y:S05]  /*2620*/  BSYNC.RECONVERGENT B1 ;  /* 0x0000000000017941 */ /* 0x000fea0003800200 */
.L_x_190:
[----:B------:R-:W-:Y:S04]  /*2630*/  BSSY.RECONVERGENT B1, `(.L_x_192) ;  /* 0x0000005000017945 */ /* 0x000fe80003800200 */
[----:B------:R-:W-:Y:S05]  /*2640*/  @!P1 BRA `(.L_x_193) ;  /* 0x00000000000c9947 */ /* 0x000fea0003800000 */
[----:B012---:R-:W-:Y:S01]  /*2650*/  MOV R6, R13 ;  /* 0x0000000d00067202 */ /* 0x007fe20000000f00 */
[----:B------:R-:W-:-:S05]  /*2660*/  IMAD.MOV.U32 R7, RZ, RZ, RZ ;  /* 0x000000ffff077224 */ /* 0x000fca00078e00ff */
[----:B------:R3:W-:Y:S02]  /*2670*/  REDG.E.ADD.64.STRONG.GPU desc[UR18][R4.64+0x1c00], R6 ;  /* 0x001c00060400798e */ /* 0x0007e4000c12e512 */
.L_x_193:
[----:B------:R-:W-:Y:S05]  /*2680*/  BSYNC.RECONVERGENT B1 ;  /* 0x0000000000017941 */ /* 0x000fea0003800200 */
.L_x_192:
[----:B------:R-:W-:Y:S04]  /*2690*/  BSSY.RECONVERGENT B1, `(.L_x_194) ;  /* 0x0000005000017945 */ /* 0x000fe80003800200 */
[----:B------:R-:W-:Y:S05]  /*26a0*/  @!P2 BRA `(.L_x_195) ;  /* 0x00000000000ca947 */ /* 0x000fea0003800000 */
[----:B0123--:R-:W-:Y:S02]  /*26b0*/  IMAD.MOV.U32 R6, RZ, RZ, R15 ;  /* 0x000000ffff067224 */ /* 0x00ffe400078e000f */
[----:B------:R-:W-:-:S05]  /*26c0*/  IMAD.MOV.U32 R7, RZ, RZ, RZ ;  /* 0x000000ffff077224 */ /* 0x000fca00078e00ff */
[----:B------:R4:W-:Y:S02]  /*26d0*/  REDG.E.ADD.64.STRONG.GPU desc[UR18][R4.64+0x2400], R6 ;  /* 0x002400060400798e */ /* 0x0009e4000c12e512 */
.L_x_195:
[----:B------:R-:W-:Y:S05]  /*26e0*/  BSYNC.RECONVERGENT B1 ;  /* 0x0000000000017941 */ /* 0x000fea0003800200 */
.L_x_194:
[----:B------:R-:W-:Y:S04]  /*26f0*/  BSSY.RECONVERGENT B1, `(.L_x_196) ;  /* 0x0000004000017945 */ /* 0x000fe80003800200 */
[----:B------:R-:W-:Y:S05]  /*2700*/  @!P3 BRA `(.L_x_197) ;  /* 0x000000000008b947 */ /* 0x000fea0003800000 */
[----:B------:R-:W-:-:S05]  /*2710*/  IMAD.MOV.U32 R13, RZ, RZ, RZ ;  /* 0x000000ffff0d7224 */ /* 0x000fca00078e00ff */
[----:B------:R0:W-:Y:S02]  /*2720*/  REDG.E.ADD.64.STRONG.GPU desc[UR18][R4.64+0x2c00], R12 ;  /* 0x002c000c0400798e */ /* 0x0001e4000c12e512 */
.L_x_197:
[----:B------:R-:W-:Y:S05]  /*2730*/  BSYNC.RECONVERGENT B1 ;  /* 0x0000000000017941 */ /* 0x000fea0003800200 */
.L_x_196:
[----:B------:R-:W-:Y:S04]  /*2740*/  BSSY.RECONVERGENT B1, `(.L_x_198) ;  /* 0x0000004000017945 */ /* 0x000fe80003800200 */
[----:B------:R-:W-:Y:S05]  /*2750*/  @!P4 BRA `(.L_x_199) ;  /* 0x000000000008c947 */ /* 0x000fea0003800000 */
[----:B------:R-:W-:-:S05]  /*2760*/  IMAD.MOV.U32 R15, RZ, RZ, RZ ;  /* 0x000000ffff0f7224 */ /* 0x000fca00078e00ff */
[----:B------:R0:W-:Y:S02]  /*2770*/  REDG.E.ADD.64.STRONG.GPU desc[UR18][R4.64+0x3400], R14 ;  /* 0x0034000e0400798e */ /* 0x0001e4000c12e512 */
.L_x_199:
[----:B------:R-:W-:Y:S05]  /*2780*/  BSYNC.RECONVERGENT B1 ;  /* 0x0000000000017941 */ /* 0x000fea0003800200 */
.L_x_198:
[----:B------:R-:W-:Y:S04]  /*2790*/  BSSY.RECONVERGENT B1, `(.L_x_200) ;  /* 0x0000004000017945 */ /* 0x000fe80003800200 */
[----:B------:R-:W-:Y:S05]  /*27a0*/  @!P5 BRA `(.L_x_201) ;  /* 0x000000000008d947 */ /* 0x000fea0003800000 */
[----:B------:R-:W-:-:S05]  /*27b0*/  HFMA2 R17, -RZ, RZ, 0, 0 ;  /* 0x00000000ff117431 */ /* 0x000fca00000001ff */
[----:B------:R0:W-:Y:S02]  /*27c0*/  REDG.E.ADD.64.STRONG.GPU desc[UR18][R4.64+0x3c00], R16 ;  /* 0x003c00100400798e */ /* 0x0001e4000c12e512 */
.L_x_201:
[----:B------:R-:W-:Y:S05]  /*27d0*/  BSYNC.RECONVERGENT B1 ;  /* 0x0000000000017941 */ /* 0x000fea0003800200 */
.L_x_200:
[----:B------:R-:W-:Y:S05]  /*27e0*/  @P0 BRA `(.L_x_202) ;  /* 0xfffffff800f80947 */ /* 0x000fea000383ffff */
[----:B01234-:R-:W-:-:S07]  /*27f0*/  IMAD.MOV.U32 R7, RZ, RZ, R9 ;  /* 0x000000ffff077224 */ /* 0x01ffce00078e0009 */
.L_x_185:
[----:B------:R-:W-:-:S09]  /*2800*/  UISETP.NE.AND UP0, UPT, UR20, URZ, UPT ;  /* 0x000000ff1400728c */ /* 0x000fd2000bf05270 */
[----:B------:R-:W-:Y:S05]  /*2810*/  BRA.U !UP0, `(.L_x_150) ;  /* 0x0000000508647547 */ /* 0x000fea000b800000 */
[----:B------:R-:W-:-:S13]  /*2820*/  ISETP.GE.U32.AND P0, PT, R10, 0x3, PT ;  /* 0x000000030a00780c */ /* 0x000fda0003f06070 */
[----:B------:R-:W-:Y:S05]  /*2830*/  @!P0 BRA `(.L_x_203) ;  /* 0x0000000000c08947 */ /* 0x000fea0003800000 */
[----:B01234-:R-:W-:Y:S01]  /*2840*/  IMAD R2, R7, 0x400, R27 ;  /* 0x0000040007027824 */ /* 0x01ffe200078e021b */
[----:B------:R-:W-:Y:S04]  /*2850*/  BSSY.RECONVERGENT B1, `(.L_x_204) ;  /* 0x0000010000017945 */ /* 0x000fe80003800200 */
[----:B------:R-:W0:Y:S04]  /*2860*/  LDS R10, [R2+0x200] ;  /* 0x00020000020a7984 */ /* 0x000e280000000800 */
        /* <DEDUP_REMOVED lines=14> */
.L_x_205:
[----:B------:R-:W-:Y:S05]  /*2950*/  BSYNC.RECONVERGENT B1 ;  /* 0x0000000000017941 */ /* 0x000fea0003800200 */
.L_x_204:
[----:B------:R-:W-:Y:S04]  /*2960*/  BSSY.RECONVERGENT B1, `(.L_x_206) ;  /* 0x0000009000017945 */ /* 0x000fe80003800200 */
[----:B------:R-:W-:Y:S05]  /*2970*/  @!P1 BRA `(.L_x_207) ;  /* 0x00000000001c9947 */ /* 0x000fea0003800000 */
[----:B0-----:R-:W0:Y:S01]  /*2980*/  LDC.64 R4, c[0x0][0x380] ;  /* 0x0000e000ff047b82 */ /* 0x001e220000000a00 */
[----:B------:R-:W-:Y:S01]  /*2990*/  LEA R3, R7, R18, 0x8 ;  /* 0x0000001207037211 */ /* 0x000fe200078e40ff */
[----:B------:R-:W-:-:S04]  /*29a0*/  IMAD.MOV.U32 R2, RZ, RZ, R9 ;  /* 0x000000ffff027224 */ /* 0x000fc800078e0009 */
[----:B------:R-:W-:-:S04]  /*29b0*/  VIADD R3, R3, 0x100 ;  /* 0x0000010003037836 */ /* 0x000fc80000000000 */
[----:B0-----:R-:W-:-:S04]  /*29c0*/  IMAD.WIDE.U32 R4, R3, 0x8, R4 ;  /* 0x0000000803047825 */ /* 0x001fc800078e0004 */
[----:B------:R-:W-:-:S05]  /*29d0*/  IMAD.MOV.U32 R3, RZ, RZ, RZ ;  /* 0x000000ffff037224 */ /* 0x000fca00078e00ff */
[----:B------:R1:W-:Y:S02]  /*29e0*/  REDG.E.ADD.64.STRONG.GPU desc[UR18][R4.64+0x400], R2 ;  /* 0x000400020400798e */ /* 0x0003e4000c12e512 */
.L_x_207:
[----:B------:R-:W-:Y:S05]  /*29f0*/  BSYNC.RECONVERGENT B1 ;  /* 0x0000000000017941 */ /* 0x000fea0003800200 */
.L_x_206:
[----:B------:R-:W-:Y:S04]  /*2a00*/  BSSY.RECONVERGENT B1, `(.L_x_208) ;  /* 0x0000009000017945 */ /* 0x000fe80003800200 */
[----:B------:R-:W-:Y:S05]  /*2a10*/  @!P2 BRA `(.L_x_209) ;  /* 0x00000000001ca947 */ /* 0x000fea0003800000 */
[----:B01----:R-:W0:Y:S01]  /*2a20*/  LDC.64 R2, c[0x0][0x380] ;  /* 0x0000e000ff027b82 */ /* 0x003e220000000a00 */
[----:B------:R-:W-:Y:S01]  /*2a30*/  IMAD R5, R7, 0x100, R18 ;  /* 0x0000010007057824 */ /* 0x000fe200078e0212 */
[----:B------:R-:W-:-:S03]  /*2a40*/  MOV R4, R6 ;  /* 0x0000000600047202 */ /* 0x000fc60000000f00 */
[----:B------:R-:W-:-:S04]  /*2a50*/  VIADD R5, R5, 0x200 ;  /* 0x0000020005057836 */ /* 0x000fc80000000000 */
[----:B0-----:R-:W-:-:S04]  /*2a60*/  IMAD.WIDE.U32 R2, R5, 0x8, R2 ;  /* 0x0000000805027825 */ /* 0x001fc800078e0002 */
[----:B------:R-:W-:-:S05]  /*2a70*/  IMAD.MOV.U32 R5, RZ, RZ, RZ ;  /* 0x000000ffff057224 */ /* 0x000fca00078e00ff */
[----:B------:R2:W-:Y:S02]  /*2a80*/  REDG.E.ADD.64.STRONG.GPU desc[UR18][R2.64+0x400], R4 ;  /* 0x000400040200798e */ /* 0x0005e4000c12e512 */
.L_x_209:
[----:B------:R-:W-:Y:S05]  /*2a90*/  BSYNC.RECONVERGENT B1 ;  /* 0x0000000000017941 */ /* 0x000fea0003800200 */
.L_x_208:
[----:B------:R-:W-:Y:S04]  /*2aa0*/  BSSY.RECONVERGENT B1, `(.L_x_210) ;  /* 0x0000008000017945 */ /* 0x000fe80003800200 */
[----:B------:R-:W-:Y:S05]  /*2ab0*/  @!P3 BRA `(.L_x_211) ;  /* 0x000000000018b947 */ /* 0x000fea0003800000 */
[----:B012---:R-:W0:Y:S01]  /*2ac0*/  LDC.64 R2, c[0x0][0x380] ;  /* 0x0000e000ff027b82 */ /* 0x007e220000000a00 */
[----:B------:R-:W-:Y:S02]  /*2ad0*/  IMAD R5, R7, 0x100, R18 ;  /* 0x0000010007057824 */ /* 0x000fe400078e0212 */
[----:B------:R-:W-:Y:S02]  /*2ae0*/  IMAD.MOV.U32 R9, RZ, RZ, RZ ;  /* 0x000000ffff097224 */ /* 0x000fe400078e00ff */
[----:B------:R-:W-:-:S04]  /*2af0*/  VIADD R5, R5, 0x300 ;  /* 0x0000030005057836 */ /* 0x000fc80000000000 */
[----:B0-----:R-:W-:-:S05]  /*2b00*/  IMAD.WIDE.U32 R2, R5, 0x8, R2 ;  /* 0x0000000805027825 */ /* 0x001fca00078e0002 */
[----:B------:R3:W-:Y:S02]  /*2b10*/  REDG.E.ADD.64.STRONG.GPU desc[UR18][R2.64+0x400], R8 ;  /* 0x000400080200798e */ /* 0x0007e4000c12e512 */
.L_x_211:
[----:B------:R-:W-:Y:S05]  /*2b20*/  BSYNC.RECONVERGENT B1 ;  /* 0x0000000000017941 */ /* 0x000fea0003800200 */
.L_x_210:
[----:B------:R-:W-:-:S07]  /*2b30*/  VIADD R7, R7, 0x4 ;  /* 0x0000000407077836 */ /* 0x000fce0000000000 */
.L_x_203:
[----:B------:R-:W-:-:S09]  /*2b40*/  UISETP.NE.AND UP0, UPT, UR9, URZ, UPT ;  /* 0x000000ff0900728c */ /* 0x000fd2000bf05270 */
[----:B------:R-:W-:Y:S05]  /*2b50*/  BRA.U !UP0, `(.L_x_150) ;  /* 0x0000000108947547 */ /* 0x000fea000b800000 */
[----:B------:R-:W-:-:S13]  /*2b60*/  ISETP.NE.AND P0, PT, R0, RZ, PT ;  /* 0x000000ff0000720c */ /* 0x000fda0003f05270 */
[----:B------:R-:W-:Y:S05]  /*2b70*/  @!P0 BRA `(.L_x_212) ;  /* 0x0000000000608947 */ /* 0x000fea0003800000 */
[----:B01234-:R-:W-:Y:S01]  /*2b80*/  LEA R2, R7, R27, 0xa ;  /* 0x0000001b07027211 */ /* 0x01ffe200078e50ff */
[----:B------:R-:W-:Y:S04]  /*2b90*/  BSSY.RECONVERGENT B1, `(.L_x_213) ;  /* 0x000000b000017945 */ /* 0x000fe80003800200 */
[----:B------:R-:W0:Y:S04]  /*2ba0*/  LDS R4, [R2+0x200] ;  /* 0x0002000002047984 */ /* 0x000e280000000800 */
        /* <DEDUP_REMOVED lines=9> */
.L_x_214:
[----:B------:R-:W-:Y:S05]  /*2c40*/  BSYNC.RECONVERGENT B1 ;  /* 0x0000000000017941 */ /* 0x000fea0003800200 */
.L_x_213:
[----:B------:R-:W-:Y:S04]  /*2c50*/  BSSY.RECONVERGENT B1, `(.L_x_215) ;  /* 0x0000009000017945 */ /* 0x000fe80003800200 */
[----:B------:R-:W-:Y:S05]  /*2c60*/  @!P1 BRA `(.L_x_216) ;  /* 0x00000000001c9947 */ /* 0x000fea0003800000 */
[----:B0-----:R-:W0:Y:S01]  /*2c70*/  LDC.64 R2, c[0x0][0x380] ;  /* 0x0000e000ff027b82 */ /* 0x001e220000000a00 */
[----:B------:R-:W-:-:S04]  /*2c80*/  IMAD R4, R7, 0x100, R18 ;  /* 0x0000010007047824 */ /* 0x000fc800078e0212 */
[----:B------:R-:W-:Y:S02]  /*2c90*/  VIADD R5, R4, 0x100 ;  /* 0x0000010004057836 */ /* 0x000fe40000000000 */
[----:B------:R-:W-:Y:S02]  /*2ca0*/  IMAD.MOV.U32 R4, RZ, RZ, R0 ;  /* 0x000000ffff047224 */ /* 0x000fe400078e0000 */
[----:B0-----:R-:W-:-:S04]  /*2cb0*/  IMAD.WIDE.U32 R2, R5, 0x8, R2 ;  /* 0x0000000805027825 */ /* 0x001fc800078e0002 */
[----:B------:R-:W-:-:S05]  /*2cc0*/  HFMA2 R5, -RZ, RZ, 0, 0 ;  /* 0x00000000ff057431 */ /* 0x000fca00000001ff */
[----:B------:R1:W-:Y:S02]  /*2cd0*/  REDG.E.ADD.64.STRONG.GPU desc[UR18][R2.64+0x400], R4 ;  /* 0x000400040200798e */ /* 0x0003e4000c12e512 */
.L_x_216:
[----:B------:R-:W-:Y:S05]  /*2ce0*/  BSYNC.RECONVERGENT B1 ;  /* 0x0000000000017941 */ /* 0x000fea0003800200 */
.L_x_215:
[----:B------:R-:W-:-:S07]  /*2cf0*/  VIADD R7, R7, 0x2 ;  /* 0x0000000207077836 */ /* 0x000fce0000000000 */
.L_x_212:
[----:B------:R-:W-:-:S13]  /*2d00*/  ISETP.NE.AND P0, PT, R11, RZ, PT ;  /* 0x000000ff0b00720c */ /* 0x000fda0003f05270 */
[----:B------:R-:W-:Y:S05]  /*2d10*/  @!P0 BRA `(.L_x_150) ;  /* 0x0000000000248947 */ /* 0x000fea0003800000 */
[----:B------:R-:W-:-:S05]  /*2d20*/  IMAD R0, R7, 0x400, R27 ;  /* 0x0000040007007824 */ /* 0x000fca00078e021b */
[----:B012-4-:R-:W0:Y:S02]  /*2d30*/  LDS R4, [R0+0x200] ;  /* 0x0002000000047984 */ /* 0x017e240000000800 */
[----:B0-----:R-:W-:-:S13]  /*2d40*/  ISETP.NE.AND P0, PT, R4, RZ, PT ;  /* 0x000000ff0400720c */ /* 0x001fda0003f05270 */
[----:B------:R-:W-:Y:S05]  /*2d50*/  @!P0 BRA `(.L_x_150) ;  /* 0x0000000000148947 */ /* 0x000fea0003800000 */
[----:B---3--:R-:W0:Y:S01]  /*2d60*/  LDC.64 R2, c[0x0][0x380] ;  /* 0x0000e000ff027b82 */ /* 0x008e220000000a00 */
[----:B------:R-:W-:Y:S02]  /*2d70*/  IMAD R7, R7, 0x100, R18 ;  /* 0x0000010007077824 */ /* 0x000fe400078e0212 */
[----:B------:R-:W-:Y:S02]  /*2d80*/  IMAD.MOV.U32 R5, RZ, RZ, RZ ;  /* 0x000000ffff057224 */ /* 0x000fe400078e00ff */
[----:B0-----:R-:W-:-:S05]  /*2d90*/  IMAD.WIDE.U32 R2, R7, 0x8, R2 ;  /* 0x0000000807027825 */ /* 0x001fca00078e0002 */
[----:B------:R0:W-:Y:S02]  /*2da0*/  REDG.E.ADD.64.STRONG.GPU desc[UR18][R2.64+0x400], R4 ;  /* 0x000400040200798e */ /* 0x0001e4000c12e512 */
.L_x_150:
[----:B------:R-:W-:Y:S05]  /*2db0*/  BSYNC.RECONVERGENT B0 ;  /* 0x0000000000007941 */ /* 0x000fea0003800200 */
.L_x_149:
[----:B------:R-:W1:Y:S01]  /*2dc0*/  LDCU.64 UR4, c[0x0][0x390] ;  /* 0x00007200ff0477ac */ /* 0x000e620008000a00 */
[----:B------:R-:W-:-:S04]  /*2dd0*/  UIADD3 UR6, UP1, UPT, UR6, 0x1, URZ ;  /* 0x0000000106067890 */ /* 0x000fc8000ff3e0ff */
[----:B------:R-:W-:Y:S02]  /*2de0*/  UIADD3.X UR7, UPT, UPT, URZ, UR7, URZ, UP1, !UPT ;  /* 0x00000007ff077290 */ /* 0x000fe40008ffe4ff */
[----:B-1----:R-:W-:-:S04]  /*2df0*/  UIADD3 UR10, UP0, UPT, UR4, -0x1, URZ ;  /* 0xffffffff040a7890 */ /* 0x002fc8000ff1e0ff */
[----:B------:R-:W-:-:S04]  /*2e00*/  UIADD3.X UR11, UPT, UPT, UR5, -0x1, URZ, UP0, !UPT ;  /* 0xffffffff050b7890 */ /* 0x000fc800087fe4ff */
[----:B------:R-:W-:-:S04]  /*2e10*/  USHF.R.U64 UR10, UR10, 0x1e, UR11 ;  /* 0x0000001e0a0a7899 */ /* 0x000fc8000800120b */
[----:B------:R-:W-:-:S04]  /*2e20*/  UIADD3 UR10, UP0, UPT, UR10, 0x1, URZ ;  /* 0x000000010a0a7890 */ /* 0x000fc8000ff1e0ff */
[----:B------:R-:W-:Y:S02]  /*2e30*/  ULEA.HI.X UR11, UR11, URZ, URZ, 0x2, UP0 ;  /* 0x000000ff0b0b7291 */ /* 0x000fe400080f14ff */
[----:B------:R-:W-:-:S04]  /*2e40*/  UISETP.LT.U32.AND UP0, UPT, UR10, UR4, UPT ;  /* 0x000000040a00728c */ /* 0x000fc8000bf01070 */
[----:B------:R-:W-:-:S04]  /*2e50*/  UISETP.LT.U32.AND.EX UP0, UPT, UR11, UR5, UPT, UP0 ;  /* 0x000000050b00728c */ /* 0x000fc8000bf01100 */
[----:B------:R-:W-:Y:S02]  /*2e60*/  USEL UR4, UR10, UR4, UP0 ;  /* 0x000000040a047287 */ /* 0x000fe40008000000 */
[----:B------:R-:W-:Y:S02]  /*2e70*/  USEL UR5, UR11, UR5, UP0 ;  /* 0x000000050b057287 */ /* 0x000fe40008000000 */
[----:B------:R-:W-:-:S04]  /*2e80*/  UISETP.NE.U32.AND UP0, UPT, UR6, UR4, UPT ;  /* 0x000000040600728c */ /* 0x000fc8000bf05070 */
[----:B------:R-:W-:Y:S01]  /*2e90*/  UISETP.NE.AND.EX UP0, UPT, UR7, UR5, UPT, UP0 ;  /* 0x000000050700728c */ /* 0x000fe2000bf05300 */
[----:B------:R-:W-:Y:S08]  /*2ea0*/  BAR.SYNC.DEFER_BLOCKING 0x0 ;  /* 0x0000000000007b1d */ /* 0x000ff00000010000 */
[----:B------:R-:W-:Y:S05]  /*2eb0*/  BRA.U UP0, `(.L_x_217) ;  /* 0xffffffd100dc7547 */ /* 0x000fea000b83ffff */
[----:B------:R-:W-:Y:S05]  /*2ec0*/  EXIT ;  /* 0x000000000000794d */ /* 0x000fea0003800000 */
.L_x_218:
        /* <DEDUP_REMOVED lines=11> */
.L_x_1105:


//--------------------- .text._ZN3cub18CUB_300001_SM_10006detail10radix_sort31DeviceRadixSortSingleTileKernelINS1_5radix10policy_hubIjjyE10Policy1000ELNS0_9SortOrderE0EjjyNS1_21identity_decomposer_tEEEvPKT1_PSA_PKT2_PSE_T3_iiT4_ --------------------------
	.section	.text._ZN3cub18CUB_300001_SM_10006detail10radix_sort31DeviceRadixSortSingleTileKernelINS1_5radix10policy_hubIjjyE10Policy1000ELNS0_9SortOrderE0EjjyNS1_21identity_decomposer_tEEEvPKT1_PSA_PKT2_PSE_T3_iiT4_,"ax",@progbits
	.align	128
        .global         _ZN3cub18CUB_300001_SM_10006detail10radix_sort31DeviceRadixSortSingleTileKernelINS1_5radix10policy_hubIjjyE10Policy1000ELNS0_9SortOrderE0EjjyNS1_21identity_decomposer_tEEEvPKT1_PSA_PKT2_PSE_T3_iiT4_
        .type           _ZN3cub18CUB_300001_SM_10006detail10radix_sort31DeviceRadixSortSingleTileKernelINS1_5radix10policy_hubIjjyE10Policy1000ELNS0_9SortOrderE0EjjyNS1_21identity_decomposer_tEEEvPKT1_PSA_PKT2_PSE_T3_iiT4_,@function
        .size           _ZN3cub18CUB_300001_SM_10006detail10radix_sort31DeviceRadixSortSingleTileKernelINS1_5radix10policy_hubIjjyE10Policy1000ELNS0_9SortOrderE0EjjyNS1_21identity_decomposer_tEEEvPKT1_PSA_PKT2_PSE_T3_iiT4_,(.L_x_1106 - _ZN3cub18CUB_300001_SM_10006detail10radix_sort31DeviceRadixSortSingleTileKernelINS1_5radix10policy_hubIjjyE10Policy1000ELNS0_9SortOrderE0EjjyNS1_21identity_decomposer_tEEEvPKT1_PSA_PKT2_PSE_T3_iiT4_)
        .other          _ZN3cub18CUB_300001_SM_10006detail10radix_sort31DeviceRadixSortSingleTileKernelINS1_5radix10policy_hubIjjyE10Policy1000ELNS0_9SortOrderE0EjjyNS1_21identity_decomposer_tEEEvPKT1_PSA_PKT2_PSE_T3_iiT4_,@"STO_CUDA_ENTRY STV_DEFAULT"
_ZN3cub18CUB_300001_SM_10006detail10radix_sort31DeviceRadixSortSingleTileKernelINS1_5radix10policy_hubIjjyE10Policy1000ELNS0_9SortOrderE0EjjyNS1_21identity_decomposer_tEEEvPKT1_PSA_PKT2_PSE_T3_iiT4_:
.text._ZN3cub18CUB_300001_SM_10006detail10radix_sort31DeviceRadixSortSingleTileKernelINS1_5radix10policy_hubIjjyE10Policy1000ELNS0_9SortOrderE0EjjyNS1_21identity_decomposer_tEEEvPKT1_PSA_PKT2_PSE_T3_iiT4_:
[----:B------:R-:W-:Y:S01]  /*0000*/  LDC R1, c[0x0][0x37c] ;  /* 0x0000df00ff017b82 */ /* 0x000fe20000000800 */
[----:B------:R-:W0:Y:S01]  /*0010*/  S2R R0, SR_TID.X ;  /* 0x0000000000007919 */ /* 0x000e220000002100 */
[----:B------:R-:W1:Y:S01]  /*0020*/  LDCU UR4, c[0x0][0x3a0] ;  /* 0x00007400ff0477ac */ /* 0x000e620008000800 */
[----:B------:R-:W-:-:S05]  /*0030*/  IMAD.MOV.U32 R16, RZ, RZ, -0x1 ;  /* 0xffffffffff107424 */ /* 0x000fca00078e00ff */
[----:B------:R-:W2:Y:S01]  /*0040*/  LDC.64 R6, c[0x0][0x390] ;  /* 0x0000e400ff067b82 */ /* 0x000ea20000000a00 */
[----:B------:R-:W-:Y:S01]  /*0050*/  IMAD.MOV.U32 R17, RZ, RZ, -0x1 ;  /* 0xffffffffff117424 */ /* 0x000fe200078e00ff */
[----:B------:R-:W3:Y:S01]  /*0060*/  LDCU.64 UR10, c[0x0][0x358] ;  /* 0x00006b00ff0a77ac */ /* 0x000ee20008000a00 */
[----:B------:R-:W-:Y:S02]  /*0070*/  IMAD.MOV.U32 R18, RZ, RZ, -0x1 ;  /* 0xffffffffff127424 */ /* 0x000fe400078e00ff */
[----:B------:R-:W-:Y:S01]  /*0080*/  IMAD.MOV.U32 R19, RZ, RZ, -0x1 ;  /* 0xffffffffff137424 */ /* 0x000fe200078e00ff */
[----:B------:R-:W4:Y:S01]  /*0090*/  LDCU.64 UR6, c[0x0][0x3a8] ;  /* 0x00007500ff0677ac */ /* 0x000f220008000a00 */
[----:B------:R-:W-:Y:S02]  /*00a0*/  IMAD.MOV.U32 R20, RZ, RZ, -0x1 ;  /* 0xffffffffff147424 */ /* 0x000fe400078e00ff */
[----:B------:R-:W-:Y:S02]  /*00b0*/  IMAD.MOV.U32 R21, RZ, RZ, -0x1 ;  /* 0xffffffffff157424 */ /* 0x000fe400078e00ff */
[----:B------:R-:W-:-:S02]  /*00c0*/  IMAD.MOV.U32 R22, RZ, RZ, -0x1 ;  /* 0xffffffffff167424 */ /* 0x000fc400078e00ff */
[----:B------:R-:W-:Y:S02]  /*00d0*/  IMAD.MOV.U32 R12, RZ, RZ, -0x1 ;  /* 0xffffffffff0c7424 */ /* 0x000fe400078e00ff */
[----:B------:R-:W-:Y:S02]  /*00e0*/  IMAD.MOV.U32 R13, RZ, RZ, -0x1 ;  /* 0xffffffffff0d7424 */ /* 0x000fe400078e00ff */
[----:B------:R-:W-:Y:S02]  /*00f0*/  IMAD.MOV.U32 R14, RZ, RZ, -0x1 ;  /* 0xffffffffff0e7424 */ /* 0x000fe400078e00ff */
[----:B------:R-:W-:Y:S02]  /*0100*/  IMAD.MOV.U32 R15, RZ, RZ, -0x1 ;  /* 0xffffffffff0f7424 */ /* 0x000fe400078e00ff */
[----:B------:R-:W-:Y:S02]  /*0110*/  IMAD.MOV.U32 R23, RZ, RZ, -0x1 ;  /* 0xffffffffff177424 */ /* 0x000fe400078e00ff */
[----:B------:R-:W-:-:S02]  /*0120*/  IMAD.MOV.U32 R24, RZ, RZ, -0x1 ;  /* 0xffffffffff187424 */ /* 0x000fc400078e00ff */
[----:B------:R-:W-:Y:S02]  /*0130*/  IMAD.MOV.U32 R25, RZ, RZ, -0x1 ;  /* 0xffffffffff197424 */ /* 0x000fe400078e00ff */
[----:B------:R-:W-:Y:S02]  /*0140*/  IMAD.MOV.U32 R26, RZ, RZ, -0x1 ;  /* 0xffffffffff1a7424 */ /* 0x000fe400078e00ff */
[----:B------:R-:W-:Y:S02]  /*0150*/  IMAD.MOV.U32 R27, RZ, RZ, -0x1 ;  /* 0xffffffffff1b7424 */ /* 0x000fe400078e00ff */
[----:B------:R-:W-:Y:S01]  /*0160*/  IMAD.MOV.U32 R28, RZ, RZ, -0x1 ;  /* 0xffffffffff1c7424 */ /* 0x000fe200078e00ff */
[----:B------:R-:W4:Y:S01]  /*0170*/  S2UR UR5, SR_CgaCtaId ;  /* 0x00000000000579c3 */ /* 0x000f220000008800 */
[----:B0-----:R-:W-:Y:S01]  /*0180*/  IMAD R9, R0, 0x13, RZ ;  /* 0x0000001300097824 */ /* 0x001fe200078e02ff */
[----:B------:R-:W0:Y:S03]  /*0190*/  LDCU UR9, c[0x0][0x3ac] ;  /* 0x00007580ff0977ac */ /* 0x000e260008000800 */
[C---:B------:R-:W-:Y:S01]  /*01a0*/  VIADD R4, R9.reuse, 0x3 ;  /* 0x0000000309047836 */ /* 0x040fe20000000000 */
[C---:B-1----:R-:W-:Y:S01]  /*01b0*/  ISETP.GE.AND P6, PT, R9.reuse, UR4, PT ;  /* 0x0000000409007c0c */ /* 0x042fe2000bfc6270 */
[----:B------:R-:W-:-:S02]  /*01c0*/  VIADD R5, R9, 0x6 ;  /* 0x0000000609057836 */ /* 0x000fc40000000000 */
[C---:B------:R-:W-:Y:S01]  /*01d0*/  VIADD R51, R9.reuse, 0x7 ;  /* 0x0000000709337836 */ /* 0x040fe20000000000 */
[----:B------:R-:W-:Y:S01]  /*01e0*/  ISETP.GE.AND P3, PT, R4, UR4, PT ;  /* 0x0000000404007c0c */ /* 0x000fe2000bf66270 */
[----:B------:R-:W-:Y:S01]  /*01f0*/  VIADD R52, R9, 0x8 ;  /* 0x0000000809347836 */ /* 0x000fe20000000000 */
[----:B------:R-:W-:Y:S01]  /*0200*/  ISETP.GE.AND P0, PT, R5, UR4, PT ;  /* 0x0000000405007c0c */ /* 0x000fe2000bf06270 */
[C---:B------:R-:W-:Y:S01]  /*0210*/  VIADD R53, R9.reuse, 0x9 ;  /* 0x0000000909357836 */ /* 0x040fe20000000000 */
[----:B------:R-:W1:Y:S01]  /*0220*/  LDC.64 R4, c[0x0][0x380] ;  /* 0x0000e000ff047b82 */ /* 0x000e620000000a00 */
[C---:B------:R-:W-:Y:S01]  /*0230*/  VIADD R54, R9.reuse, 0xa ;  /* 0x0000000a09367836 */ /* 0x040fe20000000000 */
[----:B------:R-:W-:Y:S01]  /*0240*/  P2R R50, PR, RZ, 0x1 ;  /* 0x00000001ff327803 */ /* 0x000fe20000000000 */
[C---:B------:R-:W-:Y:S01]  /*0250*/  VIADD R55, R9.reuse, 0xb ;  /* 0x0000000b09377836 */ /* 0x040fe20000000000 */
[----:B------:R-:W-:Y:S01]  /*0260*/  P2R R11, PR, RZ, 0x8 ;  /* 0x00000008ff0b7803 */ /* 0x000fe20000000000 */
[----:B------:R-:W-:-:S02]  /*0270*/  VIADD R56, R9, 0xc ;  /* 0x0000000c09387836 */ /* 0x000fc40000000000 */
[C---:B------:R-:W-:Y:S02]  /*0280*/  VIADD R2, R9.reuse, 0x1 ;  /* 0x0000000109027836 */ /* 0x040fe40000000000 */
[C---:B------:R-:W-:Y:S02]  /*0290*/  VIADD R3, R9.reuse, 0x2 ;  /* 0x0000000209037836 */ /* 0x040fe40000000000 */
[C---:B------:R-:W-:Y:S01]  /*02a0*/  VIADD R57, R9.reuse, 0xd ;  /* 0x0000000d09397836 */ /* 0x040fe20000000000 */
[----:B------:R-:W-:Y:S01]  /*02b0*/  ISETP.GE.AND P5, PT, R2, UR4, PT ;  /* 0x0000000402007c0c */ /* 0x000fe2000bfa6270 */
[----:B------:R-:W-:Y:S01]  /*02c0*/  VIADD R2, R9, 0x4 ;  /* 0x0000000409027836 */ /* 0x000fe20000000000 */
[----:B------:R-:W-:Y:S01]  /*02d0*/  ISETP.GE.AND P4, PT, R3, UR4, PT ;  /* 0x0000000403007c0c */ /* 0x000fe2000bf86270 */
[C---:B------:R-:W-:Y:S01]  /*02e0*/  VIADD R3, R9.reuse, 0x5 ;  /* 0x0000000509037836 */ /* 0x040fe20000000000 */
[----:B------:R-:W-:Y:S01]  /*02f0*/  P2R R8, PR, RZ, 0x20 ;  /* 0x00000020ff087803 */ /* 0x000fe20000000000 */
[----:B------:R-:W-:Y:S01]  /*0300*/  VIADD R58, R9, 0xe ;  /* 0x0000000e093a7836 */ /* 0x000fe20000000000 */
[----:B------:R-:W-:Y:S01]  /*0310*/  ISETP.GE.AND P2, PT, R2, UR4, PT ;  /* 0x0000000402007c0c */ /* 0x000fe2000bf46270 */
[----:B------:R-:W-:Y:S01]  /*0320*/  IMAD.MOV.U32 R2, RZ, RZ, -0x1 ;  /* 0xffffffffff027424 */ /* 0x000fe200078e00ff */
[----:B------:R-:W-:Y:S01]  /*0330*/  ISETP.GE.AND P1, PT, R3, UR4, PT ;  /* 0x0000000403007c0c */ /* 0x000fe2000bf26270 */
[----:B------:R-:W-:Y:S01]  /*0340*/  IMAD.MOV.U32 R3, RZ, RZ, -0x1 ;  /* 0xffffffffff037424 */ /* 0x000fe200078e00ff */
[----:B------:R-:W-:Y:S01]  /*0350*/  P2R R10, PR, RZ, 0x10 ;  /* 0x00000010ff0a7803 */ /* 0x000fe20000000000 */
[C---:B------:R-:W-:Y:S01]  /*0360*/  VIADD R59, R9.reuse, 0xf ;  /* 0x0000000f093b7836 */ /* 0x040fe20000000000 */
[----:B------:R-:W-:Y:S01]  /*0370*/  P2R R49, PR, RZ, 0x2 ;  /* 0x00000002ff317803 */ /* 0x000fe20000000000 */
[----:B-1----:R-:W-:Y:S01]  /*0380*/  IMAD.WIDE.U32 R4, R9, 0x4, R4 ;  /* 0x0000000409047825 */ /* 0x002fe200078e0004 */
[----:B------:R-:W-:-:S03]  /*0390*/  P2R R48, PR, RZ, 0x4 ;  /* 0x00000004ff307803 */ /* 0x000fc60000000000 */
[----:B------:R-:W-:Y:S01]  /*03a0*/  VIADD R60, R9, 0x10 ;  /* 0x00000010093c7836 */ /* 0x000fe20000000000 */
[----:B---3--:R1:W5:Y:S01]  /*03b0*/  @!P0 LDG.E R16, desc[UR10][R4.64+0x18] ;  /* 0x0000180a04108981 */ /* 0x008362000c1e1900 */
[----:B------:R-:W-:Y:S01]  /*03c0*/  ISETP.GE.AND P0, PT, R51, UR4, PT ;  /* 0x0000000433007c0c */ /* 0x000fe2000bf06270 */
[C---:B------:R-:W-:Y:S02]  /*03d0*/  VIADD R61, R9.reuse, 0x11 ;  /* 0x00000011093d7836 */ /* 0x040fe40000000000 */
[C---:B------:R-:W-:Y:S01]  /*03e0*/  VIADD R62, R9.reuse, 0x12 ;  /* 0x00000012093e7836 */ /* 0x040fe20000000000 */
[----:B------:R-:W-:Y:S01]  /*03f0*/  P2R R51, PR, RZ, 0x1 ;  /* 0x00000001ff337803 */ /* 0x000fe20000000000 */
[----:B------:R1:W5:Y:S01]  /*0400*/  @!P6 LDG.E R2, desc[UR10][R4.64] ;  /* 0x0000000a0402e981 */ /* 0x000362000c1e1900 */
[----:B--2---:R-:W-:-:S03]  /*0410*/  IMAD.WIDE.U32 R6, R9, 0x4, R6 ;  /* 0x0000000409067825 */ /* 0x004fc600078e0006 */
[----:B------:R1:W5:Y:S04]  /*0420*/  @!P5 LDG.E R3, desc[UR10][R4.64+0x4] ;  /* 0x0000040a0403d981 */ /* 0x000368000c1e1900 */
[----:B------:R1:W5:Y:S01]  /*0430*/  @!P0 LDG.E R17, desc[UR10][R4.64+0x1c] ;  /* 0x00001c0a04118981 */ /* 0x000362000c1e1900 */
[----:B------:R-:W-:-:S03]  /*0440*/  ISETP.GE.AND P0, PT, R52, UR4, PT ;  /* 0x0000000434007c0c */ /* 0x000fc6000bf06270 */
[----:B------:R1:W5:Y:S01]  /*0450*/  @!P4 LDG.E R12, desc[UR10][R4.64+0x8] ;  /* 0x0000080a040cc981 */ /* 0x000362000c1e1900 */
[----:B------:R-:W-:-:S03]  /*0460*/  P2R R52, PR, RZ, 0x1 ;  /* 0x00000001ff347803 */ /* 0x000fc60000000000 */
[----:B------:R1:W5:Y:S04]  /*0470*/  @!P3 LDG.E R13, desc[UR10][R4.64+0xc] ;  /* 0x00000c0a040db981 */ /* 0x000368000c1e1900 */
[----:B------:R1:W5:Y:S04]  /*0480*/  @!P2 LDG.E R14, desc[UR10][R4.64+0x10] ;  /* 0x0000100a040ea981 */ /* 0x000368000c1e1900 */
[----:B------:R1:W5:Y:S01]  /*0490*/  @!P0 LDG.E R18, desc[UR10][R4.64+0x20] ;  /* 0x0000200a04128981 */ /* 0x000362000c1e1900 */
[----:B------:R-:W-:-:S03]  /*04a0*/  ISETP.GE.AND P0, PT, R53, UR4, PT ;  /* 0x0000000435007c0c */ /* 0x000fc6000bf06270 */
[----:B------:R1:W5:Y:S01]  /*04b0*/  @!P1 LDG.E R15, desc[UR10][R4.64+0x14] ;  /* 0x0000140a040f9981 */ /* 0x000362000c1e1900 */
[----:B------:R-:W-:-:S09]  /*04c0*/  P2R R53, PR, RZ, 0x1 ;  /* 0x00000001ff357803 */ /* 0x000fd20000000000 */
[----:B------:R1:W5:Y:S01]  /*04d0*/  @!P0 LDG.E R19, desc[UR10][R4.64+0x24] ;  /* 0x0000240a04138981 */ /* 0x000362000c1e1900 */
[----:B------:R-:W-:-:S04]  /*04e0*/  ISETP.GE.AND P0, PT, R54, UR4, PT ;  /* 0x0000000436007c0c */ /* 0x000fc8000bf06270 */
        /* <DEDUP_REMOVED lines=8> */
[----:B------:R-:W-:-:S04]  /*0570*/  ISETP.NE.AND P0, PT, R55, RZ, PT ;  /* 0x000000ff3700720c */ /* 0x000fc80003f05270 */
[----:B------:R-:W-:Y:S02]  /*0580*/  P2R R55, PR, RZ, 0x1 ;  /* 0x00000001ff377803 */ /* 0x000fe40000000000 */
        /* <DEDUP_REMOVED lines=8> */
[----:B------:R-:W-:Y:S02]  /*0610*/  ISETP.NE.AND P0, PT, R50, RZ, PT ;  /* 0x000000ff3200720c */ /* 0x000fe40003f05270 */
[----:B------:R-:W-:Y:S02]  /*0620*/  ISETP.GE.AND P1, PT, R57, UR4, PT ;  /* 0x0000000439007c0c */ /* 0x000fe4000bf26270 */
[----:B------:R-:W-:Y:S02]  /*0630*/  P2R R50, PR, RZ, 0x1 ;  /* 0x00000001ff327803 */ /* 0x000fe40000000000 */
[----:B------:R-:W-:Y:S02]  /*0640*/  ISETP.NE.AND P0, PT, R49, RZ, PT ;  /* 0x000000ff3100720c */ /* 0x000fe40003f05270 */
[----:B------:R-:W-:-:S02]  /*0650*/  ISETP.GE.AND P2, PT, R58, UR4, PT ;  /* 0x000000043a007c0c */ /* 0x000fc4000bf46270 */
[----:B------:R-:W-:Y:S02]  /*0660*/  ISETP.GE.AND P3, PT, R59, UR4, PT ;  /* 0x000000043b007c0c */ /* 0x000fe4000bf66270 */
[----:B------:R-:W-:Y:S02]  /*0670*/  ISETP.GE.AND P4, PT, R60, UR4, PT ;  /* 0x000000043c007c0c */ /* 0x000fe4000bf86270 */
[----:B------:R-:W-:Y:S01]  /*0680*/  ISETP.GE.AND P5, PT, R61, UR4, PT ;  /* 0x000000043d007c0c */ /* 0x000fe2000bfa6270 */
[----:B------:R1:W5:Y:S01]  /*0690*/  @!P1 LDG.E R23, desc[UR10][R4.64+0x34] ;  /* 0x0000340a04179981 */ /* 0x000362000c1e1900 */
[----:B------:R-:W-:Y:S02]  /*06a0*/  ISETP.GE.AND P6, PT, R62, UR4, PT ;  /* 0x000000043e007c0c */ /* 0x000fe4000bfc6270 */
[----:B------:R-:W-:Y:S02]  /*06b0*/  P2R R49, PR, RZ, 0x1 ;  /* 0x00000001ff317803 */ /* 0x000fe40000000000 */
[----:B------:R-:W-:Y:S01]  /*06c0*/  ISETP.NE.AND P0, PT, R48, RZ, PT ;  /* 0x000000ff3000720c */ /* 0x000fe20003f05270 */
[----:B------:R1:W5:Y:S03]  /*06d0*/  @!P2 LDG.E R24, desc[UR10][R4.64+0x38] ;  /* 0x0000380a0418a981 */ /* 0x000366000c1e1900 */
[----:B------:R-:W-:Y:S01]  /*06e0*/  P2R R48, PR, RZ, 0x1 ;  /* 0x00000001ff307803 */ /* 0x000fe20000000000 */
[----:B------:R1:W5:Y:S01]  /*06f0*/  @!P3 LDG.E R25, desc[UR10][R4.64+0x3c] ;  /* 0x00003c0a0419b981 */ /* 0x000362000c1e1900 */
[----:B------:R-:W-:-:S03]  /*0700*/  ISETP.NE.AND P0, PT, R11, RZ, PT ;  /* 0x000000ff0b00720c */ /* 0x000fc60003f05270 */
[----:B------:R1:W5:Y:S01]  /*0710*/  @!P4 LDG.E R26, desc[UR10][R4.64+0x40] ;  /* 0x0000400a041ac981 */ /* 0x000362000c1e1900 */
[----:B------:R-:W-:-:S03]  /*0720*/  P2R R11, PR, RZ, 0x1 ;  /* 0x00000001ff0b7803 */ /* 0x000fc60000000000 */
[----:B------:R1:W5:Y:S01]  /*0730*/  @!P5 LDG.E R27, desc[UR10][R4.64+0x44] ;  /* 0x0000440a041bd981 */ /* 0x000362000c1e1900 */
[----:B------:R-:W-:-:S03]  /*0740*/  ISETP.NE.AND P0, PT, R10, RZ, PT ;  /* 0x000000ff0a00720c */ /* 0x000fc60003f05270 */
[----:B------:R1:W5:Y:S01]  /*0750*/  @!P6 LDG.E R28, desc[UR10][R4.64+0x48] ;  /* 0x0000480a041ce981 */ /* 0x000362000c1e1900 */
[----:B------:R-:W-:Y:S01]  /*0760*/  BAR.SYNC.DEFER_BLOCKING 0x0 ;  /* 0x0000000000007b1d */ /* 0x000fe20000010000 */
[----:B------:R-:W-:Y:S02]  /*0770*/  P2R R10, PR, RZ, 0x1 ;  /* 0x00000001ff0a7803 */ /* 0x000fe40000000000 */
[----:B------:R-:W-:-:S04]  /*0780*/  ISETP.NE.AND P0, PT, R8, RZ, PT ;  /* 0x000000ff0800720c */ /* 0x000fc80003f05270 */
[----:B------:R-:W-:Y:S02]  /*0790*/  P2R R8, PR, RZ, 0x1 ;  /* 0x00000001ff087803 */ /* 0x000fe40000000000 */
[----:B------:R-:W-:-:S13]  /*07a0*/  ISETP.GE.AND P0, PT, R9, UR4, PT ;  /* 0x0000000409007c0c */ /* 0x000fda000bf06270 */
[----:B------:R1:W5:Y:S01]  /*07b0*/  @!P0 LDG.E R29, desc[UR10][R6.64] ;  /* 0x0000000a061d8981 */ /* 0x000362000c1e1900 */
[----:B------:R-:W-:-:S03]  /*07c0*/  ISETP.NE.AND P0, PT, R8, RZ, PT ;  /* 0x000000ff0800720c */ /* 0x000fc60003f05270 */
[----:B------:R1:W5:Y:S04]  /*07d0*/  @!P1 LDG.E R42, desc[UR10][R6.64+0x34] ;  /* 0x0000340a062a9981 */ /* 0x000368000c1e1900 */
[----:B------:R1:W5:Y:S04]  /*07e0*/  @!P2 LDG.E R43, desc[UR10][R6.64+0x38] ;  /* 0x0000380a062ba981 */ /* 0x000368000c1e1900 */
[----:B------:R1:W5:Y:S04]  /*07f0*/  @!P3 LDG.E R44, desc[UR10][R6.64+0x3c] ;  /* 0x00003c0a062cb981 */ /* 0x000368000c1e1900 */
[----:B------:R1:W5:Y:S01]  /*0800*/  @!P0 LDG.E R30, desc[UR10][R6.64+0x4] ;  /* 0x0000040a061e8981 */ /* 0x000362000c1e1900 */
[----:B------:R-:W-:-:S03]  /*0810*/  ISETP.NE.AND P0, PT, R10, RZ, PT ;  /* 0x000000ff0a00720c */ /* 0x000fc60003f05270 */
[----:B------:R1:W5:Y:S04]  /*0820*/  @!P4 LDG.E R45, desc[UR10][R6.64+0x40] ;  /* 0x0000400a062dc981 */ /* 0x000368000c1e1900 */
[----:B------:R1:W5:Y:S04]  /*0830*/  @!P5 LDG.E R46, desc[UR10][R6.64+0x44] ;  /* 0x0000440a062ed981 */ /* 0x000368000c1e1900 */
[----:B------:R1:W5:Y:S04]  /*0840*/  @!P6 LDG.E R47, desc[UR10][R6.64+0x48] ;  /* 0x0000480a062fe981 */ /* 0x000368000c1e1900 */
[----:B------:R1:W5:Y:S01]  /*0850*/  @!P0 LDG.E R31, desc[UR10][R6.64+0x8] ;  /* 0x0000080a061f8981 */ /* 0x000362000c1e1900 */
[----:B------:R-:W-:-:S13]  /*0860*/  ISETP.NE.AND P0, PT, R11, RZ, PT ;  /* 0x000000ff0b00720c */ /* 0x000fda0003f05270 */
        /* <DEDUP_REMOVED lines=17> */
[----:B------:R-:W-:Y:S01]  /*0980*/  ISETP.NE.AND P0, PT, R56, RZ, PT ;  /* 0x000000ff3800720c */ /* 0x000fe20003f05270 */
[----:B------:R-:W2:Y:S01]  /*0990*/  S2R R48, SR_LANEID ;  /* 0x0000000000307919 */ /* 0x000ea20000000000 */
[----:B------:R-:W-:Y:S02]  /*09a0*/  UMOV UR4, 0x400 ;  /* 0x0000040000047882 */ /* 0x000fe40000000000 */
[----:B----4-:R-:W-:-:S09]  /*09b0*/  ULEA UR4, UR5, UR4, 0x18 ;  /* 0x0000000405047291 */ /* 0x010fd2000f8ec0ff */
[----:B------:R1:W5:Y:S01]  /*09c0*/  @!P0 LDG.E R41, desc[UR10][R6.64+0x30] ;  /* 0x0000300a06298981 */ /* 0x000362000c1e1900 */
[----:B------:R-:W-:Y:S02]  /*09d0*/  LEA R49, R0, UR4, 0x2 ;  /* 0x0000000400317c11 */ /* 0x000fe4000f8e10ff */
[----:B------:R-:W-:-:S03]  /*09e0*/  SHF.R.U32.HI R124, RZ, 0x5, R0 ;  /* 0x00000005ff7c7819 */ /* 0x000fc60000011600 */
[----:B------:R-:W-:Y:S01]  /*09f0*/  IMAD R51, R0, 0x80, R49 ;  /* 0x0000008000337824 */ /* 0x000fe200078e0231 */
[----:B------:R-:W-:-:S03]  /*0a00*/  LEA R50, R124, UR4, 0x2 ;  /* 0x000000047c327c11 */ /* 0x000fc6000f8e10ff */
[----:B------:R-:W-:Y:S01]  /*0a10*/  IMAD R53, R0, -0x38, R51 ;  /* 0xffffffc800357824 */ /* 0x000fe200078e0233 */
[----:B------:R-:W-:Y:S02]  /*0a20*/  UIADD3 UR8, UPT, UPT, UR6, 0x6, URZ ;  /* 0x0000000606087890 */ /* 0x000fe4000fffe0ff */
[----:B------:R-:W-:Y:S01]  /*0a30*/  UIADD3 UR5, UPT, UPT, -UR6, UR7, URZ ;  /* 0x0000000706057290 */ /* 0x000fe2000fffe1ff */
[----:B01----:R-:W-:Y:S11]  /*0a40*/  BAR.SYNC.DEFER_BLOCKING 0x0 ;  /* 0x0000000000007b1d */ /* 0x003ff60000010000 */
.L_x_220:
[----:B------:R-:W-:Y:S01]  /*0a50*/  UISETP.LT.AND UP0, UPT, UR5, 0x6, UPT ;  /* 0x000000060500788c */ /* 0x000fe2000bf01270 */
[----:B------:R-:W-:Y:S01]  /*0a60*/  STS [R49], RZ ;  /* 0x000000ff31007388 */ /* 0x000fe20000000800 */
[----:B------:R-:W-:Y:S01]  /*0a70*/  UIADD3 UR6, UPT, UPT, UR8, -0x6, URZ ;  /* 0xfffffffa08067890 */ /* 0x000fe2000fffe0ff */
[----:B--2---:R-:W-:Y:S01]  /*0a80*/  ISETP.NE.AND P1, PT, R48, 0x1f, PT ;  /* 0x0000001f3000780c */ /* 0x004fe20003f25270 */
[----:B------:R-:W-:Y:S01]  /*0a90*/  USEL UR4, UR5, 0x6, UP0 ;  /* 0x0000000605047887 */ /* 0x000fe20008000000 */
[----:B------:R-:W-:Y:S01]  /*0aa0*/  STS [R49+0x400], RZ ;  /* 0x000400ff31007388 */ /* 0x000fe20000000800 */
[C---:B------:R-:W-:Y:S01]  /*0ab0*/  ISETP.NE.AND P2, PT, R124.reuse, 0x6, PT ;  /* 0x000000067c00780c */ /* 0x040fe20003f45270 */
[----:B------:R-:W-:Y:S01]  /*0ac0*/  UISETP.GE.AND UP0, UPT, UR8, UR9, UPT ;  /* 0x000000090800728c */ /* 0x000fe2000bf06270 */
[----:B0----5:R-:W-:Y:S01]  /*0ad0*/  SHF.R.U32.HI R4, RZ, UR6, R2 ;  /* 0x00000006ff047c19 */ /* 0x021fe20008011602 */
[----:B------:R-:W-:Y:S01]  /*0ae0*/  UBMSK UR4, URZ, UR4 ;  /* 0x00000004ff04729b */ /* 0x000fe20008000000 */
[----:B------:R-:W-:Y:S01]  /*0af0*/  STS [R49+0x800], RZ ;  /* 0x000800ff31007388 */ /* 0x000fe20000000800 */
[----:B------:R-:W-:-:S03]  /*0b00*/  ISETP.NE.AND P3, PT, R124, 0x7, PT ;  /* 0x000000077c00780c */ /* 0x000fc60003f65270 */
[----:B------:R-:W-:Y:S01]  /*0b10*/  STS [R49+0xc00], RZ ;  /* 0x000c00ff31007388 */ /* 0x000fe20000000800 */
[----:B------:R-:W-:-:S03]  /*0b20*/  LOP3.LUT R4, R4, UR4, RZ, 0xc0, !PT ;  /* 0x0000000404047c12 */ /* 0x000fc6000f8ec0ff */
[----:B------:R-:W-:Y:S02]  /*0b30*/  STS [R49+0x1000], RZ ;  /* 0x001000ff31007388 */ /* 0x000fe40000000800 */
[----:B------:R-:W-:Y:S01]  /*0b40*/  IMAD.SHL.U32 R5, R4, 0x400, RZ ;  /* 0x0000040004057824 */ /* 0x000fe200078e00ff */
[----:B------:R-:W-:Y:S01]  /*0b50*/  SHF.R.U32.HI R4, RZ, 0x4, R4 ;  /* 0x00000004ff047819 */ /* 0x000fe20000011604 */
[----:B------:R-:W-:Y:S03]  /*0b60*/  STS [R49+0x1400], RZ ;  /* 0x001400ff31007388 */ /* 0x000fe60000000800 */
[----:B------:R-:W-:Y:S01]  /*0b70*/  LOP3.LUT R54, R5, 0x7c00, RZ, 0xc0, !PT ;  /* 0x00007c0005367812 */ /* 0x000fe200078ec0ff */
[----:B------:R-:W-:Y:S01]  /*0b80*/  STS [R49+0x1800], RZ ;  /* 0x001800ff31007388 */ /* 0x000fe20000000800 */
[----:B------:R-:W-:-:S03]  /*0b90*/  LOP3.LUT R4, R4, 0xffffffe, RZ, 0xc0, !PT ;  /* 0x0ffffffe04047812 */ /* 0x000fc600078ec0ff */
[----:B------:R-:W-:Y:S01]  /*0ba0*/  STS [R49+0x1c00], RZ ;  /* 0x001c00ff31007388 */ /* 0x000fe20000000800 */
[----:B------:R-:W-:Y:S02]  /*0bb0*/  IADD3 R54, PT, PT, R4, R49, R54 ;  /* 0x0000003104367210 */ /* 0x000fe40007ffe036 */
[----:B------:R-:W-:Y:S01]  /*0bc0*/  SHF.R.U32.HI R4, RZ, UR6, R3 ;  /* 0x00000006ff047c19 */ /* 0x000fe20008011603 */
[----:B------:R-:W-:Y:S03]  /*0bd0*/  STS [R49+0x2000], RZ ;  /* 0x002000ff31007388 */ /* 0x000fe60000000800 */
[----:B------:R-:W-:Y:S01]  /*0be0*/  LOP3.LUT R4, R4, UR4, RZ, 0xc0, !PT ;  /* 0x0000000404047c12 */ /* 0x000fe2000f8ec0ff */
[----:B------:R-:W-:Y:S04]  /*0bf0*/  STS [R49+0x2400], RZ ;  /* 0x002400ff31007388 */ /* 0x000fe80000000800 */
[----:B------:R-:W-:Y:S01]  /*0c00*/  STS [R49+0x2800], RZ ;  /* 0x002800ff31007388 */ /* 0x000fe20000000800 */
[----:B------:R-:W-:Y:S01]  /*0c10*/  IMAD.SHL.U32 R5, R4, 0x400, RZ ;  /* 0x0000040004057824 */ /* 0x000fe200078e00ff */
[----:B------:R-:W-:-:S02]  /*0c20*/  SHF.R.U32.HI R4, RZ, 0x4, R4 ;  /* 0x00000004ff047819 */ /* 0x000fc40000011604 */
[----:B------:R-:W-:Y:S02]  /*0c30*/  STS [R49+0x2c00], RZ ;  /* 0x002c00ff31007388 */ /* 0x000fe40000000800 */
[----:B------:R-:W-:Y:S02]  /*0c40*/  LOP3.LUT R56, R5, 0x7c00, RZ, 0xc0, !PT ;  /* 0x00007c0005387812 */ /* 0x000fe400078ec0ff */
        /* <DEDUP_REMOVED lines=32> */
[----:B------:R-:W0:Y:S02]  /*0e50*/  LDS.U16 R52, [R54] ;  /* 0x0000000036347984 */ /* 0x000e240000000400 */
[----:B0-----:R-:W-:-:S05]  /*0e60*/  VIADD R5, R52, 0x1 ;  /* 0x0000000134057836 */ /* 0x001fca0000000000 */
[----:B------:R0:W-:Y:S04]  /*0e70*/  STS.U16 [R54], R5 ;  /* 0x0000000536007388 */ /* 0x0001e80000000400 */
[----:B------:R-:W1:Y:S01]  /*0e80*/  LDS.U16 R57, [R56] ;  /* 0x0000000038397984 */ /* 0x000e620000000400 */
[----:B0-----:R-:W-:Y:S01]  /*0e90*/  IMAD.SHL.U32 R5, R4, 0x400, RZ ;  /* 0x0000040004057824 */ /* 0x001fe200078e00ff */
[----:B------:R-:W-:-:S04]  /*0ea0*/  SHF.R.U32.HI R4, RZ, 0x4, R4 ;  /* 0x00000004ff047819 */ /* 0x000fc80000011604 */
[----:B------:R-:W-:Y:S02]  /*0eb0*/  LOP3.LUT R60, R5, 0x7c00, RZ, 0xc0, !PT ;  /* 0x00007c00053c7812 */ /* 0x000fe400078ec0ff */
[----:B------:R-:W-:-:S04]  /*0ec0*/  LOP3.LUT R4, R4, 0xffffffe, RZ, 0xc0, !PT ;  /* 0x0ffffffe04047812 */ /* 0x000fc800078ec0ff */
[----:B------:R-:W-:Y:S02]  /*0ed0*/  IADD3 R60, PT, PT, R4, R49, R60 ;  /* 0x00000031043c7210 */ /* 0x000fe40007ffe03c */
[----:B------:R-:W-:-:S04]  /*0ee0*/  SHF.R.U32.HI R4, RZ, UR6, R14 ;  /* 0x00000006ff047c19 */ /* 0x000fc8000801160e */
[----:B------:R-:W-:-:S05]  /*0ef0*/  LOP3.LUT R4, R4, UR4, RZ, 0xc0, !PT ;  /* 0x0000000404047c12 */ /* 0x000fca000f8ec0ff */
[----:B------:R-:W-:Y:S01]  /*0f00*/  IMAD.SHL.U32 R6, R4, 0x400, RZ ;  /* 0x0000040004067824 */ /* 0x000fe200078e00ff */
[----:B------:R-:W-:-:S04]  /*0f10*/  SHF.R.U32.HI R4, RZ, 0x4, R4 ;  /* 0x00000004ff047819 */ /* 0x000fc80000011604 */
[----:B------:R-:W-:Y:S02]  /*0f20*/  LOP3.LUT R6, R6, 0x7c00, RZ, 0xc0, !PT ;  /* 0x00007c0006067812 */ /* 0x000fe400078ec0ff */
[----:B------:R-:W-:-:S04]  /*0f30*/  LOP3.LUT R4, R4, 0xffffffe, RZ, 0xc0, !PT ;  /* 0x0ffffffe04047812 */ /* 0x000fc800078ec0ff */
[----:B------:R-:W-:Y:S01]  /*0f40*/  IADD3 R62, PT, PT, R4, R49, R6 ;  /* 0x00000031043e7210 */ /* 0x000fe20007ffe006 */
[----:B-1----:R-:W-:Y:S01]  /*0f50*/  VIADD R7, R57, 0x1 ;  /* 0x0000000139077836 */ /* 0x002fe20000000000 */
[----:B------:R-:W-:-:S04]  /*0f60*/  SHF.R.U32.HI R4, RZ, UR6, R15 ;  /* 0x00000006ff047c19 */ /* 0x000fc8000801160f */
[----:B------:R-:W-:Y:S01]  /*0f70*/  STS.U16 [R56], R7 ;  /* 0x0000000738007388 */ /* 0x000fe20000000400 */
[----:B------:R-:W-:-:S03]  /*0f80*/  LOP3.LUT R4, R4, UR4, RZ, 0xc0, !PT ;  /* 0x0000000404047c12 */ /* 0x000fc6000f8ec0ff */
        /* <DEDUP_REMOVED lines=129> */
[----:B------:R-:W-:Y:S01]  /*17a0*/  SHF.R.U32.HI R4, RZ, UR6, R28 ;  /* 0x00000006ff047c19 */ /* 0x000fe2000801161c */
[----:B------:R-:W0:Y:S03]  /*17b0*/  S2UR UR6, SR_CgaCtaId ;  /* 0x00000000000679c3 */ /* 0x000e260000008800 */
[----:B------:R-:W-:Y:S01]  /*17c0*/  LOP3.LUT R4, R4, UR4, RZ, 0xc0, !PT ;  /* 0x0000000404047c12 */ /* 0x000fe2000f8ec0ff */
[----:B------:R-:W-:-:S04]  /*17d0*/  UMOV UR4, 0x400 ;  /* 0x0000040000047882 */ /* 0x000fc80000000000 */
[----:B------:R-:W-:Y:S01]  /*17e0*/  IMAD.SHL.U32 R6, R4, 0x400, RZ ;  /* 0x0000040004067824 */ /* 0x000fe200078e00ff */
[----:B------:R-:W-:-:S04]  /*17f0*/  SHF.R.U32.HI R4, RZ, 0x4, R4 ;  /* 0x00000004ff047819 */ /* 0x000fc80000011604 */
[----:B------:R-:W-:Y:S02]  /*1800*/  LOP3.LUT R6, R6, 0x7c00, RZ, 0xc0, !PT ;  /* 0x00007c0006067812 */ /* 0x000fe400078ec0ff */
[----:B------:R-:W-:-:S04]  /*1810*/  LOP3.LUT R4, R4, 0xffffffe, RZ, 0xc0, !PT ;  /* 0x0ffffffe04047812 */ /* 0x000fc800078ec0ff */
[----:B------:R-:W-:Y:S01]  /*1820*/  IADD3 R90, PT, PT, R4, R49, R6 ;  /* 0x00000031045a7210 */ /* 0x000fe20007ffe006 */
[----:B-1----:R-:W-:Y:S01]  /*1830*/  VIADD R7, R85, 0x1 ;  /* 0x0000000155077836 */ /* 0x002fe20000000000 */
[----:B0-----:R-:W-:-:S04]  /*1840*/  ULEA UR4, UR6, UR4, 0x18 ;  /* 0x0000000406047291 */ /* 0x001fc8000f8ec0ff */
[----:B------:R-:W-:Y:S04]  /*1850*/  STS.U16 [R84], R7 ;  /* 0x0000000754007388 */ /* 0x000fe80000000400 */
[----:B------:R-:W0:Y:S02]  /*1860*/  LDS.U16 R87, [R86] ;  /* 0x0000000056577984 */ /* 0x000e240000000400 */
[----:B0-----:R-:W-:-:S05]  /*1870*/  VIADD R5, R87, 0x1 ;  /* 0x0000000157057836 */ /* 0x001fca0000000000 */
[----:B------:R-:W-:Y:S04]  /*1880*/  STS.U16 [R86], R5 ;  /* 0x0000000556007388 */ /* 0x000fe80000000400 */
[----:B------:R-:W0:Y:S02]  /*1890*/  LDS.U16 R89, [R88] ;  /* 0x0000000058597984 */ /* 0x000e240000000400 */
[----:B0-----:R-:W-:-:S05]  /*18a0*/  VIADD R7, R89, 0x1 ;  /* 0x0000000159077836 */ /* 0x001fca0000000000 */
[----:B------:R-:W-:Y:S04]  /*18b0*/  STS.U16 [R88], R7 ;  /* 0x0000000758007388 */ /* 0x000fe80000000400 */
[----:B------:R-:W0:Y:S02]  /*18c0*/  LDS.U16 R91, [R90] ;  /* 0x000000005a5b7984 */ /* 0x000e240000000400 */
[----:B0-----:R-:W-:-:S05]  /*18d0*/  VIADD R5, R91, 0x1 ;  /* 0x000000015b057836 */ /* 0x001fca0000000000 */
[----:B------:R-:W-:Y:S01]  /*18e0*/  STS.U16 [R90], R5 ;  /* 0x000000055a007388 */ /* 0x000fe20000000400 */
[----:B------:R-:W-:Y:S06]  /*18f0*/  BAR.SYNC.DEFER_BLOCKING 0x0 ;  /* 0x0000000000007b1d */ /* 0x000fec0000010000 */
[----:B------:R-:W-:Y:S04]  /*1900*/  LDS R92, [R51] ;  /* 0x00000000335c7984 */ /* 0x000fe80000000800 */
[----:B------:R-:W0:Y:S04]  /*1910*/  LDS R93, [R51+0x4] ;  /* 0x00000400335d7984 */ /* 0x000e280000000800 */
[----:B------:R-:W1:Y:S04]  /*1920*/  LDS R94, [R51+0x8] ;  /* 0x00000800335e7984 */ /* 0x000e680000000800 */
[----:B------:R-:W2:Y:S04]  /*1930*/  LDS R95, [R51+0xc] ;  /* 0x00000c00335f7984 */ /* 0x000ea80000000800 */
[----:B------:R-:W3:Y:S04]  /*1940*/  LDS R96, [R51+0x10] ;  /* 0x0000100033607984 */ /* 0x000ee80000000800 */
[----:B------:R-:W4:Y:S04]  /*1950*/  LDS R97, [R51+0x14] ;  /* 0x0000140033617984 */ /* 0x000f280000000800 */
[----:B------:R-:W4:Y:S04]  /*1960*/  LDS R98, [R51+0x18] ;  /* 0x0000180033627984 */ /* 0x000f280000000800 */
[----:B------:R-:W4:Y:S04]  /*1970*/  LDS R99, [R51+0x1c] ;  /* 0x00001c0033637984 */ /* 0x000f280000000800 */
[----:B------:R-:W4:Y:S04]  /*1980*/  LDS R100, [R51+0x20] ;  /* 0x0000200033647984 */ /* 0x000f280000000800 */
[----:B------:R-:W4:Y:S04]  /*1990*/  LDS R101, [R51+0x24] ;  /* 0x0000240033657984 */ /* 0x000f280000000800 */
[----:B------:R-:W4:Y:S04]  /*19a0*/  LDS R102, [R51+0x28] ;  /* 0x0000280033667984 */ /* 0x000f280000000800 */
[----:B------:R-:W4:Y:S01]  /*19b0*/  LDS R103, [R51+0x2c] ;  /* 0x00002c0033677984 */ /* 0x000f220000000800 */
[----:B0-----:R-:W-:-:S03]  /*19c0*/  IMAD.IADD R93, R92, 0x1, R93 ;  /* 0x000000015c5d7824 */ /* 0x001fc600078e025d */
[----:B------:R-:W0:Y:S01]  /*19d0*/  LDS R104, [R51+0x30] ;  /* 0x0000300033687984 */ /* 0x000e220000000800 */
[----:B-1----:R-:W-:-:S03]  /*19e0*/  IMAD.IADD R94, R94, 0x1, R93 ;  /* 0x000000015e5e7824 */ /* 0x002fc600078e025d */
[----:B------:R-:W1:Y:S01]  /*19f0*/  LDS R105, [R51+0x34] ;  /* 0x0000340033697984 */ /* 0x000e620000000800 */
[----:B--2---:R-:W-:-:S03]  /*1a00*/  IMAD.IADD R95, R95, 0x1, R94 ;  /* 0x000000015f5f7824 */ /* 0x004fc600078e025e */
[----:B------:R-:W2:Y:S01]  /*1a10*/  LDS R106, [R51+0x38] ;  /* 0x00003800336a7984 */ /* 0x000ea20000000800 */
[----:B---3--:R-:W-:-:S03]  /*1a20*/  IMAD.IADD R96, R96, 0x1, R95 ;  /* 0x0000000160607824 */ /* 0x008fc600078e025f */
[----:B------:R-:W3:Y:S01]  /*1a30*/  LDS R107, [R51+0x3c] ;  /* 0x00003c00336b7984 */ /* 0x000ee20000000800 */
[----:B----4-:R-:W-:-:S03]  /*1a40*/  IMAD.IADD R97, R97, 0x1, R96 ;  /* 0x0000000161617824 */ /* 0x010fc600078e0260 */
[----:B------:R-:W4:Y:S01]  /*1a50*/  LDS R108, [R51+0x40] ;  /* 0x00004000336c7984 */ /* 0x000f220000000800 */
[----:B------:R-:W-:-:S03]  /*1a60*/  IMAD.IADD R98, R98, 0x1, R97 ;  /* 0x0000000162627824 */ /* 0x000fc600078e0261 */
        /* <DEDUP_REMOVED lines=31> */
[----:B------:R-:W-:-:S04]  /*1c60*/  IMAD.IADD R114, R114, 0x1, R113 ;  /* 0x0000000172727824 */ /* 0x000fc800078e0271 */
[----:B0-----:R-:W-:-:S04]  /*1c70*/  IMAD.IADD R115, R115, 0x1, R114 ;  /* 0x0000000173737824 */ /* 0x001fc800078e0272 */
[----:B-1----:R-:W-:-:S04]  /*1c80*/  IMAD.IADD R116, R116, 0x1, R115 ;  /* 0x0000000174747824 */ /* 0x002fc800078e0273 */
[----:B--2---:R-:W-:-:S04]  /*1c90*/  IMAD.IADD R117, R117, 0x1, R116 ;  /* 0x0000000175757824 */ /* 0x004fc800078e0274 */
[----:B---3--:R-:W-:-:S04]  /*1ca0*/  IMAD.IADD R118, R118, 0x1, R117 ;  /* 0x0000000176767824 */ /* 0x008fc800078e0275 */
[----:B----4-:R-:W-:-:S04]  /*1cb0*/  IMAD.IADD R119, R119, 0x1, R118 ;  /* 0x0000000177777824 */ /* 0x010fc800078e0276 */
[----:B------:R-:W-:-:S04]  /*1cc0*/  IMAD.IADD R120, R120, 0x1, R119 ;  /* 0x0000000178787824 */ /* 0x000fc800078e0277 */
[----:B------:R-:W-:-:S04]  /*1cd0*/  IMAD.IADD R121, R121, 0x1, R120 ;  /* 0x0000000179797824 */ /* 0x000fc800078e0278 */
[----:B------:R-:W-:-:S04]  /*1ce0*/  IMAD.IADD R122, R122, 0x1, R121 ;  /* 0x000000017a7a7824 */ /* 0x000fc800078e0279 */
[----:B------:R-:W-:-:S04]  /*1cf0*/  IMAD.IADD R123, R123, 0x1, R122 ;  /* 0x000000017b7b7824 */ /* 0x000fc800078e027a */
[----:B------:R-:W-:-:S05]  /*1d00*/  IMAD.IADD R125, R4, 0x1, R123 ;  /* 0x00000001047d7824 */ /* 0x000fca00078e027b */
        /* <DEDUP_REMOVED lines=8> */
[----:B------:R-:W0:Y:S02]  /*1d90*/  SHFL.UP P0, R126, R127, 0x10, RZ ;  /* 0x060000007f7e7989 */ /* 0x000e2400000000ff */
[----:B0-----:R-:W-:Y:S01]  /*1da0*/  @P0 IMAD.IADD R126, R127, 0x1, R126 ;  /* 0x000000017f7e0824 */ /* 0x001fe200078e027e */
[----:B------:R-:W-:-:S03]  /*1db0*/  ISETP.NE.AND P0, PT, R124, 0x1, PT ;  /* 0x000000017c00780c */ /* 0x000fc60003f05270 */
[----:B------:R-:W-:Y:S01]  /*1dc0*/  IMAD.IADD R125, R126, 0x1, -R125 ;  /* 0x000000017e7d7824 */ /* 0x000fe200078e0a7d */
[----:B------:R-:W-:Y:S01]  /*1dd0*/  @!P1 STS [R50+0x8400], R126 ;  /* 0x0084007e32009388 */ /* 0x000fe20000000800 */
[----:B------:R-:W-:Y:S01]  /*1de0*/  BAR.SYNC.DEFER_BLOCKING 0x0 ;  /* 0x0000000000007b1d */ /* 0x000fe20000010000 */
[----:B------:R-:W-:-:S05]  /*1df0*/  ISETP.NE.AND P1, PT, R124, 0x4, PT ;  /* 0x000000047c00780c */ /* 0x000fca0003f25270 */
[----:B------:R-:W0:Y:S04]  /*1e00*/  LDS.128 R4, [UR4+0x8400] ;  /* 0x00840004ff047984 */ /* 0x000e280008000c00 */
[----:B------:R-:W1:Y:S01]  /*1e10*/  LDS.128 R8, [UR4+0x8410] ;  /* 0x00841004ff087984 */ /* 0x000e620008000c00 */
[C---:B0-----:R-:W-:Y:S01]  /*1e20*/  SEL R55, R4.reuse, R55, !P0 ;  /* 0x0000003704377207 */ /* 0x041fe20004000000 */
[----:B------:R-:W-:Y:S01]  /*1e30*/  IMAD.IADD R5, R4, 0x1, R5 ;  /* 0x0000000104057824 */ /* 0x000fe200078e0205 */
[----:B------:R-:W-:-:S03]  /*1e40*/  ISETP.NE.AND P0, PT, R124, 0x2, PT ;  /* 0x000000027c00780c */ /* 0x000fc60003f05270 */
[----:B------:R-:W-:Y:S01]  /*1e50*/  IMAD.IADD R6, R6, 0x1, R5 ;  /* 0x0000000106067824 */ /* 0x000fe200078e0205 */
[----:B------:R-:W-:Y:S02]  /*1e60*/  SEL R55, R5, R55, !P0 ;  /* 0x0000003705377207 */ /* 0x000fe40004000000 */
[----:B------:R-:W-:Y:S01]  /*1e70*/  ISETP.NE.AND P0, PT, R124, 0x3, PT ;  /* 0x000000037c00780c */ /* 0x000fe20003f05270 */
[----:B------:R-:W-:-:S03]  /*1e80*/  IMAD.IADD R7, R7, 0x1, R6 ;  /* 0x0000000107077824 */ /* 0x000fc600078e0206 */
[----:B------:R-:W-:Y:S01]  /*1e90*/  SEL R55, R6, R55, !P0 ;  /* 0x0000003706377207 */ /* 0x000fe20004000000 */
[C---:B-1----:R-:W-:Y:S01]  /*1ea0*/  IMAD.IADD R8, R7.reuse, 0x1, R8 ;  /* 0x0000000107087824 */ /* 0x042fe200078e0208 */
[----:B------:R-:W-:Y:S02]  /*1eb0*/  ISETP.NE.AND P0, PT, R124, 0x5, PT ;  /* 0x000000057c00780c */ /* 0x000fe40003f05270 */
[----:B------:R-:W-:Y:S01]  /*1ec0*/  SEL R55, R7, R55, !P1 ;  /* 0x0000003707377207 */ /* 0x000fe20004800000 */
[----:B------:R-:W-:Y:S01]  /*1ed0*/  IMAD.IADD R9, R9, 0x1, R8 ;  /* 0x0000000109097824 */ /* 0x000fe200078e0208 */
[----:B------:R-:W-:Y:S02]  /*1ee0*/  ISETP.NE.AND P1, PT, R48, RZ, PT ;  /* 0x000000ff3000720c */ /* 0x000fe40003f25270 */
[----:B------:R-:W-:Y:S01]  /*1ef0*/  SEL R55, R8, R55, !P0 ;  /* 0x0000003708377207 */ /* 0x000fe20004000000 */
[----:B------:R-:W-:Y:S01]  /*1f00*/  IMAD.IADD R10, R10, 0x1, R9 ;  /* 0x000000010a0a7824 */ /* 0x000fe200078e0209 */
[----:B------:R-:W-:-:S02]  /*1f10*/  ISETP.GT.U32.AND P0, PT, R0, 0x1f, PT ;  /* 0x0000001f0000780c */ /* 0x000fc40003f04070 */
[----:B------:R-:W-:Y:S01]  /*1f20*/  SEL R55, R9, R55, !P2 ;  /* 0x0000003709377207 */ /* 0x000fe20005000000 */
[----:B------:R-:W-:Y:S01]  /*1f30*/  IMAD.IADD R11, R11, 0x1, R10 ;  /* 0x000000010b0b7824 */ /* 0x000fe200078e020a */
[----:B------:R-:W-:Y:S02]  /*1f40*/  ISETP.GT.U32.OR P2, PT, R0, 0x1f, P1 ;  /* 0x0000001f0000780c */ /* 0x000fe40000f44470 */
[----:B------:R-:W-:Y:S02]  /*1f50*/  SEL R4, R125, RZ, P1 ;  /* 0x000000ff7d047207 */ /* 0x000fe40000800000 */
[----:B------:R-:W-:-:S05]  /*1f60*/  SEL R55, R10, R55, !P3 ;  /* 0x000000370a377207 */ /* 0x000fca0005800000 */
[----:B------:R-:W-:Y:S01]  /*1f70*/  @P0 IMAD.IADD R125, R55, 0x1, R4 ;  /* 0x00000001377d0824 */ /* 0x000fe200078e0204 */
[----:B------:R-:W-:-:S03]  /*1f80*/  ISETP.NE.AND P0, PT, R0, RZ, PT ;  /* 0x000000ff0000720c */ /* 0x000fc60003f05270 */
[----:B------:R-:W-:-:S05]  /*1f90*/  @!P2 IMAD.U32 R125, R11, 0x10000, RZ ;  /* 0x000100000b7da824 */ /* 0x000fca00078e00ff */
[----:B------:R-:W-:Y:S01]  /*1fa0*/  @!P2 STS [UR4+0x8428], R125 ;  /* 0x0084287dff00a988 */ /* 0x000fe20008000804 */
[----:B------:R-:W-:Y:S06]  /*1fb0*/  BAR.SYNC.DEFER_BLOCKING 0x0 ;  /* 0x0000000000007b1d */ /* 0x000fec0000010000 */
[----:B------:R-:W0:Y:S02]  /*1fc0*/  LDS R4, [UR4+0x8428] ;  /* 0x00842804ff047984 */ /* 0x000e240008000800 */
[----:B0-----:R-:W-:-:S05]  /*1fd0*/  SEL R4, R4, RZ, P0 ;  /* 0x000000ff04047207 */ /* 0x001fca0000000000 */
[----:B------:R-:W-:-:S04]  /*1fe0*/  IMAD.IADD R4, R4, 0x1, R125 ;  /* 0x0000000104047824 */ /* 0x000fc800078e027d */
[--C-:B------:R-:W-:Y:S01]  /*1ff0*/  IMAD.IADD R92, R92, 0x1, R4.reuse ;  /* 0x000000015c5c7824 */ /* 0x100fe200078e0204 */
[----:B------:R-:W-:Y:S01]  /*2000*/  STS [R51], R4 ;  /* 0x0000000433007388 */ /* 0x000fe20000000800 */
[--C-:B------:R-:W-:Y:S02]  /*2010*/  IMAD.IADD R6, R93, 0x1, R4.reuse ;  /* 0x000000015d067824 */ /* 0x100fe400078e0204 */
[--C-:B------:R-:W-:Y:S01]  /*2020*/  IMAD.IADD R94, R94, 0x1, R4.reuse ;  /* 0x000000015e5e7824 */ /* 0x100fe200078e0204 */
[----:B------:R-:W-:Y:S01]  /*2030*/  STS [R51+0x4], R92 ;  /* 0x0000045c33007388 */ /* 0x000fe20000000800 */
[--C-:B------:R-:W-:Y:S02]  /*2040*/  IMAD.IADD R8, R95, 0x1, R4.reuse ;  /* 0x000000015f087824 */ /* 0x100fe400078e0204 */
[--C-:B------:R-:W-:Y:S01]  /*2050*/  IMAD.IADD R96, R96, 0x1, R4.reuse ;  /* 0x0000000160607824 */ /* 0x100fe200078e0204 */
[----:B------:R-:W-:Y:S01]  /*2060*/  STS [R51+0x8], R6 ;  /* 0x0000080633007388 */ /* 0x000fe20000000800 */
[----:B------:R-:W-:-:S02]  /*2070*/  IMAD.IADD R10, R97, 0x1, R4 ;  /* 0x00000001610a7824 */ /* 0x000fc400078e0204 */
[--C-:B------:R-:W-:Y:S01]  /*2080*/  IMAD.IADD R98, R98, 0x1, R4.reuse ;  /* 0x0000000162627824 */ /* 0x100fe200078e0204 */
[----:B------:R-:W-:Y:S01]  /*2090*/  STS [R51+0xc], R94 ;  /* 0x00000c5e33007388 */ /* 0x000fe20000000800 */
        /* <DEDUP_REMOVED lines=36> */
[----:B------:R-:W-:-:S03]  /*22e0*/  IMAD.IADD R150, R123, 0x1, R4 ;  /* 0x000000017b967824 */ /* 0x000fc600078e0204 */
[----:B------:R-:W-:Y:S04]  /*22f0*/  STS [R51+0x40], R134 ;  /* 0x0000408633007388 */ /* 0x000fe80000000800 */
        /* <DEDUP_REMOVED lines=15> */
[----:B------:R-:W-:Y:S01]  /*23f0*/  STS [R51+0x80], R150 ;  /* 0x0000809633007388 */ /* 0x000fe20000000800 */
[----:B------:R-:W-:Y:S06]  /*2400*/  BAR.SYNC.DEFER_BLOCKING 0x0 ;  /* 0x0000000000007b1d */ /* 0x000fec0000010000 */
[----:B------:R-:W0:Y:S04]  /*2410*/  LDS.U16 R5, [R54] ;  /* 0x0000000036057984 */ /* 0x000e280000000400 */
[----:B------:R-:W1:Y:S04]  /*2420*/  LDS.U16 R56, [R56] ;  /* 0x0000000038387984 */ /* 0x000e680000000400 */
[----:B------:R-:W2:Y:S04]  /*2430*/  LDS.U16 R58, [R58] ;  /* 0x000000003a3a7984 */ /* 0x000ea80000000400 */
[----:B------:R-:W3:Y:S04]  /*2440*/  LDS.U16 R60, [R60] ;  /* 0x000000003c3c7984 */ /* 0x000ee80000000400 */
[----:B------:R-:W4:Y:S04]  /*2450*/  LDS.U16 R62, [R62] ;  /* 0x000000003e3e7984 */ /* 0x000f280000000400 */
[----:B------:R-:W4:Y:S04]  /*2460*/  LDS.U16 R64, [R64] ;  /* 0x0000000040407984 */ /* 0x000f280000000400 */
[----:B------:R-:W4:Y:S04]  /*2470*/  LDS.U16 R66, [R66] ;  /* 0x0000000042427984 */ /* 0x000f280000000400 */
[----:B------:R-:W4:Y:S04]  /*2480*/  LDS.U16 R68, [R68] ;  /* 0x0000000044447984 */ /* 0x000f280000000400 */
[----:B------:R-:W4:Y:S04]  /*2490*/  LDS.U16 R70, [R70] ;  /* 0x0000000046467984 */ /* 0x000f280000000400 */
[----:B------:R-:W4:Y:S04]  /*24a0*/  LDS.U16 R72, [R72] ;  /* 0x0000000048487984 */ /* 0x000f280000000400 */
[----:B------:R-:W4:Y:S01]  /*24b0*/  LDS.U16 R74, [R74] ;  /* 0x000000004a4a7984 */ /* 0x000f220000000400 */
[----:B0-----:R-:W-:-:S03]  /*24c0*/  IMAD.IADD R5, R52, 0x1, R5 ;  /* 0x0000000134057824 */ /* 0x001fc600078e0205 */
[----:B------:R-:W0:Y:S01]  /*24d0*/  LDS.U16 R76, [R76] ;  /* 0x000000004c4c7984 */ /* 0x000e220000000400 */
[----:B-1----:R-:W-:-:S03]  /*24e0*/  IMAD.IADD R56, R57, 0x1, R56 ;  /* 0x0000000139387824 */ /* 0x002fc600078e0238 */
[----:B------:R-:W1:Y:S01]  /*24f0*/  LDS.U16 R78, [R78] ;  /* 0x000000004e4e7984 */ /* 0x000e620000000400 */
[----:B--2---:R-:W-:-:S03]  /*2500*/  IMAD.IADD R58, R59, 0x1, R58 ;  /* 0x000000013b3a7824 */ /* 0x004fc600078e023a */
[----:B------:R-:W2:Y:S01]  /*2510*/  LDS.U16 R80, [R80] ;  /* 0x0000000050507984 */ /* 0x000ea20000000400 */
[----:B---3--:R-:W-:-:S03]  /*2520*/  IMAD.IADD R60, R61, 0x1, R60 ;  /* 0x000000013d3c7824 */ /* 0x008fc600078e023c */
[----:B------:R-:W3:Y:S01]  /*2530*/  LDS.U16 R82, [R82] ;  /* 0x0000000052527984 */ /* 0x000ee20000000400 */
[----:B----4-:R-:W-:-:S03]  /*2540*/  IMAD.IADD R62, R63, 0x1, R62 ;  /* 0x000000013f3e7824 */ /* 0x010fc600078e023e */
[----:B------:R-:W4:Y:S01]  /*2550*/  LDS.U16 R84, [R84] ;  /* 0x0000000054547984 */ /* 0x000f220000000400 */
[----:B------:R-:W-:-:S03]  /*2560*/  IMAD.IADD R64, R65, 0x1, R64 ;  /* 0x0000000141407824 */ /* 0x000fc600078e0240 */
[----:B------:R-:W4:Y:S01]  /*2570*/  LDS.U16 R86, [R86] ;  /* 0x0000000056567984 */ /* 0x000f220000000400 */
[----:B------:R-:W-:-:S03]  /*2580*/  IMAD.IADD R66, R67, 0x1, R66 ;  /* 0x0000000143427824 */ /* 0x000fc600078e0242 */
[----:B------:R-:W4:Y:S01]  /*2590*/  LDS.U16 R88, [R88] ;  /* 0x0000000058587984 */ /* 0x000f220000000400 */
[----:B------:R-:W-:-:S03]  /*25a0*/  IMAD.IADD R68, R69, 0x1, R68 ;  /* 0x0000000145447824 */ /* 0x000fc600078e0244 */
[----:B------:R-:W4:Y:S01]  /*25b0*/  LDS.U16 R90, [R90] ;  /* 0x000000005a5a7984 */ /* 0x000f220000000400 */
[----:B------:R-:W-:Y:S02]  /*25c0*/  IMAD.IADD R70, R71, 0x1, R70 ;  /* 0x0000000147467824 */ /* 0x000fe400078e0246 */
[----:B------:R-:W-:Y:S02]  /*25d0*/  IMAD.IADD R72, R73, 0x1, R72 ;  /* 0x0000000149487824 */ /* 0x000fe400078e0248 */
[----:B------:R-:W-:Y:S02]  /*25e0*/  IMAD.IADD R74, R75, 0x1, R74 ;  /* 0x000000014b4a7824 */ /* 0x000fe400078e024a */
[----:B0-----:R-:W-:Y:S02]  /*25f0*/  IMAD.IADD R76, R77, 0x1, R76 ;  /* 0x000000014d4c7824 */ /* 0x001fe400078e024c */
[----:B-1----:R-:W-:Y:S02]  /*2600*/  IMAD.IADD R78, R79, 0x1, R78 ;  /* 0x000000014f4e7824 */ /* 0x002fe400078e024e */
[----:B--2---:R-:W-:-:S02]  /*2610*/  IMAD.IADD R80, R81, 0x1, R80 ;  /* 0x0000000151507824 */ /* 0x004fc400078e0250 */
[----:B---3--:R-:W-:Y:S02]  /*2620*/  IMAD.IADD R82, R83, 0x1, R82 ;  /* 0x0000000153527824 */ /* 0x008fe400078e0252 */
[----:B----4-:R-:W-:Y:S02]  /*2630*/  IMAD.IADD R84, R85, 0x1, R84 ;  /* 0x0000000155547824 */ /* 0x010fe400078e0254 */
[----:B------:R-:W-:Y:S02]  /*2640*/  IMAD.IADD R86, R87, 0x1, R86 ;  /* 0x0000000157567824 */ /* 0x000fe400078e0256 */
[----:B------:R-:W-:Y:S02]  /*2650*/  IMAD.IADD R88, R89, 0x1, R88 ;  /* 0x0000000159587824 */ /* 0x000fe400078e0258 */
[----:B------:R-:W-:Y:S01]  /*2660*/  IMAD.IADD R90, R91, 0x1, R90 ;  /* 0x000000015b5a7824 */ /* 0x000fe200078e025a */
[----:B------:R-:W-:Y:S06]  /*2670*/  BAR.SYNC.DEFER_BLOCKING 0x0 ;  /* 0x0000000000007b1d */ /* 0x000fec0000010000 */
[----:B------:R-:W-:Y:S05]  /*2680*/  BRA.U UP0, `(.L_x_219) ;  /* 0x0000000500987547 */ /* 0x000fea000b800000 */
[----:B------:R-:W-:Y:S01]  /*2690*/  LEA R4, R5, UR4, 0x2 ;  /* 0x0000000405047c11 */ /* 0x000fe2000f8e10ff */
[----:B------:R-:W-:Y:S01]  /*26a0*/  UIADD3 UR8, UPT, UPT, UR8, 0x6, URZ ;  /* 0x0000000608087890 */ /* 0x000fe2000fffe0ff */
[----:B------:R-:W-:Y:S01]  /*26b0*/  LEA R5, R56, UR4, 0x2 ;  /* 0x0000000438057c11 */ /* 0x000fe2000f8e10ff */
[----:B------:R-:W-:Y:S01]  /*26c0*/  UIADD3 UR5, UPT, UPT, UR5, -0x6, URZ ;  /* 0xfffffffa05057890 */ /* 0x000fe2000fffe0ff */
[----:B------:R-:W-:Y:S01]  /*26d0*/  LEA R6, R58, UR4, 0x2 ;  /* 0x000000043a067c11 */ /* 0x000fe2000f8e10ff */
[----:B------:R0:W-:Y:S01]  /*26e0*/  STS [R4], R2 ;  /* 0x0000000204007388 */ /* 0x0001e20000000800 */
[----:B------:R-:W-:Y:S02]  /*26f0*/  LEA R7, R60, UR4, 0x2 ;  /* 0x000000043c077c11 */ /* 0x000fe4000f8e10ff */
[----:B------:R-:W-:Y:S01]  /*2700*/  LEA R8, R62, UR4, 0x2 ;  /* 0x000000043e087c11 */ /* 0x000fe2000f8e10ff */
[----:B------:R0:W-:Y:S01]  /*2710*/  STS [R5], R3 ;  /* 0x0000000305007388 */ /* 0x0001e20000000800 */
[----:B------:R-:W-:-:S02]  /*2720*/  LEA R9, R64, UR4, 0x2 ;  /* 0x0000000440097c11 */ /* 0x000fc4000f8e10ff */
[----:B------:R-:W-:Y:S01]  /*2730*/  LEA R10, R66, UR4, 0x2 ;  /* 0x00000004420a7c11 */ /* 0x000fe2000f8e10ff */
[----:B------:R0:W-:Y:S01]  /*2740*/  STS [R6], R12 ;  /* 0x0000000c06007388 */ /* 0x0001e20000000800 */
[----:B------:R-:W-:Y:S02]  /*2750*/  LEA R11, R68, UR4, 0x2 ;  /* 0x00000004440b7c11 */ /* 0x000fe4000f8e10ff */
        /* <DEDUP_REMOVED lines=16> */
[----:B------:R0:W-:Y:S04]  /*2860*/  STS [R52], R18 ;  /* 0x0000001234007388 */ /* 0x0001e80000000800 */
        /* <DEDUP_REMOVED lines=9> */
[----:B------:R0:W-:Y:S01]  /*2900*/  STS [R64], R28 ;  /* 0x0000001c40007388 */ /* 0x0001e20000000800 */
[----:B------:R-:W-:Y:S06]  /*2910*/  BAR.SYNC.DEFER_BLOCKING 0x0 ;  /* 0x0000000000007b1d */ /* 0x000fec0000010000 */
[----:B------:R0:W1:Y:S04]  /*2920*/  LDS R2, [R53] ;  /* 0x0000000035027984 */ /* 0x0000680000000800 */
[----:B------:R0:W3:Y:S04]  /*2930*/  LDS R3, [R53+0x4] ;  /* 0x0000040035037984 */ /* 0x0000e80000000800 */
[----:B------:R0:W4:Y:S04]  /*2940*/  LDS R12, [R53+0x8] ;  /* 0x00000800350c7984 */ /* 0x0001280000000800 */
[----:B------:R0:W2:Y:S04]  /*2950*/  LDS R13, [R53+0xc] ;  /* 0x00000c00350d7984 */ /* 0x0000a80000000800 */
[----:B------:R0:W0:Y:S04]  /*2960*/  LDS R14, [R53+0x10] ;  /* 0x00001000350e7984 */ /* 0x0000280000000800 */
        /* <DEDUP_REMOVED lines=13> */
[----:B------:R0:W0:Y:S01]  /*2a40*/  LDS R28, [R53+0x48] ;  /* 0x00004800351c7984 */ /* 0x0000220000000800 */
[----:B------:R-:W-:Y:S06]  /*2a50*/  BAR.SYNC.DEFER_BLOCKING 0x0 ;  /* 0x0000000000007b1d */ /* 0x000fec0000010000 */
        /* <DEDUP_REMOVED lines=20> */
[----:B------:R0:W0:Y:S04]  /*2ba0*/  LDS R29, [R53] ;  /* 0x00000000351d7984 */ /* 0x0000280000000800 */
        /* <DEDUP_REMOVED lines=19> */
[----:B-1234-:R-:W-:Y:S05]  /*2ce0*/  BRA `(.L_x_220) ;  /* 0xffffffdc00587947 */ /* 0x01efea000383ffff */
.L_x_219:
[----:B------:R-:W-:Y:S01]  /*2cf0*/  LEA R5, R5, UR4, 0x2 ;  /* 0x0000000405057c11 */ /* 0x000fe2000f8e10ff */
[----:B------:R-:W-:Y:S01]  /*2d00*/  IMAD R53, R0, -0x48, R53 ;  /* 0xffffffb800357824 */ /* 0x000fe200078e0235 */
[----:B------:R-:W-:Y:S01]  /*2d10*/  LEA R56, R56, UR4, 0x2 ;  /* 0x0000000438387c11 */ /* 0x000fe2000f8e10ff */
[----:B------:R-:W0:Y:S01]  /*2d20*/  LDCU.64 UR6, c[0x0][0x3a0] ;  /* 0x00007400ff0677ac */ /* 0x000e220008000a00 */
[----:B------:R-:W-:Y:S01]  /*2d30*/  LEA R58, R58, UR4, 0x2 ;  /* 0x000000043a3a7c11 */ /* 0x000fe2000f8e10ff */
[----:B------:R-:W-:Y:S01]  /*2d40*/  STS [R5], R2 ;  /* 0x0000000205007388 */ /* 0x000fe20000000800 */
[----:B------:R-:W-:Y:S01]  /*2d50*/  LEA R60, R60, UR4, 0x2 ;  /* 0x000000043c3c7c11 */ /* 0x000fe2000f8e10ff */
[----:B------:R-:W-:Y:S01]  /*2d60*/  VIADD R6, R0, 0x100 ;  /* 0x0000010000067836 */ /* 0x000fe20000000000 */
[----:B------:R-:W-:Y:S01]  /*2d70*/  LEA R62, R62, UR4, 0x2 ;  /* 0x000000043e3e7c11 */ /* 0x000fe2000f8e10ff */
[----:B------:R1:W-:Y:S01]  /*2d80*/  STS [R56], R3 ;  /* 0x0000000338007388 */ /* 0x0003e20000000800 */
[----:B------:R-:W-:Y:S01]  /*2d90*/  LEA R64, R64, UR4, 0x2 ;  /* 0x0000000440407c11 */ /* 0x000fe2000f8e10ff */
[----:B------:R-:W-:Y:S01]  /*2da0*/  VIADD R8, R0, 0x300 ;  /* 0x0000030000087836 */ /* 0x000fe20000000000 */
[----:B------:R-:W-:Y:S01]  /*2db0*/  LEA R66, R66, UR4, 0x2 ;  /* 0x0000000442427c11 */ /* 0x000fe2000f8e10ff */
[----:B------:R2:W-:Y:S01]  /*2dc0*/  STS [R58], R12 ;  /* 0x0000000c3a007388 */ /* 0x0005e20000000800 */
[----:B------:R-:W-:-:S02]  /*2dd0*/  LEA R68, R68, UR4, 0x2 ;  /* 0x0000000444447c11 */ /* 0x000fc4000f8e10ff */
[----:B------:R-:W-:Y:S01]  /*2de0*/  LEA R70, R70, UR4, 0x2 ;  /* 0x0000000446467c11 */ /* 0x000fe2000f8e10ff */
[----:B------:R-:W-:Y:S01]  /*2df0*/  STS [R60], R13 ;  /* 0x0000000d3c007388 */ /* 0x000fe20000000800 */
[----:B------:R-:W-:Y:S01]  /*2e00*/  LEA R72, R72, UR4, 0x2 ;  /* 0x0000000448487c11 */ /* 0x000fe2000f8e10ff */
[----:B-1----:R-:W1:Y:S01]  /*2e10*/  LDC.64 R2, c[0x0][0x388] ;  /* 0x0000e200ff027b82 */ /* 0x002e620000000a00 */
[----:B------:R-:W-:Y:S01]  /*2e20*/  LEA R74, R74, UR4, 0x2 ;  /* 0x000000044a4a7c11 */ /* 0x000fe2000f8e10ff */
[----:B------:R-:W-:Y:S01]  /*2e30*/  STS [R62], R14 ;  /* 0x0000000e3e007388 */ /* 0x000fe20000000800 */
[----:B------:R-:W-:Y:S01]  /*2e40*/  LEA R76, R76, UR4, 0x2 ;  /* 0x000000044c4c7c11 */ /* 0x000fe2000f8e10ff */
[----:B0-----:R-:W-:Y:S01]  /*2e50*/  IMAD.U32 R4, RZ, RZ, UR7 ;  /* 0x00000007ff047e24 */ /* 0x001fe2000f8e00ff */
[----:B------:R-:W-:Y:S01]  /*2e60*/  LEA R78, R78, UR4, 0x2 ;  /* 0x000000044e4e7c11 */ /* 0x000fe2000f8e10ff */
[----:B------:R-:W-:Y:S01]  /*2e70*/  STS [R64], R15 ;  /* 0x0000000f40007388 */ /* 0x000fe20000000800 */
[----:B------:R-:W-:Y:S01]  /*2e80*/  LEA R80, R80, UR4, 0x2 ;  /* 0x0000000450507c11 */ /* 0x000fe2000f8e10ff */
[----:B--2---:R-:W-:Y:S01]  /*2e90*/  VIADD R12, R0, 0x500 ;  /* 0x00000500000c7836 */ /* 0x004fe20000000000 */
[----:B------:R-:W-:Y:S01]  /*2ea0*/  LEA R82, R82, UR4, 0x2 ;  /* 0x0000000452527c11 */ /* 0x000fe2000f8e10ff */
[----:B------:R-:W-:Y:S01]  /*2eb0*/  STS [R66], R16 ;  /* 0x0000001042007388 */ /* 0x000fe20000000800 */
[----:B------:R-:W-:-:S02]  /*2ec0*/  LEA R84, R84, UR4, 0x2 ;  /* 0x0000000454547c11 */ /* 0x000fc4000f8e10ff */
[----:B------:R-:W-:Y:S01]  /*2ed0*/  LEA R86, R86, UR4, 0x2 ;  /* 0x0000000456567c11 */ /* 0x000fe2000f8e10ff */
[----:B------:R-:W-:Y:S01]  /*2ee0*/  STS [R68], R17 ;  /* 0x0000001144007388 */ /* 0x000fe20000000800 */
[----:B------:R-:W-:Y:S02]  /*2ef0*/  LEA R88, R88, UR4, 0x2 ;  /* 0x0000000458587c11 */ /* 0x000fe4000f8e10ff */
[----:B------:R-:W-:Y:S01]  /*2f00*/  LEA R90, R90, UR4, 0x2 ;  /* 0x000000045a5a7c11 */ /* 0x000fe2000f8e10ff */
[----:B------:R-:W-:Y:S01]  /*2f10*/  STS [R70], R18 ;  /* 0x0000001246007388 */ /* 0x000fe20000000800 */
[----:B------:R-:W-:Y:S02]  /*2f20*/  ISETP.LT.U32.AND P6, PT, R0, UR6, PT ;  /* 0x0000000600007c0c */ /* 0x000fe4000bfc1070 */
[----:B------:R-:W-:Y:S01]  /*2f30*/  ISETP.LT.U32.AND P2, PT, R6, UR6, PT ;  /* 0x0000000606007c0c */ /* 0x000fe2000bf41070 */
[----:B------:R-:W-:Y:S01]  /*2f40*/  STS [R72], R19 ;  /* 0x0000001348007388 */ /* 0x000fe20000000800 */
[----:B------:R-:W-:Y:S01]  /*2f50*/  ISETP.GT.U32.AND.EX P6, PT, R4, RZ, PT, P6 ;  /* 0x000000ff0400720c */ /* 0x000fe20003fc4160 */
[----:B------:R-:W-:Y:S01]  /*2f60*/  VIADD R6, R0, 0x200 ;  /* 0x0000020000067836 */ /* 0x000fe20000000000 */
[----:B------:R-:W-:Y:S01]  /*2f70*/  ISETP.LT.U32.AND P4, PT, R8, UR6, PT ;  /* 0x0000000608007c0c */ /* 0x000fe2000bf81070 */
[----:B------:R-:W-:Y:S01]  /*2f80*/  STS [R74], R20 ;  /* 0x000000144a007388 */ /* 0x000fe20000000800 */
[----:B------:R-:W-:Y:S01]  /*2f90*/  IMAD.U32 R8, RZ, RZ, UR7 ;  /* 0x00000007ff087e24 */ /* 0x000fe2000f8e00ff */
[C---:B------:R-:W-:Y:S01]  /*2fa0*/  LOP3.LUT R10, R0.reuse, 0x400, RZ, 0xfc, !PT ;  /* 0x00000400000a7812 */ /* 0x040fe200078efcff */
[----:B-1----:R-:W-:Y:S01]  /*2fb0*/  IMAD.WIDE.U32 R2, R0, 0x4, R2 ;  /* 0x0000000400027825 */ /* 0x002fe200078e0002 */
[----:B------:R-:W-:Y:S01]  /*2fc0*/  STS [R76], R21 ;  /* 0x000000154c007388 */ /* 0x000fe20000000800 */
[----:B------:R-:W-:-:S02]  /*2fd0*/  ISETP.LT.U32.AND P5, PT, R6, UR6, PT ;  /* 0x0000000606007c0c */ /* 0x000fc4000bfa1070 */
[----:B------:R-:W-:Y:S01]  /*2fe0*/  VIADD R6, R0, 0x600 ;  /* 0x0000060000067836 */ /* 0x000fe20000000000 */
[----:B------:R-:W-:Y:S01]  /*2ff0*/  STS [R78], R22 ;  /* 0x000000164e007388 */ /* 0x000fe20000000800 */
[----:B------:R-:W-:Y:S01]  /*3000*/  ISETP.LT.U32.AND P3, PT, R10, UR6, PT ;  /* 0x000000060a007c0c */ /* 0x000fe2000bf61070 */
[----:B------:R-:W-:Y:S01]  /*3010*/  IMAD.U32 R10, RZ, RZ, UR7 ;  /* 0x00000007ff0a7e24 */ /* 0x000fe2000f8e00ff */
[----:B------:R-:W-:Y:S01]  /*3020*/  ISETP.GT.U32.AND.EX P2, PT, R8, RZ, PT, P2 ;  /* 0x000000ff0800720c */ /* 0x000fe20003f44120 */
[----:B------:R-:W-:Y:S01]  /*3030*/  STS [R80], R23 ;  /* 0x0000001750007388 */ /* 0x000fe20000000800 */
[----:B------:R-:W-:Y:S01]  /*3040*/  ISETP.LT.U32.AND P0, PT, R6, UR6, PT ;  /* 0x0000000606007c0c */ /* 0x000fe2000bf01070 */
[----:B------:R-:W-:Y:S01]  /*3050*/  VIADD R6, R0, 0x700 ;  /* 0x0000070000067836 */ /* 0x000fe20000000000 */
[----:B------:R-:W-:Y:S01]  /*3060*/  ISETP.GT.U32.AND.EX P5, PT, R10, RZ, PT, P5 ;  /* 0x000000ff0a00720c */ /* 0x000fe20003fa4150 */
[----:B------:R-:W-:Y:S01]  /*3070*/  STS [R82], R24 ;  /* 0x0000001852007388 */ /* 0x000fe20000000800 */
[----:B------:R-:W-:-:S02]  /*3080*/  ISETP.GT.U32.AND.EX P4, PT, R8, RZ, PT, P4 ;  /* 0x000000ff0800720c */ /* 0x000fc40003f84140 */
[----:B------:R-:W-:Y:S01]  /*3090*/  ISETP.LT.U32.AND P1, PT, R12, UR6, PT ;  /* 0x000000060c007c0c */ /* 0x000fe2000bf21070 */
[----:B------:R-:W-:Y:S01]  /*30a0*/  STS [R84], R25 ;  /* 0x0000001954007388 */ /* 0x000fe20000000800 */
[C---:B------:R-:W-:Y:S02]  /*30b0*/  ISETP.GT.U32.AND.EX P0, PT, R8.reuse, RZ, PT, P0 ;  /* 0x000000ff0800720c */ /* 0x040fe40003f04100 */
[----:B------:R-:W-:Y:S01]  /*30c0*/  ISETP.GT.U32.AND.EX P1, PT, R8, RZ, PT, P1 ;  /* 0x000000ff0800720c */ /* 0x000fe20003f24110 */
[----:B------:R-:W-:Y:S04]  /*30d0*/  STS [R86], R26 ;  /* 0x0000001a56007388 */ /* 0x000fe80000000800 */
[----:B------:R-:W-:Y:S04]  /*30e0*/  STS [R88], R27 ;  /* 0x0000001b58007388 */ /* 0x000fe80000000800 */
[----:B------:R-:W-:Y:S01]  /*30f0*/  STS [R90], R28 ;  /* 0x0000001c5a007388 */ /* 0x000fe20000000800 */
[----:B------:R-:W-:Y:S06]  /*3100*/  BAR.SYNC.DEFER_BLOCKING 0x0 ;  /* 0x0000000000007b1d */ /* 0x000fec0000010000 */
[----:B------:R-:W0:Y:S04]  /*3110*/  LDS R7, [R53] ;  /* 0x0000000035077984 */ /* 0x000e280000000800 */
[----:B------:R-:W-:Y:S04]  /*3120*/  LDS R9, [R53+0x400] ;  /* 0x0004000035097984 */ /* 0x000fe80000000800 */
        /* <DEDUP_REMOVED lines=16> */
[----:B------:R-:W-:Y:S01]  /*3230*/  LDS R65, [R53+0x4800] ;  /* 0x0048000035417984 */ /* 0x000fe20000000800 */
[----:B------:R-:W-:Y:S06]  /*3240*/  BAR.SYNC.DEFER_BLOCKING 0x0 ;  /* 0x0000000000007b1d */ /* 0x000fec0000010000 */
[----:B------:R1:W-:Y:S04]  /*3250*/  STS [R5], R29 ;  /* 0x0000001d05007388 */ /* 0x0003e80000000800 */
[----:B------:R-:W-:Y:S04]  /*3260*/  STS [R56], R30 ;  /* 0x0000001e38007388 */ /* 0x000fe80000000800 */
[----:B------:R-:W-:Y:S01]  /*3270*/  STS [R58], R31 ;  /* 0x0000001f3a007388 */ /* 0x000fe20000000800 */
[----:B-1----:R-:W1:Y:S03]  /*3280*/  LDC.64 R4, c[0x0][0x398] ;  /* 0x0000e600ff047b82 */ /* 0x002e660000000a00 */
[----:B------:R-:W-:Y:S04]  /*3290*/  STS [R60], R32 ;  /* 0x000000203c007388 */ /* 0x000fe80000000800 */
[----:B------:R-:W-:Y:S04]  /*32a0*/  STS [R62], R33 ;  /* 0x000000213e007388 */ /* 0x000fe80000000800 */
[----:B------:R-:W-:Y:S04]  /*32b0*/  STS [R64], R34 ;  /* 0x0000002240007388 */ /* 0x000fe80000000800 */
[----:B------:R-:W-:Y:S04]  /*32c0*/  STS [R66], R35 ;  /* 0x0000002342007388 */ /* 0x000fe80000000800 */
[----:B------:R-:W-:Y:S04]  /*32d0*/  STS [R68], R36 ;  /* 0x0000002444007388 */ /* 0x000fe80000000800 */
[----:B------:R-:W-:Y:S01]  /*32e0*/  STS [R70], R37 ;  /* 0x0000002546007388 */ /* 0x000fe20000000800 */
[----:B-1----:R-:W-:-:S03]  /*32f0*/  IMAD.WIDE.U32 R4, R0, 0x4, R4 ;  /* 0x0000000400047825 */ /* 0x002fc600078e0004 */
[----:B------:R-:W-:Y:S04]  /*3300*/  STS [R72], R38 ;  /* 0x0000002648007388 */ /* 0x000fe80000000800 */
        /* <DEDUP_REMOVED lines=8> */
[----:B------:R-:W-:Y:S01]  /*3390*/  STS [R90], R47 ;  /* 0x0000002f5a007388 */ /* 0x000fe20000000800 */
[----:B------:R-:W-:Y:S06]  /*33a0*/  BAR.SYNC.DEFER_BLOCKING 0x0 ;  /* 0x0000000000007b1d */ /* 0x000fec0000010000 */
[----:B------:R-:W1:Y:S04]  /*33b0*/  @P6 LDS R67, [R53] ;  /* 0x0000000035436984 */ /* 0x000e680000000800 */
[----:B------:R-:W2:Y:S04]  /*33c0*/  LDS R29, [R53+0x400] ;  /* 0x00040000351d7984 */ /* 0x000ea80000000800 */
[----:B------:R-:W3:Y:S04]  /*33d0*/  LDS R31, [R53+0x800] ;  /* 0x00080000351f7984 */ /* 0x000ee80000000800 */
[----:B------:R-:W4:Y:S04]  /*33e0*/  LDS R33, [R53+0xc00] ;  /* 0x000c000035217984 */ /* 0x000f280000000800 */
[----:B------:R-:W5:Y:S04]  /*33f0*/  LDS R35, [R53+0x1000] ;  /* 0x0010000035237984 */ /* 0x000f680000000800 */
[----:B------:R-:W5:Y:S04]  /*3400*/  LDS R37, [R53+0x1400] ;  /* 0x0014000035257984 */ /* 0x000f680000000800 */
[----:B------:R-:W5:Y:S04]  /*3410*/  LDS R39, [R53+0x1800] ;  /* 0x0018000035277984 */ /* 0x000f680000000800 */
[----:B0-----:R0:W-:Y:S04]  /*3420*/  @P6 STG.E desc[UR10][R2.64], R7 ;  /* 0x0000000702006986 */ /* 0x0011e8000c10190a */
[----:B------:R-:W5:Y:S04]  /*3430*/  LDS R41, [R53+0x1c00] ;  /* 0x001c000035297984 */ /* 0x000f680000000800 */
[----:B-1----:R-:W-:Y:S01]  /*3440*/  @P6 STG.E desc[UR10][R4.64], R67 ;  /* 0x0000004304006986 */ /* 0x002fe2000c10190a */
[----:B------:R-:W-:Y:S01]  /*3450*/  ISETP.LT.U32.AND P6, PT, R6, UR6, PT ;  /* 0x0000000606007c0c */ /* 0x000fe2000bfc1070 */
[----:B0-----:R-:W-:Y:S01]  /*3460*/  IMAD.U32 R7, RZ, RZ, UR7 ;  /* 0x00000007ff077e24 */ /* 0x001fe2000f8e00ff */
[----:B------:R-:W-:Y:S01]  /*3470*/  LOP3.LUT R6, R0, 0x800, RZ, 0xfc, !PT ;  /* 0x0000080000067812 */ /* 0x000fe200078efcff */
[----:B------:R-:W-:Y:S01]  /*3480*/  @P2 STG.E desc[UR10][R2.64+0x400], R9 ;  /* 0x0004000902002986 */ /* 0x000fe2000c10190a */
[----:B------:R-:W-:-:S02]  /*3490*/  ISETP.GT.U32.AND.EX P6, PT, R10, RZ, PT, P6 ;  /* 0x000000ff0a00720c */ /* 0x000fc40003fc4160 */
[----:B------:R-:W-:Y:S01]  /*34a0*/  ISETP.GT.U32.AND.EX P3, PT, R7, RZ, PT, P3 ;  /* 0x000000ff0700720c */ /* 0x000fe20003f64130 */
[----:B--2---:R-:W-:Y:S01]  /*34b0*/  @P2 STG.E desc[UR10][R4.64+0x400], R29 ;  /* 0x0004001d04002986 */ /* 0x004fe2000c10190a */
[----:B------:R-:W-:Y:S01]  /*34c0*/  ISETP.LT.U32.AND P2, PT, R6, UR6, PT ;  /* 0x0000000606007c0c */ /* 0x000fe2000bf41070 */
[----:B------:R-:W-:Y:S02]  /*34d0*/  VIADD R6, R0, 0x900 ;  /* 0x0000090000067836 */ /* 0x000fe40000000000 */
[----:B------:R-:W-:Y:S01]  /*34e0*/  @P5 STG.E desc[UR10][R2.64+0x800], R11 ;  /* 0x0008000b02005986 */ /* 0x000fe2000c10190a */
[----:B------:R-:W-:-:S03]  /*34f0*/  ISETP.GT.U32.AND.EX P2, PT, R8, RZ, PT, P2 ;  /* 0x000000ff0800720c */ /* 0x000fc60003f44120 */
[----:B---3--:R-:W-:Y:S01]  /*3500*/  @P5 STG.E desc[UR10][R4.64+0x800], R31 ;  /* 0x0008001f04005986 */ /* 0x008fe2000c10190a */
[----:B------:R-:W-:Y:S01]  /*3510*/  ISETP.LT.U32.AND P5, PT, R6, UR6, PT ;  /* 0x0000000606007c0c */ /* 0x000fe2000bfa1070 */
[----:B------:R-:W-:Y:S02]  /*3520*/  VIADD R6, R0, 0xa00 ;  /* 0x00000a0000067836 */ /* 0x000fe40000000000 */
[----:B------:R-:W0:Y:S01]  /*3530*/  LDS R7, [R53+0x2000] ;  /* 0x0020000035077984 */ /* 0x000e220000000800 */
[----:B------:R-:W-:Y:S01]  /*3540*/  ISETP.GT.U32.AND.EX P5, PT, R8, RZ, PT, P5 ;  /* 0x000000ff0800720c */ /* 0x000fe20003fa4150 */
[----:B------:R-:W-:Y:S02]  /*3550*/  VIADD R8, R0, 0x1100 ;  /* 0x0000110000087836 */ /* 0x000fe40000000000 */
[----:B------:R-:W-:Y:S04]  /*3560*/  @P4 STG.E desc[UR10][R2.64+0xc00], R13 ;  /* 0x000c000d02004986 */ /* 0x000fe8000c10190a */
[----:B----4-:R-:W-:Y:S01]  /*3570*/  @P4 STG.E desc[UR10][R4.64+0xc00], R33 ;  /* 0x000c002104004986 */ /* 0x010fe2000c10190a */
[----:B------:R-:W-:Y:S01]  /*3580*/  ISETP.LT.U32.AND P4, PT, R6, UR6, PT ;  /* 0x0000000606007c0c */ /* 0x000fe2000bf81070 */
[----:B------:R-:W-:-:S02]  /*3590*/  VIADD R6, R0, 0xb00 ;  /* 0x00000b0000067836 */ /* 0x000fc40000000000 */
[----:B------:R-:W1:Y:S01]  /*35a0*/  LDS R9, [R53+0x2400] ;  /* 0x0024000035097984 */ /* 0x000e620000000800 */
[----:B------:R-:W-:-:S03]  /*35b0*/  ISETP.GT.U32.AND.EX P4, PT, R10, RZ, PT, P4 ;  /* 0x000000ff0a00720c */ /* 0x000fc60003f84140 */
[----:B------:R-:W2:Y:S04]  /*35c0*/  LDS R11, [R53+0x2800] ;  /* 0x00280000350b7984 */ /* 0x000ea80000000800 */
[----:B------:R-:W3:Y:S04]  /*35d0*/  LDS R13, [R53+0x2c00] ;  /* 0x002c0000350d7984 */ /* 0x000ee80000000800 */
[----:B------:R-:W-:Y:S04]  /*35e0*/  @P3 STG.E desc[UR10][R2.64+0x1000], R15 ;  /* 0x0010000f02003986 */ /* 0x000fe8000c10190a */
[----:B-----5:R-:W-:Y:S01]  /*35f0*/  @P3 STG.E desc[UR10][R4.64+0x1000], R35 ;  /* 0x0010002304003986 */ /* 0x020fe2000c10190a */
[----:B------:R-:W-:-:S02]  /*3600*/  ISETP.LT.U32.AND P3, PT, R6, UR6, PT ;  /* 0x0000000606007c0c */ /* 0x000fc4000bf61070 */
[----:B------:R-:W-:Y:S01]  /*3610*/  LOP3.LUT R6, R0, 0xc00, RZ, 0xfc, !PT ;  /* 0x00000c0000067812 */ /* 0x000fe200078efcff */
[----:B------:R-:W-:Y:S04]  /*3620*/  @P1 STG.E desc[UR10][R2.64+0x1400], R17 ;  /* 0x0014001102001986 */ /* 0x000fe8000c10190a */
[----:B------:R-:W-:Y:S01]  /*3630*/  @P1 STG.E desc[UR10][R4.64+0x1400], R37 ;  /* 0x0014002504001986 */ /* 0x000fe2000c10190a */
[----:B------:R-:W-:Y:S01]  /*3640*/  ISETP.LT.U32.AND P1, PT, R6, UR6, PT ;  /* 0x0000000606007c0c */ /* 0x000fe2000bf21070 */
[----:B------:R-:W-:Y:S02]  /*3650*/  VIADD R6, R0, 0xd00 ;  /* 0x00000d0000067836 */ /* 0x000fe40000000000 */
[----:B------:R-:W-:Y:S04]  /*3660*/  @P0 STG.E desc[UR10][R2.64+0x1800], R19 ;  /* 0x0018001302000986 */ /* 0x000fe8000c10190a */
[----:B------:R-:W-:Y:S01]  /*3670*/  @P0 STG.E desc[UR10][R4.64+0x1800], R39 ;  /* 0x0018002704000986 */ /* 0x000fe2000c10190a */
[----:B------:R-:W-:Y:S01]  /*3680*/  ISETP.LT.U32.AND P0, PT, R6, UR6, PT ;  /* 0x0000000606007c0c */ /* 0x000fe2000bf01070 */
[----:B------:R-:W-:-:S02]  /*3690*/  VIADD R6, R0, 0xe00 ;  /* 0x00000e0000067836 */ /* 0x000fc40000000000 */
[----:B------:R-:W-:Y:S04]  /*36a0*/  @P6 STG.E desc[UR10][R2.64+0x1c00], R21 ;  /* 0x001c001502006986 */ /* 0x000fe8000c10190a */
[----:B------:R-:W-:Y:S01]  /*36b0*/  @P6 STG.E desc[UR10][R4.64+0x1c00], R41 ;  /* 0x001c002904006986 */ /* 0x000fe2000c10190a */
[----:B------:R-:W-:Y:S01]  /*36c0*/  ISETP.LT.U32.AND P6, PT, R6, UR6, PT ;  /* 0x0000000606007c0c */ /* 0x000fe2000bfc1070 */
[----:B------:R-:W-:Y:S02]  /*36d0*/  IMAD.U32 R6, RZ, RZ, UR7 ;  /* 0x00000007ff067e24 */ /* 0x000fe4000f8e00ff */
[----:B------:R-:W4:Y:S03]  /*36e0*/  LDS R15, [R53+0x3000] ;  /* 0x00300000350f7984 */ /* 0x000f260000000800 */
[----:B------:R-:W-:Y:S01]  /*36f0*/  ISETP.GT.U32.AND.EX P3, PT, R6, RZ, PT, P3 ;  /* 0x000000ff0600720c */ /* 0x000fe20003f64130 */
[----:B------:R-:W5:Y:S01]  /*3700*/  LDS R17, [R53+0x3400] ;  /* 0x0034000035117984 */ /* 0x000f620000000800 */
[----:B------:R-:W-:-:S03]  /*3710*/  VIADD R6, R0, 0xf00 ;  /* 0x00000f0000067836 */ /* 0x000fc60000000000 */
[----:B------:R-:W5:Y:S04]  /*3720*/  LDS R19, [R53+0x3800] ;  /* 0x0038000035137984 */ /* 0x000f680000000800 */
[----:B------:R-:W5:Y:S04]  /*3730*/  LDS R21, [R53+0x3c00] ;  /* 0x003c000035157984 */ /* 0x000f680000000800 */
[----:B------:R-:W5:Y:S04]  /*3740*/  LDS R29, [R53+0x4000] ;  /* 0x00400000351d7984 */ /* 0x000f680000000800 */
[----:B------:R-:W5:Y:S04]  /*3750*/  LDS R31, [R53+0x4400] ;  /* 0x00440000351f7984 */ /* 0x000f680000000800 */
[----:B------:R-:W-:Y:S04]  /*3760*/  @P2 STG.E desc[UR10][R2.64+0x2000], R23 ;  /* 0x0020001702002986 */ /* 0x000fe8000c10190a */
[----:B0-----:R0:W-:Y:S01]  /*3770*/  @P2 STG.E desc[UR10][R4.64+0x2000], R7 ;  /* 0x0020000704002986 */ /* 0x0011e2000c10190a */
[----:B------:R-:W-:-:S02]  /*3780*/  ISETP.LT.U32.AND P2, PT, R6, UR6, PT ;  /* 0x0000000606007c0c */ /* 0x000fc4000bf41070 */
[C---:B------:R-:W-:Y:S01]  /*3790*/  LOP3.LUT R6, R0.reuse, 0x1000, RZ, 0xfc, !PT ;  /* 0x0000100000067812 */ /* 0x040fe200078efcff */
[----:B------:R2:W-:Y:S01]  /*37a0*/  @P5 STG.E desc[UR10][R2.64+0x2400], R25 ;  /* 0x0024001902005986 */ /* 0x0005e2000c10190a */
[----:B------:R-:W-:-:S03]  /*37b0*/  VIADD R0, R0, 0x1200 ;  /* 0x0000120000007836 */ /* 0x000fc60000000000 */
[----:B-1----:R1:W-:Y:S01]  /*37c0*/  @P5 STG.E desc[UR10][R4.64+0x2400], R9 ;  /* 0x0024000904005986 */ /* 0x0023e2000c10190a */
[----:B------:R-:W-:Y:S01]  /*37d0*/  ISETP.LT.U32.AND P5, PT, R6, UR6, PT ;  /* 0x0000000606007c0c */ /* 0x000fe2000bfa1070 */
[----:B------:R-:W-:Y:S02]  /*37e0*/  IMAD.U32 R6, RZ, RZ, UR7 ;  /* 0x00000007ff067e24 */ /* 0x000fe4000f8e00ff */
[----:B------:R1:W-:Y:S01]  /*37f0*/  @P4 STG.E desc[UR10][R2.64+0x2800], R27 ;  /* 0x0028001b02004986 */ /* 0x0003e2000c10190a */
[----:B0-----:R-:W-:Y:S02]  /*3800*/  IMAD.U32 R7, RZ, RZ, UR7 ;  /* 0x00000007ff077e24 */ /* 0x001fe4000f8e00ff */
[C---:B------:R-:W-:Y:S01]  /*3810*/  ISETP.GT.U32.AND.EX P1, PT, R6.reuse, RZ, PT, P1 ;  /* 0x000000ff0600720c */ /* 0x040fe20003f24110 */
[----:B--2---:R1:W-:Y:S01]  /*3820*/  @P4 STG.E desc[UR10][R4.64+0x2800], R11 ;  /* 0x0028000b04004986 */ /* 0x0043e2000c10190a */
[----:B------:R-:W-:Y:S02]  /*3830*/  ISETP.GT.U32.AND.EX P6, PT, R6, RZ, PT, P6 ;  /* 0x000000ff0600720c */ /* 0x000fe40003fc4160 */
[----:B------:R-:W-:Y:S01]  /*3840*/  ISETP.LT.U32.AND P4, PT, R8, UR6, PT ;  /* 0x0000000608007c0c */ /* 0x000fe2000bf81070 */
[----:B------:R1:W-:Y:S01]  /*3850*/  @P3 STG.E desc[UR10][R2.64+0x2c00], R49 ;  /* 0x002c003102003986 */ /* 0x0003e2000c10190a */
[----:B------:R-:W-:-:S02]  /*3860*/  ISETP.GT.U32.AND.EX P2, PT, R7, RZ, PT, P2 ;  /* 0x000000ff0700720c */ /* 0x000fc40003f44120 */
[----:B------:R-:W-:Y:S01]  /*3870*/  ISETP.GT.U32.AND.EX P4, PT, R6, RZ, PT, P4 ;  /* 0x000000ff0600720c */ /* 0x000fe20003f84140 */
[----:B---3--:R1:W-:Y:S01]  /*3880*/  @P3 STG.E desc[UR10][R4.64+0x2c00], R13 ;  /* 0x002c000d04003986 */ /* 0x0083e2000c10190a */
[----:B------:R-:W-:Y:S01]  /*3890*/  ISETP.LT.U32.AND P3, PT, R0, UR6, PT ;  /* 0x0000000600007c0c */ /* 0x000fe2000bf61070 */
[----:B------:R-:W-:Y:S02]  /*38a0*/  IMAD.U32 R0, RZ, RZ, UR7 ;  /* 0x00000007ff007e24 */ /* 0x000fe4000f8e00ff */
[----:B------:R1:W-:Y:S03]  /*38b0*/  @P1 STG.E desc[UR10][R2.64+0x3000], R51 ;  /* 0x0030003302001986 */ /* 0x0003e6000c10190a */
[C---:B------:R-:W-:Y:S01]  /*38c0*/  ISETP.GT.U32.AND.EX P0, PT, R0.reuse, RZ, PT, P0 ;  /* 0x000000ff0000720c */ /* 0x040fe20003f04100 */
[----:B----4-:R1:W-:Y:S01]  /*38d0*/  @P1 STG.E desc[UR10][R4.64+0x3000], R15 ;  /* 0x0030000f04001986 */ /* 0x0103e2000c10190a */
[----:B------:R-:W-:-:S02]  /*38e0*/  ISETP.GT.U32.AND.EX P5, PT, R0, RZ, PT, P5 ;  /* 0x000000ff0000720c */ /* 0x000fc40003fa4150 */
[----:B------:R-:W-:-:S09]  /*38f0*/  ISETP.GT.U32.AND.EX P3, PT, R0, RZ, PT, P3 ;  /* 0x000000ff0000720c */ /* 0x000fd20003f64130 */
[----:B------:R1:W-:Y:S04]  /*3900*/  @P0 STG.E desc[UR10][R2.64+0x3400], R55 ;  /* 0x0034003702000986 */ /* 0x0003e8000c10190a */
[----:B-----5:R1:W-:Y:S04]  /*3910*/  @P0 STG.E desc[UR10][R4.64+0x3400], R17 ;  /* 0x0034001104000986 */ /* 0x0203e8000c10190a */
[----:B------:R1:W-:Y:S04]  /*3920*/  @P6 STG.E desc[UR10][R2.64+0x3800], R57 ;  /* 0x0038003902006986 */ /* 0x0003e8000c10190a */
[----:B------:R1:W-:Y:S04]  /*3930*/  @P6 STG.E desc[UR10][R4.64+0x3800], R19 ;  /* 0x0038001304006986 */ /* 0x0003e8000c10190a */
[----:B------:R1:W-:Y:S04]  /*3940*/  @P2 STG.E desc[UR10][R2.64+0x3c00], R59 ;  /* 0x003c003b02002986 */ /* 0x0003e8000c10190a */
[----:B------:R1:W-:Y:S04]  /*3950*/  @P2 STG.E desc[UR10][R4.64+0x3c00], R21 ;  /* 0x003c001504002986 */ /* 0x0003e8000c10190a */
[----:B------:R1:W-:Y:S04]  /*3960*/  @P5 STG.E desc[UR10][R2.64+0x4000], R61 ;  /* 0x0040003d02005986 */ /* 0x0003e8000c10190a */
[----:B------:R1:W-:Y:S04]  /*3970*/  @P5 STG.E desc[UR10][R4.64+0x4000], R29 ;  /* 0x0040001d04005986 */ /* 0x0003e8000c10190a */
[----:B------:R1:W-:Y:S04]  /*3980*/  @P4 STG.E desc[UR10][R2.64+0x4400], R63 ;  /* 0x0044003f02004986 */ /* 0x0003e8000c10190a */
[----:B------:R1:W-:Y:S01]  /*3990*/  @P4 STG.E desc[UR10][R4.64+0x4400], R31 ;  /* 0x0044001f04004986 */ /* 0x0003e2000c10190a */
[----:B------:R-:W-:Y:S05]  /*39a0*/  @!P3 EXIT ;  /* 0x000000000000b94d */ /* 0x000fea0003800000 */
[----:B------:R-:W0:Y:S04]  /*39b0*/  LDS R53, [R53+0x4800] ;  /* 0x0048000035357984 */ /* 0x000e280000000800 */
[----:B------:R-:W-:Y:S04]  /*39c0*/  STG.E desc[UR10][R2.64+0x4800], R65 ;  /* 0x0048004102007986 */ /* 0x000fe8000c10190a */
[----:B0-----:R-:W-:Y:S01]  /*39d0*/  STG.E desc[UR10][R4.64+0x4800], R53 ;  /* 0x0048003504007986 */ /* 0x001fe2000c10190a */
[----:B------:R-:W-:Y:S05]  /*39e0*/  EXIT ;  /* 0x000000000000794d */ /* 0x000fea0003800000 */
.L_x_221:
        /* <DEDUP_REMOVED lines=9> */
.L_x_1106:


//--------------------- .text._ZN3cub18CUB_300001_SM_10006detail11EmptyKernelIvEEvv --------------------------
	.section	.text._ZN3cub18CUB_300001_SM_10006detail11EmptyKernelIvEEvv,"ax",@progbits
	.align	128
        .global         _ZN3cub18CUB_300001_SM_10006detail11EmptyKernelIvEEvv
        .type           _ZN3cub18CUB_300001_SM_10006detail11EmptyKernelIvEEvv,@function
        .size           _ZN3cub18CUB_300001_SM_10006detail11EmptyKernelIvEEvv,(.L_x_1107 - _ZN3cub18CUB_300001_SM_10006detail11EmptyKernelIvEEvv)
        .other          _ZN3cub18CUB_300001_SM_10006detail11EmptyKernelIvEEvv,@"STO_CUDA_ENTRY STV_DEFAULT"
_ZN3cub18CUB_300001_SM_10006detail11EmptyKernelIvEEvv:
.text._ZN3cub18CUB_300001_SM_10006detail11EmptyKernelIvEEvv:
[----:B------:R-:W-:Y:S01]  /*0000*/  LDC R1, c[0x0][0x37c] ;  /* 0x0000df00ff017b82 */ /* 0x000fe20000000800 */
[----:B------:R-:W-:Y:S05]  /*0010*/  EXIT ;  /* 0x000000000000794d */ /* 0x000fea0003800000 */
.L_x_222:
        /* <DEDUP_REMOVED lines=14> */
.L_x_1107:


//--------------------- .text._ZN6thrust24THRUST_300001_SM_1000_NS8cuda_cub4core6detail13_kernel_agentINS1_8__reduce11ReduceAgentIPN4cuda3std3__45tupleIJflEEESC_SB_lNS1_9__extrema9arg_max_fIflNS9_4lessIfEEEEEEJSC_SC_iSH_EEEvDpT0_ --------------------------
	.section	.text._ZN6thrust24THRUST_300001_SM_1000_NS8cuda_cub4core6detail13_kernel_agentINS1_8__reduce11ReduceAgentIPN4cuda3std3__45tupleIJflEEESC_SB_lNS1_9__extrema9arg_max_fIflNS9_4lessIfEEEEEEJSC_SC_iSH_EEEvDpT0_,"ax",@progbits
	.align	128
        .global         _ZN6thrust24THRUST_300001_SM_1000_NS8cuda_cub4core6detail13_kernel_agentINS1_8__reduce11ReduceAgentIPN4cuda3std3__45tupleIJflEEESC_SB_lNS1_9__extrema9arg_max_fIflNS9_4lessIfEEEEEEJSC_SC_iSH_EEEvDpT0_
        .type           _ZN6thrust24THRUST_300001_SM_1000_NS8cuda_cub4core6detail13_kernel_agentINS1_8__reduce11ReduceAgentIPN4cuda3std3__45tupleIJflEEESC_SB_lNS1_9__extrema9arg_max_fIflNS9_4lessIfEEEEEEJSC_SC_iSH_EEEvDpT0_,@function
        .size           _ZN6thrust24THRUST_300001_SM_1000_NS8cuda_cub4core6detail13_kernel_agentINS1_8__reduce11ReduceAgentIPN4cuda3std3__45tupleIJflEEESC_SB_lNS1_9__extrema9arg_max_fIflNS9_4lessIfEEEEEEJSC_SC_iSH_EEEvDpT0_,(.L_x_1108 - _ZN6thrust24THRUST_300001_SM_1000_NS8cuda_cub4core6detail13_kernel_agentINS1_8__reduce11ReduceAgentIPN4cuda3std3__45tupleIJflEEESC_SB_lNS1_9__extrema9arg_max_fIflNS9_4lessIfEEEEEEJSC_SC_iSH_EEEvDpT0_)
        .other          _ZN6thrust24THRUST_300001_SM_1000_NS8cuda_cub4core6detail13_kernel_agentINS1_8__reduce11ReduceAgentIPN4cuda3std3__45tupleIJflEEESC_SB_lNS1_9__extrema9arg_max_fIflNS9_4lessIfEEEEEEJSC_SC_iSH_EEEvDpT0_,@"STO_CUDA_ENTRY STV_DEFAULT"
_ZN6thrust24THRUST_300001_SM_1000_NS8cuda_cub4core6detail13_kernel_agentINS1_8__reduce11ReduceAgentIPN4cuda3std3__45tupleIJflEEESC_SB_lNS1_9__extrema9arg_max_fIflNS9_4lessIfEEEEEEJSC_SC_iSH_EEEvDpT0_:
.text._ZN6thrust24THRUST_300001_SM_1000_NS8cuda_cub4core6detail13_kernel_agentINS1_8__reduce11ReduceAgentIPN4cuda3std3__45tupleIJflEEESC_SB_lNS1_9__extrema9arg_max_fIflNS9_4lessIfEEEEEEJSC_SC_iSH_EEEvDpT0_:
[----:B------:R-:W-:Y:S01]  /*0000*/  LDC R1, c[0x0][0x37c] ;  /* 0x0000df00ff017b82 */ /* 0x000fe20000000800 */
[----:B------:R-:W0:Y:S02]  /*0010*/  LDCU UR8, c[0x0][0x390] ;  /* 0x00007200ff0877ac */ /* 0x000e240008000800 */
[----:B0-----:R-:W-:-:S13]  /*0020*/  ISETP.NE.AND P0, PT, RZ, UR8, PT ;  /* 0x00000008ff007c0c */ /* 0x001fda000bf05270 */
[----:B------:R-:W-:Y:S05]  /*0030*/  @!P0 EXIT ;  /* 0x000000000000894d */ /* 0x000fea0003800000 */
[----:B------:R-:W-:Y:S01]  /*0040*/  UISETP.GT.AND UP0, UPT, UR8, 0x4ff, UPT ;  /* 0x000004ff0800788c */ /* 0x000fe2000bf04270 */
[----:B------:R-:W-:Y:S01]  /*0050*/  BSSY.RECONVERGENT B0, `(.L_x_223) ;  /* 0x00005bf000007945 */ /* 0x000fe20003800200 */
[----:B------:R-:W0:Y:S07]  /*0060*/  LDCU.64 UR10, c[0x0][0x358] ;  /* 0x00006b00ff0a77ac */ /* 0x000e2e0008000a00 */
[----:B------:R-:W-:Y:S05]  /*0070*/  BRA.U UP0, `(.L_x_224) ;  /* 0x0000003100807547 */ /* 0x000fea000b800000 */
[----:B------:R-:W1:Y:S01]  /*0080*/  S2R R0, SR_TID.X ;  /* 0x0000000000007919 */ /* 0x000e620000002100 */
[----:B------:R-:W2:Y:S01]  /*0090*/  LDCU UR4, c[0x0][0x390] ;  /* 0x00007200ff0477ac */ /* 0x000ea20008000800 */
[----:B------:R-:W-:Y:S01]  /*00a0*/  BSSY.RECONVERGENT B1, `(.L_x_225) ;  /* 0x000000b000017945 */ /* 0x000fe20003800200 */
[----:B------:R-:W-:Y:S01]  /*00b0*/  IMAD.MOV.U32 R4, RZ, RZ, RZ ;  /* 0x000000ffff047224 */ /* 0x000fe200078e00ff */
[----:B------:R-:W-:Y:S02]  /*00c0*/  CS2R R2, SRZ ;  /* 0x0000000000027805 */ /* 0x000fe4000001ff00 */
[----:B-1----:R-:W-:Y:S01]  /*00d0*/  ISETP.GE.AND P0, PT, R0, UR8, PT ;  /* 0x0000000800007c0c */ /* 0x002fe2000bf06270 */
[----:B------:R-:W-:-:S12]  /*00e0*/  IMAD.MOV.U32 R5, RZ, RZ, R0 ;  /* 0x000000ffff057224 */ /* 0x000fd800078e0000 */
[----:B--2---:R-:W-:Y:S05]  /*00f0*/  @P0 BRA `(.L_x_226) ;  /* 0x0000000000140947 */ /* 0x004fea0003800000 */
[----:B------:R-:W1:Y:S02]  /*0100*/  LDC.64 R6, c[0x0][0x380] ;  /* 0x0000e000ff067b82 */ /* 0x000e640000000a00 */
[----:B-1----:R-:W-:-:S05]  /*0110*/  IMAD.WIDE.U32 R6, R0, 0x10, R6 ;  /* 0x0000001000067825 */ /* 0x002fca00078e0006 */
[----:B0-----:R1:W5:Y:S04]  /*0120*/  LDG.E.CONSTANT R4, desc[UR10][R6.64] ;  /* 0x0000000a06047981 */ /* 0x001368000c1e9900 */
[----:B------:R1:W5:Y:S01]  /*0130*/  LDG.E.64.CONSTANT R2, desc[UR10][R6.64+0x8] ;  /* 0x0000080a06027981 */ /* 0x000362000c1e9b00 */
[----:B------:R-:W-:-:S07]  /*0140*/  VIADD R5, R0, 0x100 ;  /* 0x0000010000057836 */ /* 0x000fce0000000000 */
.L_x_226:
[----:B0-----:R-:W-:Y:S05]  /*0150*/  BSYNC.RECONVERGENT B1 ;  /* 0x0000000000017941 */ /* 0x001fea0003800200 */
.L_x_225:
[----:B------:R-:W-:Y:S01]  /*0160*/  ISETP.GE.AND P0, PT, R5, UR8, PT ;  /* 0x0000000805007c0c */ /* 0x000fe2000bf06270 */
[----:B------:R-:W-:-:S12]  /*0170*/  BSSY.RECONVERGENT B1, `(.L_x_227) ;  /* 0x0000088000017945 */ /* 0x000fd80003800200 */
[----:B------:R-:W-:Y:S05]  /*0180*/  @P0 BRA `(.L_x_228) ;  /* 0x0000000800180947 */ /* 0x000fea0003800000 */
[----:B-1----:R-:W-:Y:S01]  /*0190*/  LOP3.LUT R6, RZ, R5, RZ, 0x33, !PT ;  /* 0x00000005ff067212 */ /* 0x002fe200078e33ff */
[----:B------:R-:W-:Y:S04]  /*01a0*/  BSSY.RECONVERGENT B2, `(.L_x_229) ;  /* 0x000002b000027945 */ /* 0x000fe80003800200 */
[----:B------:R-:W-:-:S05]  /*01b0*/  VIADD R12, R6, UR8 ;  /* 0x00000008060c7c36 */ /* 0x000fca0008000000 */
[----:B------:R-:W-:-:S04]  /*01c0*/  LOP3.LUT R6, R12, 0x300, RZ, 0xc0, !PT ;  /* 0x000003000c067812 */ /* 0x000fc800078ec0ff */
[----:B------:R-:W-:-:S13]  /*01d0*/  ISETP.NE.AND P0, PT, R6, 0x300, PT ;  /* 0x000003000600780c */ /* 0x000fda0003f05270 */
[----:B------:R-:W-:Y:S05]  /*01e0*/  @!P0 BRA `(.L_x_230) ;  /* 0x0000000000988947 */ /* 0x000fea0003800000 */
[----:B------:R-:W0:Y:S01]  /*01f0*/  LDC.64 R6, c[0x0][0x380] ;  /* 0x0000e000ff067b82 */ /* 0x000e220000000a00 */
[----:B------:R-:W-:-:S04]  /*0200*/  LEA.HI R8, R12, 0x1, RZ, 0x18 ;  /* 0x000000010c087811 */ /* 0x000fc800078fc0ff */
[----:B------:R-:W-:-:S05]  /*0210*/  LOP3.LUT R8, R8, 0x3, RZ, 0xc0, !PT ;  /* 0x0000000308087812 */ /* 0x000fca00078ec0ff */
[----:B------:R-:W-:Y:S02]  /*0220*/  IMAD.MOV R10, RZ, RZ, -R8 ;  /* 0x000000ffff0a7224 */ /* 0x000fe400078e0a08 */
[----:B0-----:R-:W-:-:S04]  /*0230*/  IMAD.WIDE.U32 R6, R5, 0x10, R6 ;  /* 0x0000001005067825 */ /* 0x001fc800078e0006 */
[----:B------:R-:W-:-:S07]  /*0240*/  IMAD.MOV.U32 R11, RZ, RZ, R6 ;  /* 0x000000ffff0b7224 */ /* 0x000fce00078e0006 */
.L_x_233:
[----:B------:R-:W-:-:S05]  /*0250*/  IMAD.MOV.U32 R6, RZ, RZ, R11 ;  /* 0x000000ffff067224 */ /* 0x000fca00078e000b */
[----:B------:R-:W2:Y:S04]  /*0260*/  LDG.E.CONSTANT R14, desc[UR10][R6.64] ;  /* 0x0000000a060e7981 */ /* 0x000ea8000c1e9900 */
[----:B------:R-:W3:Y:S01]  /*0270*/  LDG.E.64.CONSTANT R8, desc[UR10][R6.64+0x8] ;  /* 0x0000080a06087981 */ /* 0x000ee2000c1e9b00 */
[----:B------:R-:W-:Y:S01]  /*0280*/  VIADD R10, R10, 0x1 ;  /* 0x000000010a0a7836 */ /* 0x000fe20000000000 */
[----:B------:R-:W-:Y:S01]  /*0290*/  BSSY.RECONVERGENT B3, `(.L_x_231) ;  /* 0x0000018000037945 */ /* 0x000fe20003800200 */
[----:B-----5:R-:W-:Y:S01]  /*02a0*/  IMAD.MOV.U32 R17, RZ, RZ, R3 ;  /* 0x000000ffff117224 */ /* 0x020fe200078e0003 */
[----:B------:R-:W-:Y:S01]  /*02b0*/  IADD3 R11, P3, PT, R6, 0x1000, RZ ;  /* 0x00001000060b7810 */ /* 0x000fe20007f7e0ff */
[----:B------:R-:W-:Y:S01]  /*02c0*/  IMAD.MOV.U32 R15, RZ, RZ, R2 ;  /* 0x000000ffff0f7224 */ /* 0x000fe200078e0002 */
[----:B------:R-:W-:Y:S01]  /*02d0*/  ISETP.NE.AND P2, PT, R10, RZ, PT ;  /* 0x000000ff0a00720c */ /* 0x000fe20003f45270 */
[----:B------:R-:W-:Y:S01]  /*02e0*/  IMAD.MOV.U32 R13, RZ, RZ, R4 ;  /* 0x000000ffff0d7224 */ /* 0x000fe200078e0004 */
[----:B--2---:R-:W-:Y:S01]  /*02f0*/  FSETP.GEU.AND P0, PT, R4, R14, PT ;  /* 0x0000000e0400720b */ /* 0x004fe20003f0e000 */
[----:B------:R-:W-:-:S02]  /*0300*/  IMAD.MOV.U32 R4, RZ, RZ, R14 ;  /* 0x000000ffff047224 */ /* 0x000fc400078e000e */
[----:B---3--:R-:W-:Y:S02]  /*0310*/  IMAD.MOV.U32 R2, RZ, RZ, R8 ;  /* 0x000000ffff027224 */ /* 0x008fe400078e0008 */
[----:B------:R-:W-:-:S08]  /*0320*/  IMAD.MOV.U32 R3, RZ, RZ, R9 ;  /* 0x000000ffff037224 */ /* 0x000fd000078e0009 */
[----:B------:R-:W-:Y:S05]  /*0330*/  @!P0 BRA `(.L_x_232) ;  /* 0x0000000000348947 */ /* 0x000fea0003800000 */
[----:B------:R-:W-:Y:S01]  /*0340*/  FSETP.GEU.AND P4, PT, R14, R13, PT ;  /* 0x0000000d0e00720b */ /* 0x000fe20003f8e000 */
[----:B------:R-:W-:Y:S02]  /*0350*/  IMAD.MOV.U32 R4, RZ, RZ, R13 ;  /* 0x000000ffff047224 */ /* 0x000fe400078e000d */
[----:B------:R-:W-:Y:S02]  /*0360*/  IMAD.MOV.U32 R2, RZ, RZ, R15 ;  /* 0x000000ffff027224 */ /* 0x000fe400078e000f */
[----:B------:R-:W-:-:S08]  /*0370*/  IMAD.MOV.U32 R3, RZ, RZ, R17 ;  /* 0x000000ffff037224 */ /* 0x000fd000078e0011 */
[CC--:B------:R-:W-:Y:S02]  /*0380*/  @P4 ISETP.LT.U32.AND P1, PT, R15.reuse, R8.reuse, PT ;  /* 0x000000080f00420c */ /* 0x0c0fe40003f21070 */
[-C--:B------:R-:W-:Y:S02]  /*0390*/  @P4 ISETP.GE.U32.AND P0, PT, R15, R8.reuse, PT ;  /* 0x000000080f00420c */ /* 0x080fe40003f06070 */
[CC--:B------:R-:W-:Y:S02]  /*03a0*/  @P4 ISETP.LT.AND.EX P1, PT, R17.reuse, R9.reuse, PT, P1 ;  /* 0x000000091100420c */ /* 0x0c0fe40003f21310 */
[-C--:B------:R-:W-:Y:S02]  /*03b0*/  @P4 ISETP.GE.AND.EX P0, PT, R17, R9.reuse, PT, P0 ;  /* 0x000000091100420c */ /* 0x080fe40003f06300 */
[----:B------:R-:W-:Y:S02]  /*03c0*/  @P4 SEL R8, R15, R8, P1 ;  /* 0x000000080f084207 */ /* 0x000fe40000800000 */
[----:B------:R-:W-:-:S02]  /*03d0*/  @P4 SEL R9, R17, R9, P1 ;  /* 0x0000000911094207 */ /* 0x000fc40000800000 */
[----:B------:R-:W-:Y:S01]  /*03e0*/  @P4 FSEL R4, R13, R14, !P0 ;  /* 0x0000000e0d044208 */ /* 0x000fe20004000000 */
[----:B------:R-:W-:Y:S02]  /*03f0*/  @P4 IMAD.MOV.U32 R2, RZ, RZ, R8 ;  /* 0x000000ffff024224 */ /* 0x000fe400078e0008 */
[----:B------:R-:W-:-:S07]  /*0400*/  @P4 IMAD.MOV.U32 R3, RZ, RZ, R9 ;  /* 0x000000ffff034224 */ /* 0x000fce00078e0009 */
.L_x_232:
[----:B------:R-:W-:Y:S05]  /*0410*/  BSYNC.RECONVERGENT B3 ;  /* 0x0000000000037941 */ /* 0x000fea0003800200 */
.L_x_231:
[----:B------:R-:W-:Y:S02]  /*0420*/  IMAD.X R7, RZ, RZ, R7, P3 ;  /* 0x000000ffff077224 */ /* 0x000fe400018e0607 */
[----:B------:R-:W-:Y:S01]  /*0430*/  VIADD R5, R5, 0x100 ;  /* 0x0000010005057836 */ /* 0x000fe20000000000 */
[----:B------:R-:W-:Y:S06]  /*0440*/  @P2 BRA `(.L_x_233) ;  /* 0xfffffffc00802947 */ /* 0x000fec000383ffff */
.L_x_230:
[----:B------:R-:W-:Y:S05]  /*0450*/  BSYNC.RECONVERGENT B2 ;  /* 0x0000000000027941 */ /* 0x000fea0003800200 */
.L_x_229:
[----:B------:R-:W0:Y:S01]  /*0460*/  LDC.64 R8, c[0x0][0x380] ;  /* 0x0000e000ff087b82 */ /* 0x000e220000000a00 */
[----:B------:R-:W-:-:S13]  /*0470*/  ISETP.GE.U32.AND P0, PT, R12, 0x300, PT ;  /* 0x000003000c00780c */ /* 0x000fda0003f06070 */
[----:B------:R-:W-:Y:S05]  /*0480*/  @!P0 BRA `(.L_x_228) ;  /* 0x0000000400588947 */ /* 0x000fea0003800000 */
.L_x_242:
[----:B0-----:R-:W-:-:S05]  /*0490*/  IMAD.WIDE R18, R5, 0x10, R8 ;  /* 0x0000001005127825 */ /* 0x001fca00078e0208 */
[----:B------:R-:W2:Y:S04]  /*04a0*/  LDG.E.CONSTANT R21, desc[UR10][R18.64] ;  /* 0x0000000a12157981 */ /* 0x000ea8000c1e9900 */
[----:B------:R-:W3:Y:S04]  /*04b0*/  LDG.E.64.CONSTANT R14, desc[UR10][R18.64+0x8] ;  /* 0x0000080a120e7981 */ /* 0x000ee8000c1e9b00 */
[----:B-----5:R0:W5:Y:S04]  /*04c0*/  LDG.E.CONSTANT R27, desc[UR10][R18.64+0x1000] ;  /* 0x0010000a121b7981 */ /* 0x020168000c1e9900 */
[----:B------:R0:W5:Y:S04]  /*04d0*/  LDG.E.CONSTANT R16, desc[UR10][R18.64+0x2000] ;  /* 0x0020000a12107981 */ /* 0x000168000c1e9900 */
[----:B------:R0:W5:Y:S04]  /*04e0*/  LDG.E.CONSTANT R17, desc[UR10][R18.64+0x3000] ;  /* 0x0030000a12117981 */ /* 0x000168000c1e9900 */
[----:B------:R0:W5:Y:S04]  /*04f0*/  LDG.E.64.CONSTANT R12, desc[UR10][R18.64+0x1008] ;  /* 0x0010080a120c7981 */ /* 0x000168000c1e9b00 */
[----:B------:R0:W5:Y:S04]  /*0500*/  LDG.E.64.CONSTANT R6, desc[UR10][R18.64+0x2008] ;  /* 0x0020080a12067981 */ /* 0x000168000c1e9b00 */
[----:B------:R0:W5:Y:S01]  /*0510*/  LDG.E.64.CONSTANT R10, desc[UR10][R18.64+0x3008] ;  /* 0x0030080a120a7981 */ /* 0x000162000c1e9b00 */
[----:B------:R-:W-:Y:S01]  /*0520*/  BSSY.RECONVERGENT B2, `(.L_x_234) ;  /* 0x0000011000027945 */ /* 0x000fe20003800200 */
[----:B--2---:R-:W-:Y:S01]  /*0530*/  FSETP.GEU.AND P0, PT, R4, R21, PT ;  /* 0x000000150400720b */ /* 0x004fe20003f0e000 */
[----:B------:R-:W-:-:S02]  /*0540*/  IMAD.MOV.U32 R20, RZ, RZ, R21 ;  /* 0x000000ffff147224 */ /* 0x000fc400078e0015 */
[----:B---3--:R-:W-:Y:S02]  /*0550*/  IMAD.MOV.U32 R23, RZ, RZ, R14 ;  /* 0x000000ffff177224 */ /* 0x008fe400078e000e */
[----:B------:R-:W-:-:S08]  /*0560*/  IMAD.MOV.U32 R25, RZ, RZ, R15 ;  /* 0x000000ffff197224 */ /* 0x000fd000078e000f */
[----:B0-----:R-:W-:Y:S05]  /*0570*/  @!P0 BRA `(.L_x_235) ;  /* 0x00000000002c8947 */ /* 0x001fea0003800000 */
[----:B------:R-:W-:Y:S01]  /*0580*/  FSETP.GEU.AND P2, PT, R21, R4, PT ;  /* 0x000000041500720b */ /* 0x000fe20003f4e000 */
[----:B------:R-:W-:Y:S02]  /*0590*/  IMAD.MOV.U32 R23, RZ, RZ, R2 ;  /* 0x000000ffff177224 */ /* 0x000fe400078e0002 */
[----:B------:R-:W-:Y:S02]  /*05a0*/  IMAD.MOV.U32 R25, RZ, RZ, R3 ;  /* 0x000000ffff197224 */ /* 0x000fe400078e0003 */
[----:B------:R-:W-:-:S08]  /*05b0*/  IMAD.MOV.U32 R20, RZ, RZ, R4 ;  /* 0x000000ffff147224 */ /* 0x000fd000078e0004 */
[CC--:B------:R-:W-:Y:S02]  /*05c0*/  @P2 ISETP.GE.U32.AND P0, PT, R2.reuse, R14.reuse, PT ;  /* 0x0000000e0200220c */ /* 0x0c0fe40003f06070 */
[-C--:B------:R-:W-:Y:S02]  /*05d0*/  @P2 ISETP.LT.U32.AND P1, PT, R2, R14.reuse, PT ;  /* 0x0000000e0200220c */ /* 0x080fe40003f21070 */
[CC--:B------:R-:W-:Y:S02]  /*05e0*/  @P2 ISETP.GE.AND.EX P0, PT, R3.reuse, R15.reuse, PT, P0 ;  /* 0x0000000f0300220c */ /* 0x0c0fe40003f06300 */
[----:B------:R-:W-:Y:S02]  /*05f0*/  @P2 ISETP.LT.AND.EX P1, PT, R3, R15, PT, P1 ;  /* 0x0000000f0300220c */ /* 0x000fe40003f21310 */
[----:B------:R-:W-:Y:S02]  /*0600*/  @P2 FSEL R20, R4, R21, !P0 ;  /* 0x0000001504142208 */ /* 0x000fe40004000000 */
[----:B------:R-:W-:-:S02]  /*0610*/  @P2 SEL R23, R2, R14, P1 ;  /* 0x0000000e02172207 */ /* 0x000fc40000800000 */
[----:B------:R-:W-:-:S07]  /*0620*/  @P2 SEL R25, R3, R15, P1 ;  /* 0x0000000f03192207 */ /* 0x000fce0000800000 */
.L_x_235:
[----:B------:R-:W-:Y:S05]  /*0630*/  BSYNC.RECONVERGENT B2 ;  /* 0x0000000000027941 */ /* 0x000fea0003800200 */
.L_x_234:
[----:B-----5:R-:W-:Y:S01]  /*0640*/  FSETP.GEU.AND P0, PT, R20, R27, PT ;  /* 0x0000001b1400720b */ /* 0x020fe20003f0e000 */
[----:B------:R-:W-:Y:S01]  /*0650*/  BSSY.RECONVERGENT B2, `(.L_x_236) ;  /* 0x0000010000027945 */ /* 0x000fe20003800200 */
[----:B------:R-:W-:Y:S02]  /*0660*/  IMAD.MOV.U32 R3, RZ, RZ, R27 ;  /* 0x000000ffff037224 */ /* 0x000fe400078e001b */
[----:B------:R-:W-:Y:S02]  /*0670*/  IMAD.MOV.U32 R19, RZ, RZ, R12 ;  /* 0x000000ffff137224 */ /* 0x000fe400078e000c */
[----:B------:R-:W-:-:S07]  /*0680*/  IMAD.MOV.U32 R21, RZ, RZ, R13 ;  /* 0x000000ffff157224 */ /* 0x000fce00078e000d */
[----:B------:R-:W-:Y:S05]  /*0690*/  @!P0 BRA `(.L_x_237) ;  /* 0x00000000002c8947 */ /* 0x000fea0003800000 */
        /* <DEDUP_REMOVED lines=11> */
.L_x_237:
[----:B------:R-:W-:Y:S05]  /*0750*/  BSYNC.RECONVERGENT B2 ;  /* 0x0000000000027941 */ /* 0x000fea0003800200 */
.L_x_236:
[----:B------:R-:W-:Y:S01]  /*0760*/  FSETP.GEU.AND P0, PT, R3, R16, PT ;  /* 0x000000100300720b */ /* 0x000fe20003f0e000 */
        /* <DEDUP_REMOVED lines=10> */
[----:B------:R-:W-:Y:S02]  /*0810*/  @P2 ISETP.LT.U32.AND P1, PT, R19, R6, PT ;  /* 0x000000061300220c */ /* 0x000fe40003f21070 */
[CC--:B------:R-:W-:Y:S02]  /*0820*/  @P2 ISETP.GE.AND.EX P0, PT, R21.reuse, R7.reuse, PT, P0 ;  /* 0x000000071500220c */ /* 0x0c0fe40003f06300 */
[----:B------:R-:W-:Y:S02]  /*0830*/  @P2 ISETP.LT.AND.EX P1, PT, R21, R7, PT, P1 ;  /* 0x000000071500220c */ /* 0x000fe40003f21310 */
[----:B------:R-:W-:Y:S02]  /*0840*/  @P2 FSEL R12, R3, R16, !P0 ;  /* 0x00000010030c2208 */ /* 0x000fe40004000000 */
[----:B------:R-:W-:-:S02]  /*0850*/  @P2 SEL R13, R19, R6, P1 ;  /* 0x00000006130d2207 */ /* 0x000fc40000800000 */
[----:B------:R-:W-:-:S07]  /*0860*/  @P2 SEL R15, R21, R7, P1 ;  /* 0x00000007150f2207 */ /* 0x000fce0000800000 */
.L_x_239:
[----:B------:R-:W-:Y:S05]  /*0870*/  BSYNC.RECONVERGENT B2 ;  /* 0x0000000000027941 */ /* 0x000fea0003800200 */
.L_x_238:
        /* <DEDUP_REMOVED lines=19> */
.L_x_241:
[----:B------:R-:W-:Y:S05]  /*09b0*/  BSYNC.RECONVERGENT B2 ;  /* 0x0000000000027941 */ /* 0x000fea0003800200 */
.L_x_240:
[----:B------:R-:W-:-:S05]  /*09c0*/  VIADD R5, R5, 0x400 ;  /* 0x0000040005057836 */ /* 0x000fca0000000000 */
[----:B------:R-:W-:-:S13]  /*09d0*/  ISETP.GE.AND P0, PT, R5, UR4, PT ;  /* 0x0000000405007c0c */ /* 0x000fda000bf06270 */
[----:B------:R-:W-:Y:S05]  /*09e0*/  @!P0 BRA `(.L_x_242) ;  /* 0xfffffff800a88947 */ /* 0x000fea000383ffff */
.L_x_228:
[----:B------:R-:W-:Y:S05]  /*09f0*/  BSYNC.RECONVERGENT B1 ;  /* 0x0000000000017941 */ /* 0x000fea0003800200 */
.L_x_227:
[----:B------:R-:W2:Y:S02]  /*0a00*/  LDCU UR6, c[0x0][0x390] ;  /* 0x00007200ff0677ac */ /* 0x000ea40008000800 */
[----:B--2---:R-:W-:-:S09]  /*0a10*/  UISETP.GE.AND UP0, UPT, UR6, 0x100, UPT ;  /* 0x000001000600788c */ /* 0x004fd2000bf06270 */
[----:B------:R-:W-:Y:S05]  /*0a20*/  BRA.U !UP0, `(.L_x_243) ;  /* 0x00000011088c7547 */ /* 0x000fea000b800000 */
[----:B0-----:R-:W0:Y:S01]  /*0a30*/  S2R R8, SR_LANEID ;  /* 0x0000000000087919 */ /* 0x001e220000000000 */
[----:B------:R-:W-:Y:S01]  /*0a40*/  BSSY.RECONVERGENT B1, `(.L_x_244) ;  /* 0x000001b000017945 */ /* 0x000fe20003800200 */
[----:B-1---5:R-:W-:Y:S01]  /*0a50*/  IMAD.MOV.U32 R6, RZ, RZ, R2 ;  /* 0x000000ffff067224 */ /* 0x022fe200078e0002 */
[----:B------:R1:W2:Y:S01]  /*0a60*/  SHFL.DOWN PT, R9, R4, 0x1, 0x1f ;  /* 0x08201f0004097f89 */ /* 0x0002a200000e0000 */
[----:B------:R-:W-:Y:S02]  /*0a70*/  IMAD.MOV.U32 R7, RZ, RZ, R3 ;  /* 0x000000ffff077224 */ /* 0x000fe400078e0003 */
[----:B------:R-:W-:Y:S01]  /*0a80*/  IMAD.MOV.U32 R5, RZ, RZ, R4 ;  /* 0x000000ffff057224 */ /* 0x000fe200078e0004 */
[----:B------:R1:W3:Y:S04]  /*0a90*/  SHFL.DOWN PT, R11, R2, 0x1, 0x1f ;  /* 0x08201f00020b7f89 */ /* 0x0002e800000e0000 */
[----:B------:R1:W4:Y:S01]  /*0aa0*/  SHFL.DOWN PT, R13, R3, 0x1, 0x1f ;  /* 0x08201f00030d7f89 */ /* 0x00032200000e0000 */
[----:B0-----:R-:W-:-:S02]  /*0ab0*/  ISETP.GT.AND P0, PT, R8, 0x1e, PT ;  /* 0x0000001e0800780c */ /* 0x001fc40003f04270 */
[C---:B------:R-:W-:Y:S02]  /*0ac0*/  ISETP.GT.AND P1, PT, R8.reuse, 0x1d, PT ;  /* 0x0000001d0800780c */ /* 0x040fe40003f24270 */
[----:B------:R-:W-:-:S09]  /*0ad0*/  ISETP.GT.AND P3, PT, R8, 0x1b, PT ;  /* 0x0000001b0800780c */ /* 0x000fd20003f64270 */
[----:B-1234-:R-:W-:Y:S05]  /*0ae0*/  @P0 BRA `(.L_x_245) ;  /* 0x0000000000400947 */ /* 0x01efea0003800000 */
[----:B------:R-:W-:Y:S01]  /*0af0*/  FSETP.GEU.AND P0, PT, R4, R9, PT ;  /* 0x000000090400720b */ /* 0x000fe20003f0e000 */
[----:B------:R-:W-:Y:S02]  /*0b00*/  IMAD.MOV.U32 R6, RZ, RZ, R11 ;  /* 0x000000ffff067224 */ /* 0x000fe400078e000b */
[----:B------:R-:W-:Y:S02]  /*0b10*/  IMAD.MOV.U32 R7, RZ, RZ, R13 ;  /* 0x000000ffff077224 */ /* 0x000fe400078e000d */
[----:B------:R-:W-:-:S08]  /*0b20*/  IMAD.MOV.U32 R5, RZ, RZ, R9 ;  /* 0x000000ffff057224 */ /* 0x000fd000078e0009 */
[----:B------:R-:W-:Y:S05]  /*0b30*/  @!P0 BRA `(.L_x_245) ;  /* 0x00000000002c8947 */ /* 0x000fea0003800000 */
[----:B------:R-:W-:Y:S01]  /*0b40*/  FSETP.GT.AND P4, PT, R4, R9, PT ;  /* 0x000000090400720b */ /* 0x000fe20003f84000 */
[----:B------:R-:W-:Y:S02]  /*0b50*/  IMAD.MOV.U32 R6, RZ, RZ, R2 ;  /* 0x000000ffff067224 */ /* 0x000fe400078e0002 */
[----:B------:R-:W-:Y:S02]  /*0b60*/  IMAD.MOV.U32 R7, RZ, RZ, R3 ;  /* 0x000000ffff077224 */ /* 0x000fe400078e0003 */
[----:B------:R-:W-:-:S08]  /*0b70*/  IMAD.MOV.U32 R5, RZ, RZ, R4 ;  /* 0x000000ffff057224 */ /* 0x000fd000078e0004 */
[CC--:B------:R-:W-:Y:S02]  /*0b80*/  @!P4 ISETP.GE.U32.AND P0, PT, R2.reuse, R11.reuse, PT ;  /* 0x0000000b0200c20c */ /* 0x0c0fe40003f06070 */
[----:B------:R-:W-:Y:S02]  /*0b90*/  @!P4 ISETP.LT.U32.AND P2, PT, R2, R11, PT ;  /* 0x0000000b0200c20c */ /* 0x000fe40003f41070 */
[CC--:B------:R-:W-:Y:S02]  /*0ba0*/  @!P4 ISETP.GE.AND.EX P0, PT, R3.reuse, R13.reuse, PT, P0 ;  /* 0x0000000d0300c20c */ /* 0x0c0fe40003f06300 */
[----:B------:R-:W-:Y:S02]  /*0bb0*/  @!P4 ISETP.LT.AND.EX P2, PT, R3, R13, PT, P2 ;  /* 0x0000000d0300c20c */ /* 0x000fe40003f41320 */
[----:B------:R-:W-:Y:S02]  /*0bc0*/  @!P4 FSEL R5, R4, R9, !P0 ;  /* 0x000000090405c208 */ /* 0x000fe40004000000 */
[----:B------:R-:W-:-:S02]  /*0bd0*/  @!P4 SEL R6, R2, R11, P2 ;  /* 0x0000000b0206c207 */ /* 0x000fc40001000000 */
[----:B------:R-:W-:-:S07]  /*0be0*/  @!P4 SEL R7, R3, R13, P2 ;  /* 0x0000000d0307c207 */ /* 0x000fce0001000000 */
.L_x_245:
[----:B------:R-:W-:Y:S05]  /*0bf0*/  BSYNC.RECONVERGENT B1 ;  /* 0x0000000000017941 */ /* 0x000fea0003800200 */
.L_x_244:
[----:B------:R0:W1:Y:S01]  /*0c00*/  SHFL.DOWN PT, R10, R5, 0x2, 0x1f ;  /* 0x08401f00050a7f89 */ /* 0x00006200000e0000 */
[----:B------:R-:W-:Y:S01]  /*0c10*/  BSSY.RECONVERGENT B1, `(.L_x_246) ;  /* 0x000001a000017945 */ /* 0x000fe20003800200 */
[C---:B------:R-:W-:Y:S01]  /*0c20*/  ISETP.GT.AND P5, PT, R8.reuse, 0x17, PT ;  /* 0x000000170800780c */ /* 0x040fe20003fa4270 */
[----:B------:R-:W-:Y:S01]  /*0c30*/  IMAD.MOV.U32 R4, RZ, RZ, R6 ;  /* 0x000000ffff047224 */ /* 0x000fe200078e0006 */
[----:B------:R0:W2:Y:S01]  /*0c40*/  SHFL.DOWN PT, R3, R6, 0x2, 0x1f ;  /* 0x08401f0006037f89 */ /* 0x0000a200000e0000 */
[C---:B------:R-:W-:Y:S01]  /*0c50*/  ISETP.GT.AND P4, PT, R8.reuse, 0xf, PT ;  /* 0x0000000f0800780c */ /* 0x040fe20003f84270 */
[----:B------:R-:W-:Y:S01]  /*0c60*/  IMAD.MOV.U32 R2, RZ, RZ, R5 ;  /* 0x000000ffff027224 */ /* 0x000fe200078e0005 */
[----:B------:R-:W-:Y:S01]  /*0c70*/  ISETP.NE.AND P2, PT, R8, RZ, PT ;  /* 0x000000ff0800720c */ /* 0x000fe20003f45270 */
[----:B------:R0:W3:Y:S01]  /*0c80*/  SHFL.DOWN PT, R12, R7, 0x2, 0x1f ;  /* 0x08401f00070c7f89 */ /* 0x0000e200000e0000 */
[----:B------:R-:W-:Y:S01]  /*0c90*/  IMAD.MOV.U32 R8, RZ, RZ, R7 ;  /* 0x000000ffff087224 */ /* 0x000fe200078e0007 */
[----:B------:R-:W-:Y:S10]  /*0ca0*/  @P1 BRA `(.L_x_247) ;  /* 0x0000000000401947 */ /* 0x000ff40003800000 */
[----:B-1----:R-:W-:Y:S01]  /*0cb0*/  FSETP.GEU.AND P0, PT, R5, R10, PT ;  /* 0x0000000a0500720b */ /* 0x002fe20003f0e000 */
[----:B--2---:R-:W-:Y:S02]  /*0cc0*/  IMAD.MOV.U32 R4, RZ, RZ, R3 ;  /* 0x000000ffff047224 */ /* 0x004fe400078e0003 */
[----:B---3--:R-:W-:Y:S02]  /*0cd0*/  IMAD.MOV.U32 R8, RZ, RZ, R12 ;  /* 0x000000ffff087224 */ /* 0x008fe400078e000c */
[----:B------:R-:W-:-:S08]  /*0ce0*/  IMAD.MOV.U32 R2, RZ, RZ, R10 ;  /* 0x000000ffff027224 */ /* 0x000fd000078e000a */
[----:B------:R-:W-:Y:S05]  /*0cf0*/  @!P0 BRA `(.L_x_247) ;  /* 0x00000000002c8947 */ /* 0x000fea0003800000 */
[----:B------:R-:W-:Y:S01]  /*0d00*/  FSETP.GT.AND P6, PT, R5, R10, PT ;  /* 0x0000000a0500720b */ /* 0x000fe20003fc4000 */
[----:B------:R-:W-:Y:S02]  /*0d10*/  IMAD.MOV.U32 R4, RZ, RZ, R6 ;  /* 0x000000ffff047224 */ /* 0x000fe400078e0006 */
[----:B------:R-:W-:Y:S02]  /*0d20*/  IMAD.MOV.U32 R8, RZ, RZ, R7 ;  /* 0x000000ffff087224 */ /* 0x000fe400078e0007 */
[----:B------:R-:W-:-:S08]  /*0d30*/  IMAD.MOV.U32 R2, RZ, RZ, R5 ;  /* 0x000000ffff027224 */ /* 0x000fd000078e0005 */
[CC--:B------:R-:W-:Y:S02]  /*0d40*/  @!P6 ISETP.GE.U32.AND P1, PT, R6.reuse, R3.reuse, PT ;  /* 0x000000030600e20c */ /* 0x0c0fe40003f26070 */
[CC--:B------:R-:W-:Y:S02]  /*0d50*/  @!P6 ISETP.LT.U32.AND P0, PT, R6.reuse, R3.reuse, PT ;  /* 0x000000030600e20c */ /* 0x0c0fe40003f01070 */
[CC--:B------:R-:W-:Y:S02]  /*0d60*/  @!P6 ISETP.GE.AND.EX P1, PT, R7.reuse, R12.reuse, PT, P1 ;  /* 0x0000000c0700e20c */ /* 0x0c0fe40003f26310 */
[----:B------:R-:W-:Y:S02]  /*0d70*/  @!P6 ISETP.LT.AND.EX P0, PT, R7, R12, PT, P0 ;  /* 0x0000000c0700e20c */ /* 0x000fe40003f01300 */
[----:B------:R-:W-:Y:S02]  /*0d80*/  @!P6 FSEL R2, R5, R10, !P1 ;  /* 0x0000000a0502e208 */ /* 0x000fe40004800000 */
[----:B------:R-:W-:-:S02]  /*0d90*/  @!P6 SEL R4, R6, R3, P0 ;  /* 0x000000030604e207 */ /* 0x000fc40000000000 */
[----:B------:R-:W-:-:S07]  /*0da0*/  @!P6 SEL R8, R7, R12, P0 ;  /* 0x0000000c0708e207 */ /* 0x000fce0000000000 */
.L_x_247:
[----:B------:R-:W-:Y:S05]  /*0db0*/  BSYNC.RECONVERGENT B1 ;  /* 0x0000000000017941 */ /* 0x000fea0003800200 */
.L_x_246:
[----:B0-----:R0:W4:Y:S01]  /*0dc0*/  SHFL.DOWN PT, R5, R2, 0x4, 0x1f ;  /* 0x08801f0002057f89 */ /* 0x00112200000e0000 */
[----:B------:R-:W-:Y:S01]  /*0dd0*/  BSSY.RECONVERGENT B1, `(.L_x_248) ;  /* 0x0000017000017945 */ /* 0x000fe20003800200 */
[----:B------:R-:W-:Y:S02]  /*0de0*/  IMAD.MOV.U32 R6, RZ, RZ, R4 ;  /* 0x000000ffff067224 */ /* 0x000fe400078e0004 */
[----:B------:R0:W0:Y:S01]  /*0df0*/  SHFL.DOWN PT, R9, R4, 0x4, 0x1f ;  /* 0x08801f0004097f89 */ /* 0x00002200000e0000 */
[----:B------:R-:W-:Y:S02]  /*0e00*/  IMAD.MOV.U32 R7, RZ, RZ, R8 ;  /* 0x000000ffff077224 */ /* 0x000fe400078e0008 */
[----:B--2---:R-:W-:Y:S01]  /*0e10*/  IMAD.MOV.U32 R3, RZ, RZ, R2 ;  /* 0x000000ffff037224 */ /* 0x004fe200078e0002 */
[----:B------:R2:W0:Y:S01]  /*0e20*/  SHFL.DOWN PT, R11, R8, 0x4, 0x1f ;  /* 0x08801f00080b7f89 */ /* 0x00042200000e0000 */
[----:B------:R-:W-:Y:S05]  /*0e30*/  @P3 BRA `(.L_x_249) ;  /* 0x0000000000403947 */ /* 0x000fea0003800000 */
[----:B----4-:R-:W-:Y:S01]  /*0e40*/  FSETP.GEU.AND P0, PT, R2, R5, PT ;  /* 0x000000050200720b */ /* 0x010fe20003f0e000 */
[----:B0-----:R-:W-:Y:S02]  /*0e50*/  IMAD.MOV.U32 R6, RZ, RZ, R9 ;  /* 0x000000ffff067224 */ /* 0x001fe400078e0009 */
        /* <DEDUP_REMOVED lines=14> */
.L_x_249:
[----:B------:R-:W-:Y:S05]  /*0f40*/  BSYNC.RECONVERGENT B1 ;  /* 0x0000000000017941 */ /* 0x000fea0003800200 */
.L_x_248:
[----:B--2---:R2:W2:Y:S01]  /*0f50*/  SHFL.DOWN PT, R8, R3, 0x8, 0x1f ;  /* 0x09001f0003087f89 */ /* 0x0044a200000e0000 */
[----:B------:R-:W-:Y:S01]  /*0f60*/  BSSY.RECONVERGENT B1, `(.L_x_250) ;  /* 0x0000017000017945 */ /* 0x000fe20003800200 */
[----:B0-----:R-:W-:Y:S02]  /*0f70*/  IMAD.MOV.U32 R4, RZ, RZ, R6 ;  /* 0x000000ffff047224 */ /* 0x001fe400078e0006 */
[----:B------:R0:W0:Y:S01]  /*0f80*/  SHFL.DOWN PT, R9, R6, 0x8, 0x1f ;  /* 0x09001f0006097f89 */ /* 0x00002200000e0000 */
[----:B----4-:R-:W-:Y:S02]  /*0f90*/  IMAD.MOV.U32 R5, RZ, RZ, R7 ;  /* 0x000000ffff057224 */ /* 0x010fe400078e0007 */
[----:B------:R-:W-:Y:S01]  /*0fa0*/  IMAD.MOV.U32 R2, RZ, RZ, R3 ;  /* 0x000000ffff027224 */ /* 0x000fe200078e0003 */
[----:B-1----:R1:W4:Y:S01]  /*0fb0*/  SHFL.DOWN PT, R10, R7, 0x8, 0x1f ;  /* 0x09001f00070a7f89 */ /* 0x00232200000e0000 */
[----:B------:R-:W-:Y:S05]  /*0fc0*/  @P5 BRA `(.L_x_251) ;  /* 0x0000000000405947 */ /* 0x000fea0003800000 */
[----:B--2---:R-:W-:Y:S01]  /*0fd0*/  FSETP.GEU.AND P0, PT, R3, R8, PT ;  /* 0x000000080300720b */ /* 0x004fe20003f0e000 */
[----:B0-----:R-:W-:Y:S02]  /*0fe0*/  IMAD.MOV.U32 R4, RZ, RZ, R9 ;  /* 0x000000ffff047224 */ /* 0x001fe400078e0009 */
[----:B----4-:R-:W-:Y:S02]  /*0ff0*/  IMAD.MOV.U32 R5, RZ, RZ, R10 ;  /* 0x000000ffff057224 */ /* 0x010fe400078e000a */
        /* <DEDUP_REMOVED lines=13> */
.L_x_251:
[----:B------:R-:W-:Y:S05]  /*10d0*/  BSYNC.RECONVERGENT B1 ;  /* 0x0000000000017941 */ /* 0x000fea0003800200 */
.L_x_250:
[----:B--2---:R2:W2:Y:S01]  /*10e0*/  SHFL.DOWN PT, R3, R2, 0x10, 0x1f ;  /* 0x0a001f0002037f89 */ /* 0x0044a200000e0000 */
[----:B------:R-:W-:Y:S01]  /*10f0*/  BSSY.RECONVERGENT B1, `(.L_x_252) ;  /* 0x0000017000017945 */ /* 0x000fe20003800200 */
[----:B-1----:R-:W-:Y:S02]  /*1100*/  IMAD.MOV.U32 R7, RZ, RZ, R4 ;  /* 0x000000ffff077224 */ /* 0x002fe400078e0004 */
[----:B0-----:R0:W1:Y:S01]  /*1110*/  SHFL.DOWN PT, R9, R4, 0x10, 0x1f ;  /* 0x0a001f0004097f89 */ /* 0x00106200000e0000 */
[----:B------:R-:W-:Y:S02]  /*1120*/  IMAD.MOV.U32 R6, RZ, RZ, R5 ;  /* 0x000000ffff067224 */ /* 0x000fe400078e0005 */
[----:B------:R-:W-:Y:S01]  /*1130*/  IMAD.MOV.U32 R8, RZ, RZ, R2 ;  /* 0x000000ffff087224 */ /* 0x000fe200078e0002 */
[----:B----4-:R0:W4:Y:S01]  /*1140*/  SHFL.DOWN PT, R10, R5, 0x10, 0x1f ;  /* 0x0a001f00050a7f89 */ /* 0x01012200000e0000 */
[----:B------:R-:W-:Y:S05]  /*1150*/  @P4 BRA `(.L_x_253) ;  /* 0x0000000000404947 */ /* 0x000fea0003800000 */
[----:B--2---:R-:W-:Y:S01]  /*1160*/  FSETP.GEU.AND P0, PT, R2, R3, PT ;  /* 0x000000030200720b */ /* 0x004fe20003f0e000 */
[----:B-1----:R-:W-:Y:S02]  /*1170*/  IMAD.MOV.U32 R7, RZ, RZ, R9 ;  /* 0x000000ffff077224 */ /* 0x002fe400078e0009 */
        /* <DEDUP_REMOVED lines=14> */
.L_x_253:
[----:B------:R-:W-:Y:S05]  /*1260*/  BSYNC.RECONVERGENT B1 ;  /* 0x0000000000017941 */ /* 0x000fea0003800200 */
.L_x_252:
[----:B------:R-:W-:Y:S04]  /*1270*/  BSSY.RECONVERGENT B1, `(.L_x_254) ;  /* 0x000000c000017945 */ /* 0x000fe80003800200 */
[----:B------:R-:W-:Y:S05]  /*1280*/  @P2 BRA `(.L_x_255) ;  /* 0x0000000000282947 */ /* 0x000fea0003800000 */
[----:B0-----:R-:W0:Y:S01]  /*1290*/  S2R R4, SR_CgaCtaId ;  /* 0x0000000000047919 */ /* 0x001e220000008800 */
[----:B--2---:R-:W-:Y:S02]  /*12a0*/  MOV R3, 0x400 ;  /* 0x0000040000037802 */ /* 0x004fe40000000f00 */
[----:B------:R-:W-:-:S04]  /*12b0*/  SHF.R.U32.HI R2, RZ, 0x1, R0 ;  /* 0x00000001ff027819 */ /* 0x000fc80000011600 */
[----:B------:R-:W-:Y:S02]  /*12c0*/  LOP3.LUT R2, R2, 0x1f0, RZ, 0xc0, !PT ;  /* 0x000001f002027812 */ /* 0x000fe400078ec0ff */
[----:B0-----:R-:W-:-:S05]  /*12d0*/  LEA R3, R4, R3, 0x18 ;  /* 0x0000000304037211 */ /* 0x001fca00078ec0ff */
[----:B------:R-:W-:Y:S02]  /*12e0*/  IMAD.IADD R5, R2, 0x1, R3 ;  /* 0x0000000102057824 */ /* 0x000fe400078e0203 */
[----:B------:R-:W-:Y:S02]  /*12f0*/  IMAD.MOV.U32 R2, RZ, RZ, R7 ;  /* 0x000000ffff027224 */ /* 0x000fe400078e0007 */
[----:B------:R-:W-:Y:S01]  /*1300*/  IMAD.MOV.U32 R3, RZ, RZ, R6 ;  /* 0x000000ffff037224 */ /* 0x000fe200078e0006 */
[----:B------:R0:W-:Y:S04]  /*1310*/  STS [R5+0x8], R8 ;  /* 0x0000080805007388 */ /* 0x0001e80000000800 */
[----:B------:R0:W-:Y:S02]  /*1320*/  STS.64 [R5+0x10], R2 ;  /* 0x0000100205007388 */ /* 0x0001e40000000a00 */
.L_x_255:
[----:B------:R-:W-:Y:S05]  /*1330*/  BSYNC.RECONVERGENT B1 ;  /* 0x0000000000017941 */ /* 0x000fea0003800200 */
.L_x_254:
[----:B------:R-:W-:Y:S01]  /*1340*/  BAR.SYNC.DEFER_BLOCKING 0x0 ;  /* 0x0000000000007b1d */ /* 0x000fe20000010000 */
[----:B------:R-:W-:-:S13]  /*1350*/  ISETP.NE.AND P1, PT, R0, RZ, PT ;  /* 0x000000ff0000720c */ /* 0x000fda0003f25270 */
[----:B------:R-:W-:Y:S05]  /*1360*/  @P1 BRA `(.L_x_256) ;  /* 0x0000004800341947 */ /* 0x000fea0003800000 */
[----:B0-2---:R-:W0:Y:S01]  /*1370*/  S2R R3, SR_CgaCtaId ;  /* 0x0000000000037919 */ /* 0x005e220000008800 */
[----:B------:R-:W-:Y:S01]  /*1380*/  MOV R0, 0x400 ;  /* 0x0000040000007802 */ /* 0x000fe20000000f00 */
[----:B------:R-:W-:Y:S03]  /*1390*/  BSSY.RECONVERGENT B1, `(.L_x_257) ;  /* 0x0000016000017945 */ /* 0x000fe60003800200 */
[----:B0-----:R-:W-:-:S05]  /*13a0*/  LEA R24, R3, R0, 0x18 ;  /* 0x0000000003187211 */ /* 0x001fca00078ec0ff */
[----:B------:R-:W0:Y:S04]  /*13b0*/  LDS R5, [R24+0x18] ;  /* 0x0000180018057984 */ /* 0x000e280000000800 */
[----:B------:R2:W1:Y:S04]  /*13c0*/  LDS.64 R2, [R24+0x20] ;  /* 0x0000200018027984 */ /* 0x0004680000000a00 */
[----:B------:R2:W1:Y:S04]  /*13d0*/  LDS R21, [R24+0x28] ;  /* 0x0000280018157984 */ /* 0x0004680000000800 */
[----:B------:R2:W1:Y:S01]  /*13e0*/  LDS R18, [R24+0x38] ;  /* 0x0000380018127984 */ /* 0x0004620000000800 */
[----:B0-----:R-:W-:Y:S01]  /*13f0*/  FSETP.GEU.AND P0, PT, R8, R5, PT ;  /* 0x000000050800720b */ /* 0x001fe20003f0e000 */
[----:B------:R-:W-:-:S12]  /*1400*/  IMAD.MOV.U32 R20, RZ, RZ, R5 ;  /* 0x000000ffff147224 */ /* 0x000fd800078e0005 */
[----:B-12---:R-:W-:Y:S05]  /*1410*/  @!P0 BRA `(.L_x_258) ;  /* 0x0000000000348947 */ /* 0x006fea0003800000 */
[----:B------:R-:W-:Y:S01]  /*1420*/  FSETP.GEU.AND P3, PT, R5, R8, PT ;  /* 0x000000080500720b */ /* 0x000fe20003f6e000 */
[----:B------:R-:W-:-:S12]  /*1430*/  IMAD.MOV.U32 R20, RZ, RZ, R8 ;  /* 0x000000ffff147224 */ /* 0x000fd800078e0008 */
[CC--:B------:R-:W-:Y:S02]  /*1440*/  @P3 ISETP.GE.U32.AND P0, PT, R7.reuse, R2.reuse, PT ;  /* 0x000000020700320c */ /* 0x0c0fe40003f06070 */
[CC--:B------:R-:W-:Y:S02]  /*1450*/  @P3 ISETP.LT.U32.AND P2, PT, R7.reuse, R2.reuse, PT ;  /* 0x000000020700320c */ /* 0x0c0fe40003f41070 */
[CC--:B------:R-:W-:Y:S02]  /*1460*/  @P3 ISETP.GE.AND.EX P0, PT, R6.reuse, R3.reuse, PT, P0 ;  /* 0x000000030600320c */ /* 0x0c0fe40003f06300 */
[----:B------:R-:W-:Y:S02]  /*1470*/  @P3 ISETP.LT.AND.EX P2, PT, R6, R3, PT, P2 ;  /* 0x000000030600320c */ /* 0x000fe40003f41320 */
[----:B------:R-:W-:Y:S02]  /*1480*/  @P3 FSEL R20, R8, R5, !P0 ;  /* 0x0000000508143208 */ /* 0x000fe40004000000 */
[----:B------:R-:W-:Y:S01]  /*1490*/  @P3 SEL R0, R7, R2, P2 ;  /* 0x0000000207003207 */ /* 0x000fe20001000000 */
[----:B------:R-:W-:Y:S01]  /*14a0*/  IMAD.MOV.U32 R2, RZ, RZ, R7 ;  /* 0x000000ffff027224 */ /* 0x000fe200078e0007 */
[----:B------:R-:W-:Y:S01]  /*14b0*/  @P3 SEL R5, R6, R3, P2 ;  /* 0x0000000306053207 */ /* 0x000fe20001000000 */
[----:B------:R-:W-:-:S02]  /*14c0*/  IMAD.MOV.U32 R3, RZ, RZ, R6 ;  /* 0x000000ffff037224 */ /* 0x000fc400078e0006 */
[----:B------:R-:W-:Y:S02]  /*14d0*/  @P3 IMAD.MOV.U32 R2, RZ, RZ, R0 ;  /* 0x000000ffff023224 */ /* 0x000fe400078e0000 */
[----:B------:R-:W-:-:S07]  /*14e0*/  @P3 IMAD.MOV.U32 R3, RZ, RZ, R5 ;  /* 0x000000ffff033224 */ /* 0x000fce00078e0005 */
.L_x_258:
[----:B------:R-:W-:Y:S05]  /*14f0*/  BSYNC.RECONVERGENT B1 ;  /* 0x0000000000017941 */ /* 0x000fea0003800200 */
.L_x_257:
[----:B------:R-:W0:Y:S01]  /*1500*/  LDS.64 R14, [R24+0x30] ;  /* 0x00003000180e7984 */ /* 0x000e220000000a00 */
[----:B------:R-:W-:Y:S01]  /*1510*/  FSETP.GEU.AND P0, PT, R20, R21, PT ;  /* 0x000000151400720b */ /* 0x000fe20003f0e000 */
[----:B------:R-:W-:Y:S01]  /*1520*/  BSSY.RECONVERGENT B1, `(.L_x_259) ;  /* 0x0000019000017945 */ /* 0x000fe20003800200 */
[----:B------:R-:W-:Y:S01]  /*1530*/  IMAD.MOV.U32 R23, RZ, RZ, R21 ;  /* 0x000000ffff177224 */ /* 0x000fe200078e0015 */
[----:B------:R1:W2:Y:S04]  /*1540*/  LDS R19, [R24+0x48] ;  /* 0x0000480018137984 */ /* 0x0002a80000000800 */
[----:B------:R1:W1:Y:S04]  /*1550*/  LDS R17, [R24+0x58] ;  /* 0x0000580018117984 */ /* 0x0002680000000800 */
[----:B------:R0:W1:Y:S04]  /*1560*/  LDS R16, [R24+0x68] ;  /* 0x0000680018107984 */ /* 0x0000680000000800 */
[----:B------:R0:W1:Y:S04]  /*1570*/  LDS R0, [R24+0x78] ;  /* 0x0000780018007984 */ /* 0x0000680000000800 */
[----:B---3--:R3:W1:Y:S04]  /*1580*/  LDS.64 R12, [R24+0x40] ;  /* 0x00004000180c7984 */ /* 0x0086680000000a00 */
[----:B----4-:R3:W4:Y:S04]  /*1590*/  LDS.64 R10, [R24+0x50] ;  /* 0x00005000180a7984 */ /* 0x0107280000000a00 */
[----:B------:R3:W1:Y:S04]  /*15a0*/  LDS.64 R8, [R24+0x60] ;  /* 0x0000600018087984 */ /* 0x0006680000000a00 */
[----:B------:R3:W1:Y:S04]  /*15b0*/  LDS.64 R6, [R24+0x70] ;  /* 0x0000700018067984 */ /* 0x0006680000000a00 */
[----:B------:R3:W1:Y:S01]  /*15c0*/  LDS.64 R4, [R24+0x80] ;  /* 0x0000800018047984 */ /* 0x0006620000000a00 */
[----:B0-----:R-:W-:-:S02]  /*15d0*/  IMAD.MOV.U32 R25, RZ, RZ, R14 ;  /* 0x000000ffff197224 */ /* 0x001fc400078e000e */
[----:B------:R-:W-:Y:S01]  /*15e0*/  IMAD.MOV.U32 R22, RZ, RZ, R15 ;  /* 0x000000ffff167224 */ /* 0x000fe200078e000f */
[----:B------:R-:W-:Y:S06]  /*15f0*/  @!P0 BRA `(.L_x_260) ;  /* 0x00000000002c8947 */ /* 0x000fec0003800000 */
        /* <DEDUP_REMOVED lines=11> */
.L_x_260:
[----:B------:R-:W-:Y:S05]  /*16b0*/  BSYNC.RECONVERGENT B1 ;  /* 0x0000000000017941 */ /* 0x000fea0003800200 */
.L_x_259:
[----:B------:R-:W-:Y:S01]  /*16c0*/  FSETP.GEU.AND P0, PT, R23, R18, PT ;  /* 0x000000121700720b */ /* 0x000fe20003f0e000 */
[----:B------:R-:W-:Y:S01]  /*16d0*/  BSSY.RECONVERGENT B1, `(.L_x_261) ;  /* 0x0000010000017945 */ /* 0x000fe20003800200 */
[----:B------:R-:W-:Y:S02]  /*16e0*/  IMAD.MOV.U32 R2, RZ, RZ, R18 ;  /* 0x000000ffff027224 */ /* 0x000fe400078e0012 */
[----:B-1----:R-:W-:Y:S02]  /*16f0*/  IMAD.MOV.U32 R3, RZ, RZ, R12 ;  /* 0x000000ffff037224 */ /* 0x002fe400078e000c */
        /* <DEDUP_REMOVED lines=13> */
.L_x_262:
[----:B------:R-:W-:Y:S05]  /*17d0*/  BSYNC.RECONVERGENT B1 ;  /* 0x0000000000017941 */ /* 0x000fea0003800200 */
.L_x_261:
[----:B--2---:R-:W-:Y:S01]  /*17e0*/  FSETP.GEU.AND P0, PT, R2, R19, PT ;  /* 0x000000130200720b */ /* 0x004fe20003f0e000 */
[----:B------:R-:W-:Y:S01]  /*17f0*/  BSSY.RECONVERGENT B1, `(.L_x_263) ;  /* 0x0000010000017945 */ /* 0x000fe20003800200 */
[----:B------:R-:W-:Y:S02]  /*1800*/  IMAD.MOV.U32 R12, RZ, RZ, R19 ;  /* 0x000000ffff0c7224 */ /* 0x000fe400078e0013 */
[----:B----4-:R-:W-:Y:S02]  /*1810*/  IMAD.MOV.U32 R15, RZ, RZ, R10 ;  /* 0x000000ffff0f7224 */ /* 0x010fe400078e000a */
[----:B------:R-:W-:-:S07]  /*1820*/  IMAD.MOV.U32 R14, RZ, RZ, R11 ;  /* 0x000000ffff0e7224 */ /* 0x000fce00078e000b */
[----:B------:R-:W-:Y:S05]  /*1830*/  @!P0 BRA `(.L_x_264) ;  /* 0x00000000002c8947 */ /* 0x000fea0003800000 */
[----:B------:R-:W-:Y:S01]  /*1840*/  FSETP.GEU.AND P3, PT, R19, R2, PT ;  /* 0x000000021300720b */ /* 0x000fe20003f6e000 */
[----:B------:R-:W-:Y:S02]  /*1850*/  IMAD.MOV.U32 R15, RZ, RZ, R3 ;  /* 0x000000ffff0f7224 */ /* 0x000fe400078e0003 */
[----:B------:R-:W-:Y:S02]  /*1860*/  IMAD.MOV.U32 R14, RZ, RZ, R20 ;  /* 0x000000ffff0e7224 */ /* 0x000fe400078e0014 */
[----:B------:R-:W-:-:S08]  /*1870*/  IMAD.MOV.U32 R12, RZ, RZ, R2 ;  /* 0x000000ffff0c7224 */ /* 0x000fd000078e0002 */
[CC--:B------:R-:W-:Y:S02]  /*1880*/  @P3 ISETP.GE.U32.AND P0, PT, R3.reuse, R10.reuse, PT ;  /* 0x0000000a0300320c */ /* 0x0c0fe40003f06070 */
[CC--:B------:R-:W-:Y:S02]  /*1890*/  @P3 ISETP.LT.U32.AND P2, PT, R3.reuse, R10.reuse, PT ;  /* 0x0000000a0300320c */ /* 0x0c0fe40003f41070 */
[CC--:B------:R-:W-:Y:S02]  /*18a0*/  @P3 ISETP.GE.AND.EX P0, PT, R20.reuse, R11.reuse, PT, P0 ;  /* 0x0000000b1400320c */ /* 0x0c0fe40003f06300 */
[----:B------:R-:W-:Y:S02]  /*18b0*/  @P3 ISETP.LT.AND.EX P2, PT, R20, R11, PT, P2 ;  /* 0x0000000b1400320c */ /* 0x000fe40003f41320 */
[----:B------:R-:W-:Y:S02]  /*18c0*/  @P3 FSEL R12, R2, R19, !P0 ;  /* 0x00000013020c3208 */ /* 0x000fe40004000000 */
[----:B------:R-:W-:-:S02]  /*18d0*/  @P3 SEL R15, R3, R10, P2 ;  /* 0x0000000a030f3207 */ /* 0x000fc40001000000 */
[----:B------:R-:W-:-:S07]  /*18e0*/  @P3 SEL R14, R20, R11, P2 ;  /* 0x0000000b140e3207 */ /* 0x000fce0001000000 */
.L_x_264:
[----:B------:R-:W-:Y:S05]  /*18f0*/  BSYNC.RECONVERGENT B1 ;  /* 0x0000000000017941 */ /* 0x000fea0003800200 */
.L_x_263:
        /* <DEDUP_REMOVED lines=17> */
.L_x_266:
[----:B------:R-:W-:Y:S05]  /*1a10*/  BSYNC.RECONVERGENT B1 ;  /* 0x0000000000017941 */ /* 0x000fea0003800200 */
.L_x_265:
        /* <DEDUP_REMOVED lines=17> */
.L_x_268:
[----:B------:R-:W-:Y:S05]  /*1b30*/  BSYNC.RECONVERGENT B1 ;  /* 0x0000000000017941 */ /* 0x000fea0003800200 */
.L_x_267:
[----:B------:R-:W-:Y:S01]  /*1b40*/  FSETP.GEU.AND P0, PT, R9, R0, PT ;  /* 0x000000000900720b */ /* 0x000fe20003f0e000 */
[----:B------:R-:W-:Y:S02]  /*1b50*/  IMAD.MOV.U32 R8, RZ, RZ, R0 ;  /* 0x000000ffff087224 */ /* 0x000fe400078e0000 */
[----:B------:R-:W-:Y:S02]  /*1b60*/  IMAD.MOV.U32 R7, RZ, RZ, R4 ;  /* 0x000000ffff077224 */ /* 0x000fe400078e0004 */
[----:B------:R-:W-:-:S08]  /*1b70*/  IMAD.MOV.U32 R6, RZ, RZ, R5 ;  /* 0x000000ffff067224 */ /* 0x000fd000078e0005 */
[----:B------:R-:W-:Y:S05]  /*1b80*/  @!P0 BRA `(.L_x_256) ;  /* 0x00000040002c8947 */ /* 0x000fea0003800000 */
[----:B------:R-:W-:Y:S01]  /*1b90*/  FSETP.GEU.AND P0, PT, R0, R9, PT ;  /* 0x000000090000720b */ /* 0x000fe20003f0e000 */
[----:B------:R-:W-:Y:S02]  /*1ba0*/  IMAD.MOV.U32 R8, RZ, RZ, R9 ;  /* 0x000000ffff087224 */ /* 0x000fe400078e0009 */
[----:B------:R-:W-:Y:S02]  /*1bb0*/  IMAD.MOV.U32 R7, RZ, RZ, R11 ;  /* 0x000000ffff077224 */ /* 0x000fe400078e000b */
[----:B------:R-:W-:-:S08]  /*1bc0*/  IMAD.MOV.U32 R6, RZ, RZ, R2 ;  /* 0x000000ffff067224 */ /* 0x000fd000078e0002 */
[----:B------:R-:W-:Y:S05]  /*1bd0*/  @!P0 BRA `(.L_x_256) ;  /* 0x0000004000188947 */ /* 0x000fea0003800000 */
[CC--:B------:R-:W-:Y:S02]  /*1be0*/  ISETP.GE.U32.AND P0, PT, R11.reuse, R4.reuse, PT ;  /* 0x000000040b00720c */ /* 0x0c0fe40003f06070 */
[----:B------:R-:W-:Y:S02]  /*1bf0*/  ISETP.LT.U32.AND P2, PT, R11, R4, PT ;  /* 0x000000040b00720c */ /* 0x000fe40003f41070 */
[CC--:B------:R-:W-:Y:S02]  /*1c00*/  ISETP.GE.AND.EX P0, PT, R2.reuse, R5.reuse, PT, P0 ;  /* 0x000000050200720c */ /* 0x0c0fe40003f06300 */
[----:B------:R-:W-:Y:S02]  /*1c10*/  ISETP.LT.AND.EX P2, PT, R2, R5, PT, P2 ;  /* 0x000000050200720c */ /* 0x000fe40003f41320 */
[----:B------:R-:W-:Y:S02]  /*1c20*/  FSEL R8, R9, R0, !P0 ;  /* 0x0000000009087208 */ /* 0x000fe40004000000 */
[----:B------:R-:W-:-:S02]  /*1c30*/  SEL R7, R11, R4, P2 ;  /* 0x000000040b077207 */ /* 0x000fc40001000000 */
[----:B------:R-:W-:Y:S01]  /*1c40*/  SEL R6, R2, R5, P2 ;  /* 0x0000000502067207 */ /* 0x000fe20001000000 */
[----:B------:R-:W-:Y:S06]  /*1c50*/  BRA `(.L_x_256) ;  /* 0x0000003c00f87947 */ /* 0x000fec0003800000 */
.L_x_243:
[----:B------:R-:W2:Y:S01]  /*1c60*/  S2R R12, SR_LANEID ;  /* 0x00000000000c7919 */ /* 0x000ea20000000000 */
[----:B------:R-:W-:Y:S01]  /*1c70*/  LOP3.LUT R5, R0, 0x3e0, RZ, 0xc0, !PT ;  /* 0x000003e000057812 */ /* 0x000fe200078ec0ff */
[----:B------:R-:W-:Y:S01]  /*1c80*/  BSSY.RECONVERGENT B1, `(.L_x_269) ;  /* 0x0000026000017945 */ /* 0x000fe20003800200 */
[----:B-----5:R-:W-:Y:S02]  /*1c90*/  IMAD.MOV.U32 R14, RZ, RZ, R2 ;  /* 0x000000ffff0e7224 */ /* 0x020fe400078e0002 */
[----:B------:R-:W-:Y:S02]  /*1ca0*/  IMAD.MOV.U32 R16, RZ, RZ, R3 ;  /* 0x000000ffff107224 */ /* 0x000fe400078e0003 */
[----:B-1----:R-:W-:Y:S01]  /*1cb0*/  VIADD R6, R5, 0x20 ;  /* 0x0000002005067836 */ /* 0x002fe20000000000 */
[----:B------:R-:W-:-:S04]  /*1cc0*/  LOP3.LUT R5, RZ, R5, RZ, 0x33, !PT ;  /* 0x00000005ff057212 */ /* 0x000fc800078e33ff */
[----:B------:R-:W-:Y:S01]  /*1cd0*/  ISETP.GT.AND P0, PT, R6, UR6, PT ;  /* 0x0000000606007c0c */ /* 0x000fe2000bf04270 */
[----:B------:R-:W-:-:S05]  /*1ce0*/  VIADD R5, R5, UR6 ;  /* 0x0000000605057c36 */ /* 0x000fca0008000000 */
[----:B------:R-:W-:-:S05]  /*1cf0*/  SEL R5, R5, 0x1f, P0 ;  /* 0x0000001f05057807 */ /* 0x000fca0000000000 */
[----:B------:R1:W3:Y:S04]  /*1d00*/  SHFL.DOWN PT, R7, R4, 0x1, R5 ;  /* 0x0820000004077989 */ /* 0x0002e800000e0005 */
[----:B0-----:R1:W0:Y:S04]  /*1d10*/  SHFL.DOWN PT, R9, R2, 0x1, R5 ;  /* 0x0820000002097989 */ /* 0x00122800000e0005 */
[----:B------:R1:W4:Y:S01]  /*1d20*/  SHFL.DOWN PT, R11, R3, 0x1, R5 ;  /* 0x08200000030b7989 */ /* 0x00032200000e0005 */
[C---:B--2---:R-:W-:Y:S01]  /*1d30*/  ISETP.GE.AND P0, PT, R12.reuse, R5, PT ;  /* 0x000000050c00720c */ /* 0x044fe20003f06270 */
[C---:B------:R-:W-:Y:S01]  /*1d40*/  VIADD R6, R12.reuse, 0x2 ;  /* 0x000000020c067836 */ /* 0x040fe20000000000 */
[C---:B------:R-:W-:Y:S01]  /*1d50*/  ISETP.NE.AND P3, PT, R12.reuse, RZ, PT ;  /* 0x000000ff0c00720c */ /* 0x040fe20003f65270 */
[----:B------:R-:W-:-:S02]  /*1d60*/  VIADD R8, R12, 0x4 ;  /* 0x000000040c087836 */ /* 0x000fc40000000000 */
[----:B------:R-:W-:Y:S01]  /*1d70*/  VIADD R10, R12, 0x8 ;  /* 0x000000080c0a7836 */ /* 0x000fe20000000000 */
[-C--:B------:R-:W-:Y:S01]  /*1d80*/  ISETP.GT.AND P6, PT, R6, R5.reuse, PT ;  /* 0x000000050600720c */ /* 0x080fe20003fc4270 */
[----:B------:R-:W-:Y:S01]  /*1d90*/  IMAD.MOV.U32 R6, RZ, RZ, R4 ;  /* 0x000000ffff067224 */ /* 0x000fe200078e0004 */
[-C--:B------:R-:W-:Y:S01]  /*1da0*/  ISETP.GT.AND P4, PT, R8, R5.reuse, PT ;  /* 0x000000050800720c */ /* 0x080fe20003f84270 */
[----:B------:R-:W-:Y:S01]  /*1db0*/  VIADD R8, R12, 0x10 ;  /* 0x000000100c087836 */ /* 0x000fe20000000000 */
[----:B------:R-:W-:-:S03]  /*1dc0*/  ISETP.GT.AND P2, PT, R10, R5, PT ;  /* 0x000000050a00720c */ /* 0x000fc60003f44270 */
[----:B-1----:R-:W-:Y:S10]  /*1dd0*/  @P0 BRA `(.L_x_270) ;  /* 0x0000000000400947 */ /* 0x002ff40003800000 */
[----:B---3--:R-:W-:Y:S01]  /*1de0*/  FSETP.GEU.AND P0, PT, R4, R7, PT ;  /* 0x000000070400720b */ /* 0x008fe20003f0e000 */
        /* <DEDUP_REMOVED lines=15> */
.L_x_270:
[----:B------:R-:W-:Y:S05]  /*1ee0*/  BSYNC.RECONVERGENT B1 ;  /* 0x0000000000017941 */ /* 0x000fea0003800200 */
.L_x_269:
[----:B------:R1:W2:Y:S01]  /*1ef0*/  SHFL.DOWN PT, R3, R6, 0x2, R5 ;  /* 0x0840000006037989 */ /* 0x0002a200000e0005 */
[----:B------:R-:W-:Y:S01]  /*1f00*/  BSSY.RECONVERGENT B1, `(.L_x_271) ;  /* 0x0000018000017945 */ /* 0x000fe20003800200 */
[----:B------:R-:W-:Y:S01]  /*1f10*/  ISETP.GT.AND P5, PT, R8, R5, PT ;  /* 0x000000050800720c */ /* 0x000fe20003fa4270 */
[----:B------:R-:W-:Y:S01]  /*1f20*/  IMAD.MOV.U32 R10, RZ, RZ, R14 ;  /* 0x000000ffff0a7224 */ /* 0x000fe200078e000e */
[----:B---3--:R1:W3:Y:S01]  /*1f30*/  SHFL.DOWN PT, R7, R14, 0x2, R5 ;  /* 0x084000000e077989 */ /* 0x0082e200000e0005 */
[----:B------:R-:W-:Y:S02]  /*1f40*/  IMAD.MOV.U32 R12, RZ, RZ, R16 ;  /* 0x000000ffff0c7224 */ /* 0x000fe400078e0010 */
[----:B------:R-:W-:Y:S01]  /*1f50*/  IMAD.MOV.U32 R2, RZ, RZ, R6 ;  /* 0x000000ffff027224 */ /* 0x000fe200078e0006 */
[----:B0-----:R1:W0:Y:S01]  /*1f60*/  SHFL.DOWN PT, R9, R16, 0x2, R5 ;  /* 0x0840000010097989 */ /* 0x00122200000e0005 */
[----:B------:R-:W-:Y:S06]  /*1f70*/  @P6 BRA `(.L_x_272) ;  /* 0x0000000000406947 */ /* 0x000fec0003800000 */
[----:B--2---:R-:W-:Y:S01]  /*1f80*/  FSETP.GEU.AND P0, PT, R6, R3, PT ;  /* 0x000000030600720b */ /* 0x004fe20003f0e000 */
[----:B---3--:R-:W-:Y:S02]  /*1f90*/  IMAD.MOV.U32 R10, RZ, RZ, R7 ;  /* 0x000000ffff0a7224 */ /* 0x008fe400078e0007 */
[----:B0-----:R-:W-:Y:S02]  /*1fa0*/  IMAD.MOV.U32 R12, RZ, RZ, R9 ;  /* 0x000000ffff0c7224 */ /* 0x001fe400078e0009 */
        /* <DEDUP_REMOVED lines=13> */
.L_x_272:
[----:B------:R-:W-:Y:S05]  /*2080*/  BSYNC.RECONVERGENT B1 ;  /* 0x0000000000017941 */ /* 0x000fea0003800200 */
.L_x_271:
[----:B--2---:R2:W2:Y:S01]  /*2090*/  SHFL.DOWN PT, R3, R2, 0x4, R5 ;  /* 0x0880000002037989 */ /* 0x0044a200000e0005 */
[----:B------:R-:W-:Y:S01]  /*20a0*/  BSSY.RECONVERGENT B1, `(.L_x_273) ;  /* 0x0000017000017945 */ /* 0x000fe20003800200 */
[----:B------:R-:W-:Y:S02]  /*20b0*/  IMAD.MOV.U32 R4, RZ, RZ, R2 ;  /* 0x000000ffff047224 */ /* 0x000fe400078e0002 */
[----:B---3--:R3:W2:Y:S01]  /*20c0*/  SHFL.DOWN PT, R7, R10, 0x4, R5 ;  /* 0x088000000a077989 */ /* 0x0086a200000e0005 */
[----:B-1----:R-:W-:Y:S02]  /*20d0*/  IMAD.MOV.U32 R6, RZ, RZ, R10 ;  /* 0x000000ffff067224 */ /* 0x002fe400078e000a */
[----:B------:R-:W-:Y:S01]  /*20e0*/  IMAD.MOV.U32 R8, RZ, RZ, R12 ;  /* 0x000000ffff087224 */ /* 0x000fe200078e000c */
[----:B0-----:R3:W0:Y:S01]  /*20f0*/  SHFL.DOWN PT, R9, R12, 0x4, R5 ;  /* 0x088000000c097989 */ /* 0x00162200000e0005 */
[----:B------:R-:W-:Y:S05]  /*2100*/  @P4 BRA `(.L_x_274) ;  /* 0x0000000000404947 */ /* 0x000fea0003800000 */
[----:B--2---:R-:W-:Y:S01]  /*2110*/  FSETP.GEU.AND P0, PT, R2, R3, PT ;  /* 0x000000030200720b */ /* 0x004fe20003f0e000 */
[----:B------:R-:W-:Y:S02]  /*2120*/  IMAD.MOV.U32 R4, RZ, RZ, R3 ;  /* 0x000000ffff047224 */ /* 0x000fe400078e0003 */
[----:B------:R-:W-:Y:S02]  /*2130*/  IMAD.MOV.U32 R6, RZ, RZ, R7 ;  /* 0x000000ffff067224 */ /* 0x000fe400078e0007 */
[----:B0-----:R-:W-:-:S08]  /*2140*/  IMAD.MOV.U32 R8, RZ, RZ, R9 ;  /* 0x000000ffff087224 */ /* 0x001fd000078e0009 */
        /* <DEDUP_REMOVED lines=12> */
.L_x_274:
[----:B------:R-:W-:Y:S05]  /*2210*/  BSYNC.RECONVERGENT B1 ;  /* 0x0000000000017941 */ /* 0x000fea0003800200 */
.L_x_273:
[----:B--2---:R1:W2:Y:S01]  /*2220*/  SHFL.DOWN PT, R3, R4, 0x8, R5 ;  /* 0x0900000004037989 */ /* 0x0042a200000e0005 */
[----:B------:R-:W-:Y:S01]  /*2230*/  BSSY.RECONVERGENT B1, `(.L_x_275) ;  /* 0x0000017000017945 */ /* 0x000fe20003800200 */
[----:B------:R-:W-:Y:S02]  /*2240*/  IMAD.MOV.U32 R2, RZ, RZ, R4 ;  /* 0x000000ffff027224 */ /* 0x000fe400078e0004 */
[----:B------:R1:W1:Y:S01]  /*2250*/  SHFL.DOWN PT, R7, R6, 0x8, R5 ;  /* 0x0900000006077989 */ /* 0x00026200000e0005 */
[----:B---3--:R-:W-:Y:S02]  /*2260*/  IMAD.MOV.U32 R10, RZ, RZ, R6 ;  /* 0x000000ffff0a7224 */ /* 0x008fe400078e0006 */
[----:B------:R-:W-:Y:S01]  /*2270*/  IMAD.MOV.U32 R12, RZ, RZ, R8 ;  /* 0x000000ffff0c7224 */ /* 0x000fe200078e0008 */
[----:B0-----:R0:W3:Y:S01]  /*2280*/  SHFL.DOWN PT, R9, R8, 0x8, R5 ;  /* 0x0900000008097989 */ /* 0x0010e200000e0005 */
[----:B------:R-:W-:Y:S05]  /*2290*/  @P2 BRA `(.L_x_276) ;  /* 0x0000000000402947 */ /* 0x000fea0003800000 */
[----:B--2---:R-:W-:Y:S01]  /*22a0*/  FSETP.GEU.AND P0, PT, R4, R3, PT ;  /* 0x000000030400720b */ /* 0x004fe20003f0e000 */
[----:B------:R-:W-:Y:S02]  /*22b0*/  IMAD.MOV.U32 R2, RZ, RZ, R3 ;  /* 0x000000ffff027224 */ /* 0x000fe400078e0003 */
[----:B-1----:R-:W-:Y:S02]  /*22c0*/  IMAD.MOV.U32 R10, RZ, RZ, R7 ;  /* 0x000000ffff0a7224 */ /* 0x002fe400078e0007 */
[----:B---3--:R-:W-:-:S08]  /*22d0*/  IMAD.MOV.U32 R12, RZ, RZ, R9 ;  /* 0x000000ffff0c7224 */ /* 0x008fd000078e0009 */
        /* <DEDUP_REMOVED lines=12> */
.L_x_276:
[----:B------:R-:W-:Y:S05]  /*23a0*/  BSYNC.RECONVERGENT B1 ;  /* 0x0000000000017941 */ /* 0x000fea0003800200 */
.L_x_275:
[----:B--2---:R2:W2:Y:S01]  /*23b0*/  SHFL.DOWN PT, R3, R2, 0x10, R5 ;  /* 0x0a00000002037989 */ /* 0x0044a200000e0005 */
[----:B------:R-:W-:Y:S01]  /*23c0*/  BSSY.RECONVERGENT B1, `(.L_x_277) ;  /* 0x0000017000017945 */ /* 0x000fe20003800200 */
[----:B0-----:R-:W-:Y:S02]  /*23d0*/  IMAD.MOV.U32 R8, RZ, RZ, R2 ;  /* 0x000000ffff087224 */ /* 0x001fe400078e0002 */
[----:B---3--:R0:W3:Y:S01]  /*23e0*/  SHFL.DOWN PT, R9, R10, 0x10, R5 ;  /* 0x0a0000000a097989 */ /* 0x0080e200000e0005 */
[----:B-1----:R-:W-:Y:S02]  /*23f0*/  IMAD.MOV.U32 R7, RZ, RZ, R10 ;  /* 0x000000ffff077224 */ /* 0x002fe400078e000a */
[----:B------:R-:W-:Y:S01]  /*2400*/  IMAD.MOV.U32 R6, RZ, RZ, R12 ;  /* 0x000000ffff067224 */ /* 0x000fe200078e000c */
[----:B----4-:R0:W1:Y:S01]  /*2410*/  SHFL.DOWN PT, R11, R12, 0x10, R5 ;  /* 0x0a0000000c0b7989 */ /* 0x01006200000e0005 */
[----:B------:R-:W-:Y:S05]  /*2420*/  @P5 BRA `(.L_x_278) ;  /* 0x0000000000405947 */ /* 0x000fea0003800000 */
[----:B--2---:R-:W-:Y:S01]  /*2430*/  FSETP.GEU.AND P0, PT, R2, R3, PT ;  /* 0x000000030200720b */ /* 0x004fe20003f0e000 */
[----:B------:R-:W-:Y:S02]  /*2440*/  IMAD.MOV.U32 R8, RZ, RZ, R3 ;  /* 0x000000ffff087224 */ /* 0x000fe400078e0003 */
[----:B---3--:R-:W-:Y:S02]  /*2450*/  IMAD.MOV.U32 R7, RZ, RZ, R9 ;  /* 0x000000ffff077224 */ /* 0x008fe400078e0009 */
[----:B-1----:R-:W-:-:S08]  /*2460*/  IMAD.MOV.U32 R6, RZ, RZ, R11 ;  /* 0x000000ffff067224 */ /* 0x002fd000078e000b */
        /* <DEDUP_REMOVED lines=12> */
.L_x_278:
[----:B------:R-:W-:Y:S05]  /*2530*/  BSYNC.RECONVERGENT B1 ;  /* 0x0000000000017941 */ /* 0x000fea0003800200 */
.L_x_277:
[----:B------:R-:W-:Y:S04]  /*2540*/  BSSY.RECONVERGENT B1, `(.L_x_279) ;  /* 0x000000c000017945 */ /* 0x000fe80003800200 */
[----:B------:R-:W-:Y:S05]  /*2550*/  @P3 BRA `(.L_x_280) ;  /* 0x0000000000283947 */ /* 0x000fea0003800000 */
[----:B------:R-:W4:Y:S01]  /*2560*/  S2R R4, SR_CgaCtaId ;  /* 0x0000000000047919 */ /* 0x000f220000008800 */
[----:B--2---:R-:W-:Y:S02]  /*2570*/  MOV R3, 0x400 ;  /* 0x0000040000037802 */ /* 0x004fe40000000f00 */
[----:B------:R-:W-:-:S04]  /*2580*/  SHF.R.U32.HI R2, RZ, 0x1, R0 ;  /* 0x00000001ff027819 */ /* 0x000fc80000011600 */
[----:B------:R-:W-:Y:S02]  /*2590*/  LOP3.LUT R2, R2, 0x1f0, RZ, 0xc0, !PT ;  /* 0x000001f002027812 */ /* 0x000fe400078ec0ff */
[----:B----4-:R-:W-:-:S05]  /*25a0*/  LEA R3, R4, R3, 0x18 ;  /* 0x0000000304037211 */ /* 0x010fca00078ec0ff */
[----:B0-----:R-:W-:Y:S02]  /*25b0*/  IMAD.IADD R5, R2, 0x1, R3 ;  /* 0x0000000102057824 */ /* 0x001fe400078e0203 */
[----:B------:R-:W-:Y:S02]  /*25c0*/  IMAD.MOV.U32 R2, RZ, RZ, R7 ;  /* 0x000000ffff027224 */ /* 0x000fe400078e0007 */
[----:B------:R-:W-:Y:S01]  /*25d0*/  IMAD.MOV.U32 R3, RZ, RZ, R6 ;  /* 0x000000ffff037224 */ /* 0x000fe200078e0006 */
[----:B------:R4:W-:Y:S04]  /*25e0*/  STS [R5+0x8], R8 ;  /* 0x0000080805007388 */ /* 0x0009e80000000800 */
[----:B------:R4:W-:Y:S02]  /*25f0*/  STS.64 [R5+0x10], R2 ;  /* 0x0000100205007388 */ /* 0x0009e40000000a00 */
.L_x_280:
[----:B------:R-:W-:Y:S05]  /*2600*/  BSYNC.RECONVERGENT B1 ;  /* 0x0000000000017941 */ /* 0x000fea0003800200 */
.L_x_279:
[----:B------:R-:W-:Y:S01]  /*2610*/  BAR.SYNC.DEFER_BLOCKING 0x0 ;  /* 0x0000000000007b1d */ /* 0x000fe20000010000 */
[----:B------:R-:W-:-:S13]  /*2620*/  ISETP.NE.AND P1, PT, R0, RZ, PT ;  /* 0x000000ff0000720c */ /* 0x000fda0003f25270 */
[----:B------:R-:W-:Y:S05]  /*2630*/  @P1 BRA `(.L_x_256) ;  /* 0x0000003400801947 */ /* 0x000fea0003800000 */
[----:B------:R-:W-:Y:S01]  /*2640*/  UISETP.GE.AND UP0, UPT, UR6, 0x21, UPT ;  /* 0x000000210600788c */ /* 0x000fe2000bf06270 */
[----:B------:R-:W-:Y:S02]  /*2650*/  IMAD.MOV.U32 R0, RZ, RZ, R8 ;  /* 0x000000ffff007224 */ /* 0x000fe400078e0008 */
[----:B---3--:R-:W-:Y:S02]  /*2660*/  IMAD.MOV.U32 R9, RZ, RZ, R7 ;  /* 0x000000ffff097224 */ /* 0x008fe400078e0007 */
[----:B0-----:R-:W-:-:S04]  /*2670*/  IMAD.MOV.U32 R10, RZ, RZ, R6 ;  /* 0x000000ffff0a7224 */ /* 0x001fc800078e0006 */
[----:B------:R-:W-:Y:S05]  /*2680*/  BRA.U !UP0, `(.L_x_281) ;  /* 0x00000001085c7547 */ /* 0x000fea000b800000 */
[----:B------:R-:W0:Y:S01]  /*2690*/  S2UR UR5, SR_CgaCtaId ;  /* 0x00000000000579c3 */ /* 0x000e220000008800 */
[----:B------:R-:W-:Y:S01]  /*26a0*/  UMOV UR4, 0x400 ;  /* 0x0000040000047882 */ /* 0x000fe20000000000 */
[----:B------:R-:W-:Y:S01]  /*26b0*/  BSSY.RECONVERGENT B1, `(.L_x_281) ;  /* 0x0000014000017945 */ /* 0x000fe20003800200 */
[----:B0-----:R-:W-:-:S09]  /*26c0*/  ULEA UR4, UR5, UR4, 0x18 ;  /* 0x0000000405047291 */ /* 0x001fd2000f8ec0ff */
[----:B--2-4-:R-:W0:Y:S04]  /*26d0*/  LDS R3, [UR4+0x18] ;  /* 0x00001804ff037984 */ /* 0x014e280008000800 */
[----:B------:R-:W2:Y:S01]  /*26e0*/  LDS.64 R4, [UR4+0x20] ;  /* 0x00002004ff047984 */ /* 0x000ea20008000a00 */
[----:B0-----:R-:W-:Y:S01]  /*26f0*/  FSETP.GEU.AND P0, PT, R8, R3, PT ;  /* 0x000000030800720b */ /* 0x001fe20003f0e000 */
[----:B------:R-:W-:Y:S02]  /*2700*/  IMAD.MOV.U32 R0, RZ, RZ, R3 ;  /* 0x000000ffff007224 */ /* 0x000fe400078e0003 */
[----:B--2---:R-:W-:Y:S02]  /*2710*/  IMAD.MOV.U32 R9, RZ, RZ, R4 ;  /* 0x000000ffff097224 */ /* 0x004fe400078e0004 */
[----:B------:R-:W-:-:S08]  /*2720*/  IMAD.MOV.U32 R10, RZ, RZ, R5 ;  /* 0x000000ffff0a7224 */ /* 0x000fd000078e0005 */
        /* <DEDUP_REMOVED lines=12> */
.L_x_282:
[----:B------:R-:W-:Y:S05]  /*27f0*/  BSYNC.RECONVERGENT B1 ;  /* 0x0000000000017941 */ /* 0x000fea0003800200 */
.L_x_281:
[----:B------:R-:W-:Y:S01]  /*2800*/  UISETP.GE.AND UP0, UPT, UR6, 0x41, UPT ;  /* 0x000000410600788c */ /* 0x000fe2000bf06270 */
[----:B--2-4-:R-:W-:Y:S02]  /*2810*/  IMAD.MOV.U32 R2, RZ, RZ, R0 ;  /* 0x000000ffff027224 */ /* 0x014fe400078e0000 */
[----:B------:R-:W-:Y:S02]  /*2820*/  IMAD.MOV.U32 R5, RZ, RZ, R9 ;  /* 0x000000ffff057224 */ /* 0x000fe400078e0009 */
[----:B------:R-:W-:-:S04]  /*2830*/  IMAD.MOV.U32 R4, RZ, RZ, R10 ;  /* 0x000000ffff047224 */ /* 0x000fc800078e000a */
[----:B------:R-:W-:Y:S05]  /*2840*/  BRA.U !UP0, `(.L_x_283) ;  /* 0x00000001085c7547 */ /* 0x000fea000b800000 */
[----:B------:R-:W0:Y:S01]  /*2850*/  S2UR UR5, SR_CgaCtaId ;  /* 0x00000000000579c3 */ /* 0x000e220000008800 */
[----:B------:R-:W-:Y:S01]  /*2860*/  UMOV UR4, 0x400 ;  /* 0x0000040000047882 */ /* 0x000fe20000000000 */
[----:B------:R-:W-:Y:S01]  /*2870*/  BSSY.RECONVERGENT B1, `(.L_x_283) ;  /* 0x0000014000017945 */ /* 0x000fe20003800200 */
[----:B0-----:R-:W-:-:S09]  /*2880*/  ULEA UR4, UR5, UR4, 0x18 ;  /* 0x0000000405047291 */ /* 0x001fd2000f8ec0ff */
[----:B------:R-:W0:Y:S04]  /*2890*/  LDS R3, [UR4+0x28] ;  /* 0x00002804ff037984 */ /* 0x000e280008000800 */
        /* <DEDUP_REMOVED lines=17> */
.L_x_284:
[----:B------:R-:W-:Y:S05]  /*29b0*/  BSYNC.RECONVERGENT B1 ;  /* 0x0000000000017941 */ /* 0x000fea0003800200 */
.L_x_283:
[----:B------:R-:W-:Y:S01]  /*29c0*/  UISETP.GE.AND UP0, UPT, UR6, 0x61, UPT ;  /* 0x000000610600788c */ /* 0x000fe2000bf06270 */
[----:B------:R-:W-:Y:S02]  /*29d0*/  IMAD.MOV.U32 R0, RZ, RZ, R2 ;  /* 0x000000ffff007224 */ /* 0x000fe400078e0002 */
        /* <DEDUP_REMOVED lines=25> */
.L_x_286:
[----:B------:R-:W-:Y:S05]  /*2b70*/  BSYNC.RECONVERGENT B1 ;  /* 0x0000000000017941 */ /* 0x000fea0003800200 */
.L_x_285:
        /* <DEDUP_REMOVED lines=27> */
.L_x_288:
[----:B------:R-:W-:Y:S05]  /*2d30*/  BSYNC.RECONVERGENT B1 ;  /* 0x0000000000017941 */ /* 0x000fea0003800200 */
.L_x_287:
        /* <DEDUP_REMOVED lines=27> */
.L_x_290:
[----:B------:R-:W-:Y:S05]  /*2ef0*/  BSYNC.RECONVERGENT B1 ;  /* 0x0000000000017941 */ /* 0x000fea0003800200 */
.L_x_289:
        /* <DEDUP_REMOVED lines=27> */
.L_x_292:
[----:B------:R-:W-:Y:S05]  /*30b0*/  BSYNC.RECONVERGENT B1 ;  /* 0x0000000000017941 */ /* 0x000fea0003800200 */
.L_x_291:
[----:B------:R-:W-:Y:S01]  /*30c0*/  UISETP.GE.AND UP0, UPT, UR6, 0xe1, UPT ;  /* 0x000000e10600788c */ /* 0x000fe2000bf06270 */
[----:B------:R-:W-:Y:S02]  /*30d0*/  IMAD.MOV.U32 R8, RZ, RZ, R2 ;  /* 0x000000ffff087224 */ /* 0x000fe400078e0002 */
[----:B------:R-:W-:Y:S02]  /*30e0*/  IMAD.MOV.U32 R7, RZ, RZ, R5 ;  /* 0x000000ffff077224 */ /* 0x000fe400078e0005 */
[----:B------:R-:W-:-:S04]  /*30f0*/  IMAD.MOV.U32 R6, RZ, RZ, R4 ;  /* 0x000000ffff067224 */ /* 0x000fc800078e0004 */
[----:B------:R-:W-:Y:S05]  /*3100*/  BRA.U !UP0, `(.L_x_256) ;  /* 0x0000002908cc7547 */ /* 0x000fea000b800000 */
[----:B------:R-:W0:Y:S01]  /*3110*/  S2UR UR5, SR_CgaCtaId ;  /* 0x00000000000579c3 */ /* 0x000e220000008800 */
[----:B------:R-:W-:Y:S02]  /*3120*/  UMOV UR4, 0x400 ;  /* 0x0000040000047882 */ /* 0x000fe40000000000 */
[----:B0-----:R-:W-:-:S09]  /*3130*/  ULEA UR4, UR5, UR4, 0x18 ;  /* 0x0000000405047291 */ /* 0x001fd2000f8ec0ff */
[----:B------:R-:W0:Y:S04]  /*3140*/  LDS R3, [UR4+0x78] ;  /* 0x00007804ff037984 */ /* 0x000e280008000800 */
[----:B-1----:R-:W1:Y:S01]  /*3150*/  LDS.64 R10, [UR4+0x80] ;  /* 0x00008004ff0a7984 */ /* 0x002e620008000a00 */
[----:B0-----:R-:W-:Y:S01]  /*3160*/  FSETP.GEU.AND P0, PT, R2, R3, PT ;  /* 0x000000030200720b */ /* 0x001fe20003f0e000 */
[----:B------:R-:W-:Y:S02]  /*3170*/  IMAD.MOV.U32 R8, RZ, RZ, R3 ;  /* 0x000000ffff087224 */ /* 0x000fe400078e0003 */
[----:B-1----:R-:W-:Y:S02]  /*3180*/  IMAD.MOV.U32 R7, RZ, RZ, R10 ;  /* 0x000000ffff077224 */ /* 0x002fe400078e000a */
        /* <DEDUP_REMOVED lines=8> */
[CC--:B------:R-:W-:Y:S02]  /*3210*/  ISETP.LT.U32.AND P2, PT, R5.reuse, R10.reuse, PT ;  /* 0x0000000a0500720c */ /* 0x0c0fe40003f41070 */
[CC--:B------:R-:W-:Y:S02]  /*3220*/  ISETP.GE.AND.EX P0, PT, R4.reuse, R11.reuse, PT, P0 ;  /* 0x0000000b0400720c */ /* 0x0c0fe40003f06300 */
[----:B------:R-:W-:Y:S02]  /*3230*/  ISETP.LT.AND.EX P2, PT, R4, R11, PT, P2 ;  /* 0x0000000b0400720c */ /* 0x000fe40003f41320 */
[----:B------:R-:W-:Y:S02]  /*3240*/  FSEL R8, R2, R3, !P0 ;  /* 0x0000000302087208 */ /* 0x000fe40004000000 */
[----:B------:R-:W-:-:S02]  /*3250*/  SEL R7, R5, R10, P2 ;  /* 0x0000000a05077207 */ /* 0x000fc40001000000 */
[----:B------:R-:W-:Y:S01]  /*3260*/  SEL R6, R4, R11, P2 ;  /* 0x0000000b04067207 */ /* 0x000fe20001000000 */
[----:B------:R-:W-:Y:S06]  /*3270*/  BRA `(.L_x_256) ;  /* 0x0000002800707947 */ /* 0x000fec0003800000 */
.L_x_224:
[----:B------:R-:W1:Y:S01]  /*3280*/  S2R R0, SR_TID.X ;  /* 0x0000000000007919 */ /* 0x000e620000002100 */
[----:B------:R-:W1:Y:S02]  /*3290*/  LDC.64 R2, c[0x0][0x380] ;  /* 0x0000e000ff027b82 */ /* 0x000e640000000a00 */
[----:B-1----:R-:W-:-:S05]  /*32a0*/  IMAD.WIDE.U32 R2, R0, 0x10, R2 ;  /* 0x0000001000027825 */ /* 0x002fca00078e0002 */
[----:B0-----:R-:W2:Y:S04]  /*32b0*/  LDG.E.CONSTANT R11, desc[UR10][R2.64] ;  /* 0x0000000a020b7981 */ /* 0x001ea8000c1e9900 */
[----:B------:R-:W2:Y:S04]  /*32c0*/  LDG.E.CONSTANT R6, desc[UR10][R2.64+0x1000] ;  /* 0x0010000a02067981 */ /* 0x000ea8000c1e9900 */
[----:B------:R-:W3:Y:S04]  /*32d0*/  LDG.E.64.CONSTANT R4, desc[UR10][R2.64+0x8] ;  /* 0x0000080a02047981 */ /* 0x000ee8000c1e9b00 */
[----:B------:R-:W3:Y:S04]  /*32e0*/  LDG.E.64.CONSTANT R16, desc[UR10][R2.64+0x1008] ;  /* 0x0010080a02107981 */ /* 0x000ee8000c1e9b00 */
[----:B------:R-:W4:Y:S04]  /*32f0*/  LDG.E.CONSTANT R7, desc[UR10][R2.64+0x2000] ;  /* 0x0020000a02077981 */ /* 0x000f28000c1e9900 */
[----:B------:R-:W5:Y:S04]  /*3300*/  LDG.E.64.CONSTANT R14, desc[UR10][R2.64+0x2008] ;  /* 0x0020080a020e7981 */ /* 0x000f68000c1e9b00 */
[----:B------:R-:W5:Y:S04]  /*3310*/  LDG.E.CONSTANT R10, desc[UR10][R2.64+0x3000] ;  /* 0x0030000a020a7981 */ /* 0x000f68000c1e9900 */
[----:B------:R-:W5:Y:S04]  /*3320*/  LDG.E.64.CONSTANT R12, desc[UR10][R2.64+0x3008] ;  /* 0x0030080a020c7981 */ /* 0x000f68000c1e9b00 */
[----:B------:R-:W5:Y:S04]  /*3330*/  LDG.E.CONSTANT R26, desc[UR10][R2.64+0x4000] ;  /* 0x0040000a021a7981 */ /* 0x000f68000c1e9900 */
[----:B------:R0:W5:Y:S01]  /*3340*/  LDG.E.64.CONSTANT R8, desc[UR10][R2.64+0x4008] ;  /* 0x0040080a02087981 */ /* 0x000162000c1e9b00 */
[----:B------:R-:W-:Y:S01]  /*3350*/  UISETP.GE.U32.AND UP0, UPT, UR8, 0xa00, UPT ;  /* 0x00000a000800788c */ /* 0x000fe2000bf06070 */
[----:B0-----:R-:W-:-:S02]  /*3360*/  IMAD.MOV.U32 R3, RZ, RZ, 0x500 ;  /* 0x00000500ff037424 */ /* 0x001fc400078e00ff */
[----:B------:R-:W-:Y:S01]  /*3370*/  IMAD.MOV.U32 R2, RZ, RZ, RZ ;  /* 0x000000ffff027224 */ /* 0x000fe200078e00ff */
[----:B--2---:R-:W-:-:S13]  /*3380*/  FSETP.GEU.AND P1, PT, R11, R6, PT ;  /* 0x000000060b00720b */ /* 0x004fda0003f2e000 */
[----:B---3--:R-:W-:-:S04]  /*3390*/  @P1 ISETP.GE.U32.AND P0, PT, R4, R16, PT ;  /* 0x000000100400120c */ /* 0x008fc80003f06070 */
[----:B------:R-:W-:-:S04]  /*33a0*/  @P1 ISETP.GE.AND.EX P0, PT, R5, R17, PT, P0 ;  /* 0x000000110500120c */ /* 0x000fc80003f06300 */
[----:B------:R-:W-:-:S04]  /*33b0*/  @P1 FSETP.LT.OR P0, PT, R6, R11, !P0 ;  /* 0x0000000b0600120b */ /* 0x000fc80004701400 */
[----:B------:R-:W-:Y:S02]  /*33c0*/  @P1 FSEL R6, R11, R6, P0 ;  /* 0x000000060b061208 */ /* 0x000fe40000000000 */
[----:B------:R-:W-:Y:S02]  /*33d0*/  @P1 SEL R16, R4, R16, P0 ;  /* 0x0000001004101207 */ /* 0x000fe40000000000 */
[----:B----4-:R-:W-:Y:S02]  /*33e0*/  FSETP.GEU.AND P2, PT, R6, R7, PT ;  /* 0x000000070600720b */ /* 0x010fe40003f4e000 */
[----:B------:R-:W-:-:S11]  /*33f0*/  @P1 SEL R17, R5, R17, P0 ;  /* 0x0000001105111207 */ /* 0x000fd60000000000 */
[----:B-----5:R-:W-:-:S04]  /*3400*/  @P2 ISETP.GE.U32.AND P0, PT, R16, R14, PT ;  /* 0x0000000e1000220c */ /* 0x020fc80003f06070 */
[----:B------:R-:W-:-:S04]  /*3410*/  @P2 ISETP.GE.AND.EX P0, PT, R17, R15, PT, P0 ;  /* 0x0000000f1100220c */ /* 0x000fc80003f06300 */
[----:B------:R-:W-:-:S04]  /*3420*/  @P2 FSETP.LT.OR P0, PT, R7, R6, !P0 ;  /* 0x000000060700220b */ /* 0x000fc80004701400 */
[----:B------:R-:W-:Y:S02]  /*3430*/  @P2 FSEL R7, R6, R7, P0 ;  /* 0x0000000706072208 */ /* 0x000fe40000000000 */
[----:B------:R-:W-:Y:S02]  /*3440*/  @P2 SEL R14, R16, R14, P0 ;  /* 0x0000000e100e2207 */ /* 0x000fe40000000000 */
[----:B------:R-:W-:Y:S02]  /*3450*/  FSETP.GEU.AND P1, PT, R7, R10, PT ;  /* 0x0000000a0700720b */ /* 0x000fe40003f2e000 */
[----:B------:R-:W-:-:S11]  /*3460*/  @P2 SEL R15, R17, R15, P0 ;  /* 0x0000000f110f2207 */ /* 0x000fd60000000000 */
[----:B------:R-:W-:-:S04]  /*3470*/  @P1 ISETP.GE.U32.AND P0, PT, R14, R12, PT ;  /* 0x0000000c0e00120c */ /* 0x000fc80003f06070 */
        /* <DEDUP_REMOVED lines=11> */
[----:B------:R-:W-:Y:S01]  /*3530*/  @P2 SEL R9, R13, R9, P0 ;  /* 0x000000090d092207 */ /* 0x000fe20000000000 */
[----:B------:R-:W-:Y:S06]  /*3540*/  BRA.U !UP0, `(.L_x_293) ;  /* 0x0000000908dc7547 */ /* 0x000fec000b800000 */
[----:B------:R-:W-:Y:S01]  /*3550*/  UIADD3 UR9, UP0, UPT, UR8, -0xa00, URZ ;  /* 0xfffff60008097890 */ /* 0x000fe2000ff1e0ff */
[----:B------:R-:W-:Y:S02]  /*3560*/  IMAD.MOV.U32 R3, RZ, RZ, 0x500 ;  /* 0x00000500ff037424 */ /* 0x000fe400078e00ff */
[----:B------:R-:W-:Y:S01]  /*3570*/  IMAD.MOV.U32 R2, RZ, RZ, RZ ;  /* 0x000000ffff027224 */ /* 0x000fe200078e00ff */
[----:B------:R-:W-:Y:S02]  /*3580*/  ULEA.HI.X.SX32 UR8, UR8, 0xffffffff, 0x1, UP0 ;  /* 0xffffffff08087891 */ /* 0x000fe400080f0eff */
[----:B------:R-:W-:Y:S02]  /*3590*/  UIMAD.WIDE.U32 UR12, UR9, -0x33333333, URZ ;  /* 0xcccccccd090c78a5 */ /* 0x000fe4000f8e00ff */
[----:B------:R-:W-:Y:S02]  /*35a0*/  UIMAD.WIDE.U32 UR4, UR8, -0x33333333, URZ ;  /* 0xcccccccd080478a5 */ /* 0x000fe4000f8e00ff */
[----:B------:R-:W-:-:S02]  /*35b0*/  UISETP.GE.U32.AND UP1, UPT, UR9, 0x500, UPT ;  /* 0x000005000900788c */ /* 0x000fc4000bf26070 */
[----:B------:R-:W-:Y:S02]  /*35c0*/  UIMAD.WIDE.U32 UR4, UP0, UR9, -0x33333334, UR4 ;  /* 0xcccccccc090478a5 */ /* 0x000fe4000f800004 */
[----:B------:R-:W-:Y:S02]  /*35d0*/  UISETP.GE.U32.AND.EX UP1, UPT, UR8, URZ, UPT, UP1 ;  /* 0x000000ff0800728c */ /* 0x000fe4000bf26110 */
[----:B------:R-:W-:Y:S02]  /*35e0*/  UIADD3.X UR7, UPT, UPT, URZ, URZ, URZ, UP0, !UPT ;  /* 0x000000ffff077290 */ /* 0x000fe400087fe4ff */
[----:B------:R-:W-:Y:S01]  /*35f0*/  UIADD3 URZ, UP0, UPT, UR13, UR4, URZ ;  /* 0x000000040dff7290 */ /* 0x000fe2000ff1e0ff */
[----:B------:R-:W-:-:S03]  /*3600*/  UMOV UR6, UR5 ;  /* 0x0000000500067c82 */ /* 0x000fc60008000000 */
[----:B------:R-:W-:-:S04]  /*3610*/  UIMAD.WIDE.U32.X UR4, UR8, -0x33333334, UR6, UP0 ;  /* 0xcccccccc080478a5 */ /* 0x000fc800080e0406 */
[----:B------:R-:W-:-:S04]  /*3620*/  USHF.R.U64 UR6, UR4, 0xa, UR5 ;  /* 0x0000000a04067899 */ /* 0x000fc80008001205 */
[----:B------:R-:W-:-:S04]  /*3630*/  ULOP3.LUT UR7, UR6, 0x1, URZ, 0xc0, !UPT ;  /* 0x0000000106077892 */ /* 0x000fc8000f8ec0ff */
[----:B------:R-:W-:-:S04]  /*3640*/  UISETP.NE.U32.AND UP0, UPT, UR7, 0x1, UPT ;  /* 0x000000010700788c */ /* 0x000fc8000bf05070 */
[----:B------:R-:W-:Y:S01]  /*3650*/  UISETP.NE.U32.AND.EX UP0, UPT, URZ, URZ, UPT, UP0 ;  /* 0x000000ffff00728c */ /* 0x000fe2000bf05100 */
[----:B------:R-:W-:Y:S10]  /*3660*/  BRA.U !UP1, `(.L_x_294) ;  /* 0x0000000509b87547 */ /* 0x000ff4000b800000 */
[----:B------:R-:W0:Y:S01]  /*3670*/  LDCU.64 UR8, c[0x0][0x380] ;  /* 0x00007000ff0877ac */ /* 0x000e220008000a00 */
[----:B------:R-:W-:Y:S02]  /*3680*/  IMAD.MOV.U32 R3, RZ, RZ, 0x500 ;  /* 0x00000500ff037424 */ /* 0x000fe400078e00ff */
[----:B------:R-:W-:Y:S01]  /*3690*/  IMAD.MOV.U32 R2, RZ, RZ, RZ ;  /* 0x000000ffff027224 */ /* 0x000fe200078e00ff */
[----:B------:R-:W-:-:S04]  /*36a0*/  UIADD3 UR4, UP1, UPT, UR6, 0x1, URZ ;  /* 0x0000000106047890 */ /* 0x000fc8000ff3e0ff */
[----:B------:R-:W-:Y:S02]  /*36b0*/  ULEA.HI.X UR5, UR5, URZ, URZ, 0x16, UP1 ;  /* 0x000000ff05057291 */ /* 0x000fe400088fb4ff */
[----:B------:R-:W-:Y:S02]  /*36c0*/  ULOP3.LUT UR4, UR4, 0xfffffffe, URZ, 0xc0, !UPT ;  /* 0xfffffffe04047892 */ /* 0x000fe4000f8ec0ff */
[----:B------:R-:W-:Y:S01]  /*36d0*/  ULOP3.LUT UR5, UR5, 0x7fffff, URZ, 0xc0, !UPT ;  /* 0x007fffff05057892 */ /* 0x000fe2000f8ec0ff */
[----:B0-----:R-:W-:-:S04]  /*36e0*/  LEA R28, P0, R0, UR8, 0x4 ;  /* 0x00000008001c7c11 */ /* 0x001fc8000f8020ff */
[----:B------:R-:W-:Y:S02]  /*36f0*/  IADD3 R28, P1, PT, R28, 0xe008, RZ ;  /* 0x0000e0081c1c7810 */ /* 0x000fe40007f3e0ff */
[----:B------:R-:W-:-:S05]  /*3700*/  LEA.HI.X R29, R0, UR9, RZ, 0x4, P0 ;  /* 0x00000009001d7c11 */ /* 0x000fca00080f24ff */
[----:B------:R-:W-:-:S07]  /*3710*/  IMAD.X R29, RZ, RZ, R29, P1 ;  /* 0x000000ffff1d7224 */ /* 0x000fce00008e061d */
.L_x_295:
[----:B------:R-:W2:Y:S04]  /*3720*/  LDG.E.CONSTANT R25, desc[UR10][R28.64+-0x9008] ;  /* 0xff6ff80a1c197981 */ /* 0x000ea8000c1e9900 */
[----:B------:R-:W3:Y:S04]  /*3730*/  LDG.E.64.CONSTANT R22, desc[UR10][R28.64+-0x9000] ;  /* 0xff70000a1c167981 */ /* 0x000ee8000c1e9b00 */
[----:B------:R-:W4:Y:S04]  /*3740*/  LDG.E.CONSTANT R27, desc[UR10][R28.64+-0x8008] ;  /* 0xff7ff80a1c1b7981 */ /* 0x000f28000c1e9900 */
[----:B------:R-:W5:Y:S04]  /*3750*/  LDG.E.64.CONSTANT R10, desc[UR10][R28.64+-0x8000] ;  /* 0xff80000a1c0a7981 */ /* 0x000f68000c1e9b00 */
[----:B------:R-:W5:Y:S04]  /*3760*/  LDG.E.CONSTANT R4, desc[UR10][R28.64+-0x7008] ;  /* 0xff8ff80a1c047981 */ /* 0x000f68000c1e9900 */
        /* <DEDUP_REMOVED lines=8> */
[----:B------:R-:W5:Y:S01]  /*37f0*/  LDG.E.64.CONSTANT R20, desc[UR10][R28.64+-0x3000] ;  /* 0xffd0000a1c147981 */ /* 0x000f62000c1e9b00 */
[----:B--2---:R-:W-:-:S13]  /*3800*/  FSETP.GEU.AND P1, PT, R26, R25, PT ;  /* 0x000000191a00720b */ /* 0x004fda0003f2e000 */
[----:B---3--:R-:W-:-:S04]  /*3810*/  @P1 ISETP.GE.U32.AND P0, PT, R8, R22, PT ;  /* 0x000000160800120c */ /* 0x008fc80003f06070 */
[----:B------:R-:W-:-:S04]  /*3820*/  @P1 ISETP.GE.AND.EX P0, PT, R9, R23, PT, P0 ;  /* 0x000000170900120c */ /* 0x000fc80003f06300 */
[----:B------:R-:W-:-:S04]  /*3830*/  @P1 FSETP.LT.OR P0, PT, R25, R26, !P0 ;  /* 0x0000001a1900120b */ /* 0x000fc80004701400 */
[----:B------:R-:W-:Y:S02]  /*3840*/  @P1 FSEL R25, R26, R25, P0 ;  /* 0x000000191a191208 */ /* 0x000fe40000000000 */
[----:B------:R-:W-:Y:S01]  /*3850*/  @P1 SEL R22, R8, R22, P0 ;  /* 0x0000001608161207 */ /* 0x000fe20000000000 */
[----:B------:R-:W2:Y:S01]  /*3860*/  LDG.E.CONSTANT R26, desc[UR10][R28.64+-0x8] ;  /* 0xfffff80a1c1a7981 */ /* 0x000ea2000c1e9900 */
[----:B----4-:R-:W-:Y:S02]  /*3870*/  FSETP.GEU.AND P2, PT, R25, R27, PT ;  /* 0x0000001b1900720b */ /* 0x010fe40003f4e000 */
[----:B------:R-:W-:Y:S02]  /*3880*/  @P1 SEL R23, R9, R23, P0 ;  /* 0x0000001709171207 */ /* 0x000fe40000000000 */
[----:B------:R0:W3:Y:S09]  /*3890*/  LDG.E.64.CONSTANT R8, desc[UR10][R28.64] ;  /* 0x0000000a1c087981 */ /* 0x0000f2000c1e9b00 */
[----:B-----5:R-:W-:-:S04]  /*38a0*/  @P2 ISETP.GE.U32.AND P0, PT, R22, R10, PT ;  /* 0x0000000a1600220c */ /* 0x020fc80003f06070 */
[----:B------:R-:W-:-:S04]  /*38b0*/  @P2 ISETP.GE.AND.EX P0, PT, R23, R11, PT, P0 ;  /* 0x0000000b1700220c */ /* 0x000fc80003f06300 */
[----:B------:R-:W-:-:S04]  /*38c0*/  @P2 FSETP.LT.OR P0, PT, R27, R25, !P0 ;  /* 0x000000191b00220b */ /* 0x000fc80004701400 */
[----:B------:R-:W-:Y:S02]  /*38d0*/  @P2 FSEL R27, R25, R27, P0 ;  /* 0x0000001b191b2208 */ /* 0x000fe40000000000 */
[----:B------:R-:W4:Y:S02]  /*38e0*/  LDG.E.CONSTANT R25, desc[UR10][R28.64+-0x2008] ;  /* 0xffdff80a1c197981 */ /* 0x000f24000c1e9900 */
[----:B------:R-:W-:Y:S02]  /*38f0*/  FSETP.GEU.AND P1, PT, R27, R4, PT ;  /* 0x000000041b00720b */ /* 0x000fe40003f2e000 */
[----:B------:R-:W-:Y:S02]  /*3900*/  @P2 SEL R10, R22, R10, P0 ;  /* 0x0000000a160a2207 */ /* 0x000fe40000000000 */
[----:B------:R-:W-:Y:S02]  /*3910*/  @P2 SEL R11, R23, R11, P0 ;  /* 0x0000000b170b2207 */ /* 0x000fe40000000000 */
[----:B------:R-:W5:Y:S07]  /*3920*/  LDG.E.64.CONSTANT R22, desc[UR10][R28.64+-0x2000] ;  /* 0xffe0000a1c167981 */ /* 0x000f6e000c1e9b00 */
[----:B------:R-:W-:-:S04]  /*3930*/  @P1 ISETP.GE.U32.AND P0, PT, R10, R12, PT ;  /* 0x0000000c0a00120c */ /* 0x000fc80003f06070 */
[----:B------:R-:W-:-:S04]  /*3940*/  @P1 ISETP.GE.AND.EX P0, PT, R11, R13, PT, P0 ;  /* 0x0000000d0b00120c */ /* 0x000fc80003f06300 */
[----:B------:R-:W-:-:S04]  /*3950*/  @P1 FSETP.LT.OR P0, PT, R4, R27, !P0 ;  /* 0x0000001b0400120b */ /* 0x000fc80004701400 */
[----:B------:R-:W-:Y:S02]  /*3960*/  @P1 FSEL R4, R27, R4, P0 ;  /* 0x000000041b041208 */ /* 0x000fe40000000000 */
[----:B------:R-:W2:Y:S01]  /*3970*/  LDG.E.CONSTANT R27, desc[UR10][R28.64+-0x1008] ;  /* 0xffeff80a1c1b7981 */ /* 0x000ea2000c1e9900 */
[----:B------:R-:W-:Y:S02]  /*3980*/  @P1 SEL R12, R10, R12, P0 ;  /* 0x0000000c0a0c1207 */ /* 0x000fe40000000000 */
[----:B------:R-:W-:Y:S02]  /*3990*/  @P1 SEL R13, R11, R13, P0 ;  /* 0x0000000d0b0d1207 */ /* 0x000fe40000000000 */
[----:B------:R-:W3:Y:S01]  /*39a0*/  LDG.E.64.CONSTANT R10, desc[UR10][R28.64+-0x1000] ;  /* 0xfff0000a1c0a7981 */ /* 0x000ee2000c1e9b00 */
[----:B------:R-:W-:-:S13]  /*39b0*/  FSETP.GEU.AND P2, PT, R4, R5, PT ;  /* 0x000000050400720b */ /* 0x000fda0003f4e000 */
[----:B------:R-:W-:-:S04]  /*39c0*/  @P2 ISETP.GE.U32.AND P0, PT, R12, R14, PT ;  /* 0x0000000e0c00220c */ /* 0x000fc80003f06070 */
[----:B------:R-:W-:-:S04]  /*39d0*/  @P2 ISETP.GE.AND.EX P0, PT, R13, R15, PT, P0 ;  /* 0x0000000f0d00220c */ /* 0x000fc80003f06300 */
[----:B------:R-:W-:-:S04]  /*39e0*/  @P2 FSETP.LT.OR P0, PT, R5, R4, !P0 ;  /* 0x000000040500220b */ /* 0x000fc80004701400 */
[----:B------:R-:W-:-:S04]  /*39f0*/  @P2 FSEL R5, R4, R5, P0 ;  /* 0x0000000504052208 */ /* 0x000fc80000000000 */
[----:B------:R-:W-:Y:S02]  /*3a00*/  FSETP.GEU.AND P1, PT, R5, R6, PT ;  /* 0x000000060500720b */ /* 0x000fe40003f2e000 */
[----:B------:R-:W-:Y:S02]  /*3a10*/  @P2 SEL R14, R12, R14, P0 ;  /* 0x0000000e0c0e2207 */ /* 0x000fe40000000000 */
[----:B------:R-:W-:-:S09]  /*3a20*/  @P2 SEL R15, R13, R15, P0 ;  /* 0x0000000f0d0f2207 */ /* 0x000fd20000000000 */
        /* <DEDUP_REMOVED lines=17> */
[----:B------:R-:W-:Y:S02]  /*3b40*/  @P1 FSEL R24, R7, R24, P0 ;  /* 0x0000001807181208 */ /* 0x000fe40000000000 */
[----:B------:R-:W-:Y:S02]  /*3b50*/  @P1 SEL R20, R18, R20, P0 ;  /* 0x0000001412141207 */ /* 0x000fe40000000000 */
[----:B------:R-:W-:Y:S01]  /*3b60*/  @P1 SEL R21, R19, R21, P0 ;  /* 0x0000001513151207 */ /* 0x000fe20000000000 */
[----:B------:R-:W-:-:S04]  /*3b70*/  UIADD3 UR4, UP1, UPT, UR4, -0x2, URZ ;  /* 0xfffffffe04047890 */ /* 0x000fc8000ff3e0ff */
[----:B------:R-:W-:Y:S02]  /*3b80*/  UIADD3.X UR5, UPT, UPT, UR5, -0x1, URZ, UP1, !UPT ;  /* 0xffffffff05057890 */ /* 0x000fe40008ffe4ff */
[----:B------:R-:W-:-:S04]  /*3b90*/  UISETP.NE.U32.AND UP1, UPT, UR4, URZ, UPT ;  /* 0x000000ff0400728c */ /* 0x000fc8000bf25070 */
[----:B------:R-:W-:Y:S01]  /*3ba0*/  UISETP.NE.AND.EX UP1, UPT, UR5, URZ, UPT, UP1 ;  /* 0x000000ff0500728c */ /* 0x000fe2000bf25310 */
[----:B----4-:R-:W-:-:S13]  /*3bb0*/  FSETP.GEU.AND P2, PT, R24, R25, PT ;  /* 0x000000191800720b */ /* 0x010fda0003f4e000 */
[----:B-----5:R-:W-:-:S04]  /*3bc0*/  @P2 ISETP.GE.U32.AND P0, PT, R20, R22, PT ;  /* 0x000000161400220c */ /* 0x020fc80003f06070 */
[----:B------:R-:W-:-:S04]  /*3bd0*/  @P2 ISETP.GE.AND.EX P0, PT, R21, R23, PT, P0 ;  /* 0x000000171500220c */ /* 0x000fc80003f06300 */
[----:B------:R-:W-:-:S04]  /*3be0*/  @P2 FSETP.LT.OR P0, PT, R25, R24, !P0 ;  /* 0x000000181900220b */ /* 0x000fc80004701400 */
[----:B------:R-:W-:-:S04]  /*3bf0*/  @P2 FSEL R25, R24, R25, P0 ;  /* 0x0000001918192208 */ /* 0x000fc80000000000 */
[----:B--2---:R-:W-:Y:S02]  /*3c00*/  FSETP.GEU.AND P3, PT, R25, R27, PT ;  /* 0x0000001b1900720b */ /* 0x004fe40003f6e000 */
[----:B------:R-:W-:Y:S02]  /*3c10*/  @P2 SEL R22, R20, R22, P0 ;  /* 0x0000001614162207 */ /* 0x000fe40000000000 */
[----:B------:R-:W-:-:S09]  /*3c20*/  @P2 SEL R23, R21, R23, P0 ;  /* 0x0000001715172207 */ /* 0x000fd20000000000 */
[----:B---3--:R-:W-:-:S04]  /*3c30*/  @P3 ISETP.GE.U32.AND P0, PT, R22, R10, PT ;  /* 0x0000000a1600320c */ /* 0x008fc80003f06070 */
[----:B------:R-:W-:-:S04]  /*3c40*/  @P3 ISETP.GE.AND.EX P0, PT, R23, R11, PT, P0 ;  /* 0x0000000b1700320c */ /* 0x000fc80003f06300 */
[----:B------:R-:W-:-:S04]  /*3c50*/  @P3 FSETP.LT.OR P0, PT, R27, R25, !P0 ;  /* 0x000000191b00320b */ /* 0x000fc80004701400 */
[----:B------:R-:W-:-:S04]  /*3c60*/  @P3 FSEL R27, R25, R27, P0 ;  /* 0x0000001b191b3208 */ /* 0x000fc80000000000 */
[----:B------:R-:W-:Y:S02]  /*3c70*/  FSETP.GEU.AND P1, PT, R27, R26, PT ;  /* 0x0000001a1b00720b */ /* 0x000fe40003f2e000 */
[----:B------:R-:W-:Y:S02]  /*3c80*/  @P3 SEL R10, R22, R10, P0 ;  /* 0x0000000a160a3207 */ /* 0x000fe40000000000 */
[----:B------:R-:W-:Y:S02]  /*3c90*/  @P3 SEL R11, R23, R11, P0 ;  /* 0x0000000b170b3207 */ /* 0x000fe40000000000 */
[----:B0-----:R-:W-:-:S07]  /*3ca0*/  IADD3 R28, P3, PT, R28, 0xa000, RZ ;  /* 0x0000a0001c1c7810 */ /* 0x001fce0007f7e0ff */
[----:B------:R-:W-:-:S04]  /*3cb0*/  @P1 ISETP.GE.U32.AND P0, PT, R10, R8, PT ;  /* 0x000000080a00120c */ /* 0x000fc80003f06070 */
[----:B------:R-:W-:Y:S02]  /*3cc0*/  @P1 ISETP.GE.AND.EX P0, PT, R11, R9, PT, P0 ;  /* 0x000000090b00120c */ /* 0x000fe40003f06300 */
[----:B------:R-:W-:Y:S02]  /*3cd0*/  IADD3 R3, P2, PT, R3, 0xa00, RZ ;  /* 0x00000a0003037810 */ /* 0x000fe40007f5e0ff */
[----:B------:R-:W-:Y:S01]  /*3ce0*/  @P1 FSETP.LT.OR P0, PT, R26, R27, !P0 ;  /* 0x0000001b1a00120b */ /* 0x000fe20004701400 */
[----:B------:R-:W-:Y:S02]  /*3cf0*/  IMAD.X R29, RZ, RZ, R29, P3 ;  /* 0x000000ffff1d7224 */ /* 0x000fe400018e061d */
[----:B------:R-:W-:Y:S01]  /*3d00*/  IMAD.X R2, RZ, RZ, R2, P2 ;  /* 0x000000ffff027224 */ /* 0x000fe200010e0602 */
[----:B------:R-:W-:Y:S02]  /*3d10*/  @P1 FSEL R26, R27, R26, P0 ;  /* 0x0000001a1b1a1208 */ /* 0x000fe40000000000 */
[----:B------:R-:W-:-:S02]  /*3d20*/  @P1 SEL R8, R10, R8, P0 ;  /* 0x000000080a081207 */ /* 0x000fc40000000000 */
[----:B------:R-:W-:Y:S01]  /*3d30*/  @P1 SEL R9, R11, R9, P0 ;  /* 0x000000090b091207 */ /* 0x000fe20000000000 */
[----:B------:R-:W-:Y:S06]  /*3d40*/  BRA.U UP1, `(.L_x_295) ;  /* 0xfffffff901747547 */ /* 0x000fec000b83ffff */
.L_x_294:
[----:B------:R-:W-:Y:S05]  /*3d50*/  BRA.U !UP0, `(.L_x_293) ;  /* 0x0000000108d87547 */ /* 0x000fea000b800000 */
[----:B------:R-:W0:Y:S02]  /*3d60*/  LDC.64 R4, c[0x0][0x380] ;  /* 0x0000e000ff047b82 */ /* 0x000e240000000a00 */
[----:B0-----:R-:W-:-:S03]  /*3d70*/  IMAD.WIDE.U32 R4, R0, 0x10, R4 ;  /* 0x0000001000047825 */ /* 0x001fc600078e0004 */
[----:B------:R-:W-:-:S04]  /*3d80*/  LEA R14, P0, R3, R4, 0x4 ;  /* 0x00000004030e7211 */ /* 0x000fc800078020ff */
[----:B------:R-:W-:-:S05]  /*3d90*/  LEA.HI.X R15, R3, R5, R2, 0x4, P0 ;  /* 0x00000005030f7211 */ /* 0x000fca00000f2402 */
        /* <DEDUP_REMOVED lines=38> */
[----:B------:R-:W-:Y:S02]  /*4000*/  @P2 SEL R13, R5, R13, P0 ;  /* 0x0000000d050d2207 */ /* 0x000fe40000000000 */
[----:B------:R-:W-:-:S05]  /*4010*/  IADD3 R3, P2, PT, R3, 0x500, RZ ;  /* 0x0000050003037810 */ /* 0x000fca0007f5e0ff */
[----:B------:R-:W-:-:S04]  /*4020*/  IMAD.X R2, RZ, RZ, R2, P2 ;  /* 0x000000ffff027224 */ /* 0x000fc800010e0602 */
[----:B------:R-:W-:-:S04]  /*4030*/  @P1 ISETP.GE.U32.AND P0, PT, R12, R16, PT ;  /* 0x000000100c00120c */ /* 0x000fc80003f06070 */
[----:B------:R-:W-:-:S04]  /*4040*/  @P1 ISETP.GE.AND.EX P0, PT, R13, R17, PT, P0 ;  /* 0x000000110d00120c */ /* 0x000fc80003f06300 */
[----:B------:R-:W-:-:S04]  /*4050*/  @P1 FSETP.LT.OR P0, PT, R23, R20, !P0 ;  /* 0x000000141700120b */ /* 0x000fc80004701400 */
[----:B------:R-:W-:Y:S02]  /*4060*/  @P1 SEL R16, R12, R16, P0 ;  /* 0x000000100c101207 */ /* 0x000fe40000000000 */
[----:B------:R-:W-:Y:S02]  /*4070*/  @P1 SEL R17, R13, R17, P0 ;  /* 0x000000110d111207 */ /* 0x000fe40000000000 */
[----:B------:R-:W-:Y:S01]  /*4080*/  @P1 FSEL R23, R20, R23, P0 ;  /* 0x0000001714171208 */ /* 0x000fe20000000000 */
[----:B------:R-:W-:Y:S02]  /*4090*/  IMAD.MOV.U32 R8, RZ, RZ, R16 ;  /* 0x000000ffff087224 */ /* 0x000fe400078e0010 */
[----:B------:R-:W-:Y:S02]  /*40a0*/  IMAD.MOV.U32 R9, RZ, RZ, R17 ;  /* 0x000000ffff097224 */ /* 0x000fe400078e0011 */
[----:B------:R-:W-:-:S07]  /*40b0*/  IMAD.MOV.U32 R26, RZ, RZ, R23 ;  /* 0x000000ffff1a7224 */ /* 0x000fce00078e0017 */
.L_x_293:
[----:B------:R-:W0:Y:S02]  /*40c0*/  LDCU UR4, c[0x0][0x390] ;  /* 0x00007200ff0477ac */ /* 0x000e240008000800 */
[----:B0-----:R-:W-:Y:S02]  /*40d0*/  USHF.R.S32.HI UR5, URZ, 0x1f, UR4 ;  /* 0x0000001fff057899 */ /* 0x001fe40008011404 */
[----:B------:R-:W-:-:S04]  /*40e0*/  ISETP.GE.U32.AND P0, PT, R3, UR4, PT ;  /* 0x0000000403007c0c */ /* 0x000fc8000bf06070 */
[----:B------:R-:W-:-:S13]  /*40f0*/  ISETP.GE.AND.EX P0, PT, R2, UR5, PT, P0 ;  /* 0x0000000502007c0c */ /* 0x000fda000bf06300 */
[----:B------:R-:W-:Y:S05]  /*4100*/  @P0 BRA `(.L_x_296) ;  /* 0x0000000800480947 */ /* 0x000fea0003800000 */
[----:B------:R-:W-:Y:S01]  /*4110*/  IADD3 R5, PT, PT, -R3, UR4, RZ ;  /* 0x0000000403057c10 */ /* 0x000fe2000fffe1ff */
[----:B------:R-:W-:Y:S03]  /*4120*/  BSSY.RECONVERGENT B1, `(.L_x_296) ;  /* 0x0000090000017945 */ /* 0x000fe60003800200 */
[----:B------:R-:W-:-:S13]  /*4130*/  ISETP.GE.AND P0, PT, R0, R5, PT ;  /* 0x000000050000720c */ /* 0x000fda0003f06270 */
[----:B------:R-:W-:Y:S05]  /*4140*/  @P0 BRA `(.L_x_297) ;  /* 0x0000000800340947 */ /* 0x000fea0003800000 */
[----:B------:R-:W-:Y:S01]  /*4150*/  LOP3.LUT R4, RZ, R0, RZ, 0x33, !PT ;  /* 0x00000000ff047212 */ /* 0x000fe200078e33ff */
[----:B------:R-:W-:Y:S03]  /*4160*/  BSSY.RECONVERGENT B2, `(.L_x_298) ;  /* 0x000002d000027945 */ /* 0x000fe60003800200 */
[----:B------:R-:W-:-:S04]  /*4170*/  IADD3 R14, PT, PT, -R3, UR4, R4 ;  /* 0x00000004030e7c10 */ /* 0x000fc8000fffe104 */
[----:B------:R-:W-:-:S04]  /*4180*/  LOP3.LUT R4, R14, 0x300, RZ, 0xc0, !PT ;  /* 0x000003000e047812 */ /* 0x000fc800078ec0ff */
[----:B------:R-:W-:Y:S01]  /*4190*/  ISETP.NE.AND P0, PT, R4, 0x300, PT ;  /* 0x000003000400780c */ /* 0x000fe20003f05270 */
[----:B------:R-:W-:-:S12]  /*41a0*/  IMAD.MOV.U32 R4, RZ, RZ, R0 ;  /* 0x000000ffff047224 */ /* 0x000fd800078e0000 */
[----:B------:R-:W-:Y:S05]  /*41b0*/  @!P0 BRA `(.L_x_299) ;  /* 0x00000000009c8947 */ /* 0x000fea0003800000 */
[----:B------:R-:W0:Y:S01]  /*41c0*/  LDCU.64 UR6, c[0x0][0x380] ;  /* 0x00007000ff0677ac */ /* 0x000e220008000a00 */
[----:B------:R-:W-:Y:S02]  /*41d0*/  IADD3 R11, P0, PT, R0, R3, RZ ;  /* 0x00000003000b7210 */ /* 0x000fe40007f1e0ff */
[----:B------:R-:W-:-:S03]  /*41e0*/  LEA.HI R4, R14, 0x1, RZ, 0x18 ;  /* 0x000000010e047811 */ /* 0x000fc600078fc0ff */
[----:B------:R-:W-:Y:S01]  /*41f0*/  IMAD.X R10, RZ, RZ, R2, P0 ;  /* 0x000000ffff0a7224 */ /* 0x000fe200000e0602 */
[----:B------:R-:W-:Y:S01]  /*4200*/  LOP3.LUT R6, R4, 0x3, RZ, 0xc0, !PT ;  /* 0x0000000304067812 */ /* 0x000fe200078ec0ff */
[----:B------:R-:W-:-:S04]  /*4210*/  IMAD.MOV.U32 R4, RZ, RZ, R0 ;  /* 0x000000ffff047224 */ /* 0x000fc800078e0000 */
[----:B------:R-:W-:Y:S01]  /*4220*/  IMAD.MOV R12, RZ, RZ, -R6 ;  /* 0x000000ffff0c7224 */ /* 0x000fe200078e0a06 */
[----:B0-----:R-:W-:-:S04]  /*4230*/  LEA R13, P1, R11, UR6, 0x4 ;  /* 0x000000060b0d7c11 */ /* 0x001fc8000f8220ff */
[----:B------:R-:W-:-:S09]  /*4240*/  LEA.HI.X R11, R11, UR7, R10, 0x4, P1 ;  /* 0x000000070b0b7c11 */ /* 0x000fd200088f240a */
.L_x_302:
[----:B------:R-:W-:-:S05]  /*4250*/  IMAD.MOV.U32 R10, RZ, RZ, R13 ;  /* 0x000000ffff0a7224 */ /* 0x000fca00078e000d */
[----:B------:R-:W2:Y:S04]  /*4260*/  LDG.E.CONSTANT R16, desc[UR10][R10.64] ;  /* 0x0000000a0a107981 */ /* 0x000ea8000c1e9900 */
[----:B------:R-:W3:Y:S01]  /*4270*/  LDG.E.64.CONSTANT R6, desc[UR10][R10.64+0x8] ;  /* 0x0000080a0a067981 */ /* 0x000ee2000c1e9b00 */
[----:B------:R-:W-:Y:S01]  /*4280*/  VIADD R12, R12, 0x1 ;  /* 0x000000010c0c7836 */ /* 0x000fe20000000000 */
[----:B------:R-:W-:Y:S01]  /*4290*/  BSSY.RECONVERGENT B3, `(.L_x_300) ;  /* 0x0000016000037945 */ /* 0x000fe20003800200 */
[----:B------:R-:W-:Y:S01]  /*42a0*/  IMAD.MOV.U32 R17, RZ, RZ, R8 ;  /* 0x000000ffff117224 */ /* 0x000fe200078e0008 */
        /* <DEDUP_REMOVED lines=20> */
.L_x_301:
[----:B------:R-:W-:Y:S05]  /*43f0*/  BSYNC.RECONVERGENT B3 ;  /* 0x0000000000037941 */ /* 0x000fea0003800200 */
.L_x_300:
[----:B------:R-:W-:Y:S02]  /*4400*/  IMAD.X R11, RZ, RZ, R11, P3 ;  /* 0x000000ffff0b7224 */ /* 0x000fe400018e060b */
[----:B------:R-:W-:Y:S01]  /*4410*/  VIADD R4, R4, 0x100 ;  /* 0x0000010004047836 */ /* 0x000fe20000000000 */
[----:B------:R-:W-:Y:S06]  /*4420*/  @P2 BRA `(.L_x_302) ;  /* 0xfffffffc00882947 */ /* 0x000fec000383ffff */
.L_x_299:
[----:B------:R-:W-:Y:S05]  /*4430*/  BSYNC.RECONVERGENT B2 ;  /* 0x0000000000027941 */ /* 0x000fea0003800200 */
.L_x_298:
[----:B------:R-:W-:-:S13]  /*4440*/  ISETP.GE.U32.AND P0, PT, R14, 0x300, PT ;  /* 0x000003000e00780c */ /* 0x000fda0003f06070 */
[----:B------:R-:W-:Y:S05]  /*4450*/  @!P0 BRA `(.L_x_297) ;  /* 0x0000000400708947 */ /* 0x000fea0003800000 */
[----:B------:R-:W0:Y:S01]  /*4460*/  LDCU.64 UR6, c[0x0][0x380] ;  /* 0x00007000ff0677ac */ /* 0x000e220008000a00 */
[----:B------:R-:W-:-:S05]  /*4470*/  IADD3 R3, P0, PT, R4, R3, RZ ;  /* 0x0000000304037210 */ /* 0x000fca0007f1e0ff */
[----:B------:R-:W-:Y:S01]  /*4480*/  IMAD.X R2, RZ, RZ, R2, P0 ;  /* 0x000000ffff027224 */ /* 0x000fe200000e0602 */
[----:B0-----:R-:W-:-:S04]  /*4490*/  LEA R10, P1, R3, UR6, 0x4 ;  /* 0x00000006030a7c11 */ /* 0x001fc8000f8220ff */
[----:B------:R-:W-:Y:S02]  /*44a0*/  IADD3 R10, P0, PT, R10, 0x3008, RZ ;  /* 0x000030080a0a7810 */ /* 0x000fe40007f1e0ff */
[----:B------:R-:W-:-:S05]  /*44b0*/  LEA.HI.X R11, R3, UR7, R2, 0x4, P1 ;  /* 0x00000007030b7c11 */ /* 0x000fca00088f2402 */
[----:B------:R-:W-:-:S07]  /*44c0*/  IMAD.X R11, RZ, RZ, R11, P0 ;  /* 0x000000ffff0b7224 */ /* 0x000fce00000e060b */
.L_x_311:
[----:B------:R-:W2:Y:S04]  /*44d0*/  LDG.E.CONSTANT R17, desc[UR10][R10.64+-0x3008] ;  /* 0xffcff80a0a117981 */ /* 0x000ea8000c1e9900 */
[----:B------:R-:W3:Y:S04]  /*44e0*/  LDG.E.64.CONSTANT R14, desc[UR10][R10.64+-0x3000] ;  /* 0xffd0000a0a0e7981 */ /* 0x000ee8000c1e9b00 */
[----:B------:R0:W5:Y:S04]  /*44f0*/  LDG.E.CONSTANT R23, desc[UR10][R10.64+-0x2008] ;  /* 0xffdff80a0a177981 */ /* 0x000168000c1e9900 */
        /* <DEDUP_REMOVED lines=22> */
.L_x_304:
[----:B------:R-:W-:Y:S05]  /*4660*/  BSYNC.RECONVERGENT B2 ;  /* 0x0000000000027941 */ /* 0x000fea0003800200 */
.L_x_303:
        /* <DEDUP_REMOVED lines=17> */
.L_x_306:
[----:B------:R-:W-:Y:S05]  /*4780*/  BSYNC.RECONVERGENT B2 ;  /* 0x0000000000027941 */ /* 0x000fea0003800200 */
.L_x_305:
        /* <DEDUP_REMOVED lines=17> */
.L_x_308:
[----:B------:R-:W-:Y:S05]  /*48a0*/  BSYNC.RECONVERGENT B2 ;  /* 0x0000000000027941 */ /* 0x000fea0003800200 */
.L_x_307:
        /* <DEDUP_REMOVED lines=17> */
.L_x_310:
[----:B------:R-:W-:Y:S05]  /*49c0*/  BSYNC.RECONVERGENT B2 ;  /* 0x0000000000027941 */ /* 0x000fea0003800200 */
.L_x_309:
[----:B------:R-:W-:Y:S01]  /*49d0*/  VIADD R4, R4, 0x400 ;  /* 0x0000040004047836 */ /* 0x000fe20000000000 */
[----:B------:R-:W-:-:S04]  /*49e0*/  IADD3 R10, P1, PT, R10, 0x4000, RZ ;  /* 0x000040000a0a7810 */ /* 0x000fc80007f3e0ff */
[----:B------:R-:W-:Y:S01]  /*49f0*/  ISETP.GE.AND P0, PT, R4, R5, PT ;  /* 0x000000050400720c */ /* 0x000fe20003f06270 */
[----:B------:R-:W-:-:S12]  /*4a00*/  IMAD.X R11, RZ, RZ, R11, P1 ;  /* 0x000000ffff0b7224 */ /* 0x000fd800008e060b */
[----:B------:R-:W-:Y:S05]  /*4a10*/  @!P0 BRA `(.L_x_311) ;  /* 0xfffffff800ac8947 */ /* 0x000fea000383ffff */
.L_x_297:
[----:B------:R-:W-:Y:S05]  /*4a20*/  BSYNC.RECONVERGENT B1 ;  /* 0x0000000000017941 */ /* 0x000fea0003800200 */
.L_x_296:
[----:B------:R-:W0:Y:S01]  /*4a30*/  S2R R2, SR_LANEID ;  /* 0x0000000000027919 */ /* 0x000e220000000000 */
[----:B------:R-:W-:Y:S01]  /*4a40*/  BSSY.RECONVERGENT B1, `(.L_x_312) ;  /* 0x000001e000017945 */ /* 0x000fe20003800200 */
[----:B------:R-:W-:Y:S01]  /*4a50*/  IMAD.MOV.U32 R6, RZ, RZ, R8 ;  /* 0x000000ffff067224 */ /* 0x000fe200078e0008 */
[----:B------:R1:W2:Y:S01]  /*4a60*/  SHFL.DOWN PT, R3, R26, 0x1, 0x1f ;  /* 0x08201f001a037f89 */ /* 0x0002a200000e0000 */
[----:B------:R-:W-:-:S03]  /*4a70*/  IMAD.MOV.U32 R7, RZ, RZ, R9 ;  /* 0x000000ffff077224 */ /* 0x000fc600078e0009 */
[----:B------:R1:W3:Y:S04]  /*4a80*/  SHFL.DOWN PT, R5, R8, 0x1, 0x1f ;  /* 0x08201f0008057f89 */ /* 0x0002e800000e0000 */
[----:B------:R1:W4:Y:S01]  /*4a90*/  SHFL.DOWN PT, R4, R9, 0x1, 0x1f ;  /* 0x08201f0009047f89 */ /* 0x00032200000e0000 */
[C---:B0-----:R-:W-:Y:S02]  /*4aa0*/  ISETP.GT.AND P0, PT, R2.reuse, 0x1e, PT ;  /* 0x0000001e0200780c */ /* 0x041fe40003f04270 */
[C---:B------:R-:W-:Y:S02]  /*4ab0*/  ISETP.GT.AND P1, PT, R2.reuse, 0x1d, PT ;  /* 0x0000001d0200780c */ /* 0x040fe40003f24270 */
[C---:B------:R-:W-:Y:S02]  /*4ac0*/  ISETP.GT.AND P5, PT, R2.reuse, 0x1b, PT ;  /* 0x0000001b0200780c */ /* 0x040fe40003fa4270 */
[----:B------:R-:W-:-:S02]  /*4ad0*/  ISETP.GT.AND P4, PT, R2, 0x17, PT ;  /* 0x000000170200780c */ /* 0x000fc40003f84270 */
[C---:B------:R-:W-:Y:S02]  /*4ae0*/  ISETP.GT.AND P3, PT, R2.reuse, 0xf, PT ;  /* 0x0000000f0200780c */ /* 0x040fe40003f64270 */
[----:B------:R-:W-:Y:S01]  /*4af0*/  ISETP.NE.AND P2, PT, R2, RZ, PT ;  /* 0x000000ff0200720c */ /* 0x000fe20003f45270 */
[----:B------:R-:W-:Y:S02]  /*4b00*/  IMAD.MOV.U32 R2, RZ, RZ, R26 ;  /* 0x000000ffff027224 */ /* 0x000fe400078e001a */
[----:B-1234-:R-:W-:Y:S10]  /*4b10*/  @P0 BRA `(.L_x_313) ;  /* 0x0000000000400947 */ /* 0x01eff40003800000 */
        /* <DEDUP_REMOVED lines=9> */
[----:B------:R-:W-:-:S04]  /*4bb0*/  @!P6 ISETP.GE.U32.AND P0, PT, R8, R5, PT ;  /* 0x000000050800e20c */ /* 0x000fc80003f06070 */
[----:B------:R-:W-:-:S04]  /*4bc0*/  @!P6 ISETP.GE.AND.EX P0, PT, R9, R4, PT, P0 ;  /* 0x000000040900e20c */ /* 0x000fc80003f06300 */
[----:B------:R-:W-:Y:S02]  /*4bd0*/  @!P6 FSEL R2, R26, R3, !P0 ;  /* 0x000000031a02e208 */ /* 0x000fe40004000000 */
[----:B------:R-:W-:-:S04]  /*4be0*/  @!P6 ISETP.LT.U32.AND P0, PT, R8, R5, PT ;  /* 0x000000050800e20c */ /* 0x000fc80003f01070 */
[----:B------:R-:W-:-:S04]  /*4bf0*/  @!P6 ISETP.LT.AND.EX P0, PT, R9, R4, PT, P0 ;  /* 0x000000040900e20c */ /* 0x000fc80003f01300 */
[----:B------:R-:W-:Y:S02]  /*4c00*/  @!P6 SEL R6, R8, R5, P0 ;  /* 0x000000050806e207 */ /* 0x000fe40000000000 */
[----:B------:R-:W-:-:S07]  /*4c10*/  @!P6 SEL R7, R9, R4, P0 ;  /* 0x000000040907e207 */ /* 0x000fce0000000000 */
.L_x_313:
[----:B------:R-:W-:Y:S05]  /*4c20*/  BSYNC.RECONVERGENT B1 ;  /* 0x0000000000017941 */ /* 0x000fea0003800200 */
.L_x_312:
[----:B------:R0:W1:Y:S01]  /*4c30*/  SHFL.DOWN PT, R9, R2, 0x2, 0x1f ;  /* 0x08401f0002097f89 */ /* 0x00006200000e0000 */
[----:B------:R-:W-:Y:S01]  /*4c40*/  BSSY.RECONVERGENT B1, `(.L_x_314) ;  /* 0x0000017000017945 */ /* 0x000fe20003800200 */
[----:B------:R-:W-:Y:S02]  /*4c50*/  IMAD.MOV.U32 R3, RZ, RZ, R2 ;  /* 0x000000ffff037224 */ /* 0x000fe400078e0002 */
[----:B------:R0:W2:Y:S01]  /*4c60*/  SHFL.DOWN PT, R11, R6, 0x2, 0x1f ;  /* 0x08401f00060b7f89 */ /* 0x0000a200000e0000 */
[----:B------:R-:W-:Y:S02]  /*4c70*/  IMAD.MOV.U32 R4, RZ, RZ, R6 ;  /* 0x000000ffff047224 */ /* 0x000fe400078e0006 */
[----:B------:R-:W-:Y:S01]  /*4c80*/  IMAD.MOV.U32 R5, RZ, RZ, R7 ;  /* 0x000000ffff057224 */ /* 0x000fe200078e0007 */
[----:B------:R0:W3:Y:S01]  /*4c90*/  SHFL.DOWN PT, R8, R7, 0x2, 0x1f ;  /* 0x08401f0007087f89 */ /* 0x0000e200000e0000 */
[----:B------:R-:W-:Y:S05]  /*4ca0*/  @P1 BRA `(.L_x_315) ;  /* 0x0000000000401947 */ /* 0x000fea0003800000 */
[----:B-1----:R-:W-:Y:S01]  /*4cb0*/  FSETP.GEU.AND P0, PT, R2, R9, PT ;  /* 0x000000090200720b */ /* 0x002fe20003f0e000 */
[----:B------:R-:W-:Y:S02]  /*4cc0*/  IMAD.MOV.U32 R3, RZ, RZ, R9 ;  /* 0x000000ffff037224 */ /* 0x000fe400078e0009 */
[----:B--2---:R-:W-:Y:S02]  /*4cd0*/  IMAD.MOV.U32 R4, RZ, RZ, R11 ;  /* 0x000000ffff047224 */ /* 0x004fe400078e000b */
        /* <DEDUP_REMOVED lines=13> */
.L_x_315:
[----:B------:R-:W-:Y:S05]  /*4db0*/  BSYNC.RECONVERGENT B1 ;  /* 0x0000000000017941 */ /* 0x000fea0003800200 */
.L_x_314:
[----:B---3--:R3:W4:Y:S01]  /*4dc0*/  SHFL.DOWN PT, R8, R3, 0x4, 0x1f ;  /* 0x08801f0003087f89 */ /* 0x00872200000e0000 */
[----:B------:R-:W-:Y:S01]  /*4dd0*/  BSSY.RECONVERGENT B1, `(.L_x_316) ;  /* 0x0000017000017945 */ /* 0x000fe20003800200 */
[----:B0-----:R-:W-:Y:S02]  /*4de0*/  IMAD.MOV.U32 R2, RZ, RZ, R3 ;  /* 0x000000ffff027224 */ /* 0x001fe400078e0003 */
[----:B-1----:R3:W0:Y:S01]  /*4df0*/  SHFL.DOWN PT, R9, R4, 0x4, 0x1f ;  /* 0x08801f0004097f89 */ /* 0x00262200000e0000 */
[----:B------:R-:W-:Y:S02]  /*4e00*/  IMAD.MOV.U32 R6, RZ, RZ, R4 ;  /* 0x000000ffff067224 */ /* 0x000fe400078e0004 */
[----:B------:R-:W-:Y:S01]  /*4e10*/  IMAD.MOV.U32 R7, RZ, RZ, R5 ;  /* 0x000000ffff077224 */ /* 0x000fe200078e0005 */
[----:B------:R3:W1:Y:S01]  /*4e20*/  SHFL.DOWN PT, R10, R5, 0x4, 0x1f ;  /* 0x08801f00050a7f89 */ /* 0x00066200000e0000 */
[----:B------:R-:W-:Y:S05]  /*4e30*/  @P5 BRA `(.L_x_317) ;  /* 0x0000000000405947 */ /* 0x000fea0003800000 */
[----:B----4-:R-:W-:Y:S01]  /*4e40*/  FSETP.GEU.AND P0, PT, R3, R8, PT ;  /* 0x000000080300720b */ /* 0x010fe20003f0e000 */
[----:B------:R-:W-:Y:S02]  /*4e50*/  IMAD.MOV.U32 R2, RZ, RZ, R8 ;  /* 0x000000ffff027224 */ /* 0x000fe400078e0008 */
[----:B0-----:R-:W-:Y:S02]  /*4e60*/  IMAD.MOV.U32 R6, RZ, RZ, R9 ;  /* 0x000000ffff067224 */ /* 0x001fe400078e0009 */
[----:B-1----:R-:W-:-:S08]  /*4e70*/  IMAD.MOV.U32 R7, RZ, RZ, R10 ;  /* 0x000000ffff077224 */ /* 0x002fd000078e000a */
        /* <DEDUP_REMOVED lines=12> */
.L_x_317:
[----:B------:R-:W-:Y:S05]  /*4f40*/  BSYNC.RECONVERGENT B1 ;  /* 0x0000000000017941 */ /* 0x000fea0003800200 */
.L_x_316:
[----:B0-----:R0:W0:Y:S01]  /*4f50*/  SHFL.DOWN PT, R9, R2, 0x8, 0x1f ;  /* 0x09001f0002097f89 */ /* 0x00102200000e0000 */
[----:B------:R-:W-:Y:S01]  /*4f60*/  BSSY.RECONVERGENT B1, `(.L_x_318) ;  /* 0x0000017000017945 */ /* 0x000fe20003800200 */
[----:B---3--:R-:W-:Y:S02]  /*4f70*/  IMAD.MOV.U32 R3, RZ, RZ, R2 ;  /* 0x000000ffff037224 */ /* 0x008fe400078e0002 */
[----:B--2---:R2:W3:Y:S01]  /*4f80*/  SHFL.DOWN PT, R11, R6, 0x8, 0x1f ;  /* 0x09001f00060b7f89 */ /* 0x0044e200000e0000 */
[----:B------:R-:W-:Y:S02]  /*4f90*/  IMAD.MOV.U32 R4, RZ, RZ, R6 ;  /* 0x000000ffff047224 */ /* 0x000fe400078e0006 */
[----:B------:R-:W-:Y:S01]  /*4fa0*/  IMAD.MOV.U32 R5, RZ, RZ, R7 ;  /* 0x000000ffff057224 */ /* 0x000fe200078e0007 */
[----:B----4-:R2:W4:Y:S01]  /*4fb0*/  SHFL.DOWN PT, R8, R7, 0x8, 0x1f ;  /* 0x09001f0007087f89 */ /* 0x01052200000e0000 */
[----:B------:R-:W-:Y:S05]  /*4fc0*/  @P4 BRA `(.L_x_319) ;  /* 0x0000000000404947 */ /* 0x000fea0003800000 */
[----:B0-----:R-:W-:Y:S01]  /*4fd0*/  FSETP.GEU.AND P0, PT, R2, R9, PT ;  /* 0x000000090200720b */ /* 0x001fe20003f0e000 */
[----:B------:R-:W-:Y:S02]  /*4fe0*/  IMAD.MOV.U32 R3, RZ, RZ, R9 ;  /* 0x000000ffff037224 */ /* 0x000fe400078e0009 */
[----:B---3--:R-:W-:Y:S02]  /*4ff0*/  IMAD.MOV.U32 R4, RZ, RZ, R11 ;  /* 0x000000ffff047224 */ /* 0x008fe400078e000b */
[----:B----4-:R-:W-:-:S08]  /*5000*/  IMAD.MOV.U32 R5, RZ, RZ, R8 ;  /* 0x000000ffff057224 */ /* 0x010fd000078e0008 */
        /* <DEDUP_REMOVED lines=12> */
.L_x_319:
[----:B------:R-:W-:Y:S05]  /*50d0*/  BSYNC.RECONVERGENT B1 ;  /* 0x0000000000017941 */ /* 0x000fea0003800200 */
.L_x_318:
[----:B0-----:R0:W0:Y:S01]  /*50e0*/  SHFL.DOWN PT, R2, R3, 0x10, 0x1f ;  /* 0x0a001f0003027f89 */ /* 0x00102200000e0000 */
[----:B------:R-:W-:Y:S01]  /*50f0*/  BSSY.RECONVERGENT B1, `(.L_x_320) ;  /* 0x0000017000017945 */ /* 0x000fe20003800200 */
[----:B----4-:R-:W-:Y:S02]  /*5100*/  IMAD.MOV.U32 R8, RZ, RZ, R3 ;  /* 0x000000ffff087224 */ /* 0x010fe400078e0003 */
[----:B------:R4:W0:Y:S01]  /*5110*/  SHFL.DOWN PT, R9, R4, 0x10, 0x1f ;  /* 0x0a001f0004097f89 */ /* 0x00082200000e0000 */
[----:B--2---:R-:W-:Y:S02]  /*5120*/  IMAD.MOV.U32 R7, RZ, RZ, R4 ;  /* 0x000000ffff077224 */ /* 0x004fe400078e0004 */
[----:B------:R-:W-:Y:S01]  /*5130*/  IMAD.MOV.U32 R6, RZ, RZ, R5 ;  /* 0x000000ffff067224 */ /* 0x000fe200078e0005 */
[----:B-1----:R4:W1:Y:S01]  /*5140*/  SHFL.DOWN PT, R10, R5, 0x10, 0x1f ;  /* 0x0a001f00050a7f89 */ /* 0x00286200000e0000 */
[----:B------:R-:W-:Y:S05]  /*5150*/  @P3 BRA `(.L_x_321) ;  /* 0x0000000000403947 */ /* 0x000fea0003800000 */
[----:B0-----:R-:W-:Y:S01]  /*5160*/  FSETP.GEU.AND P0, PT, R3, R2, PT ;  /* 0x000000020300720b */ /* 0x001fe20003f0e000 */
[----:B------:R-:W-:Y:S02]  /*5170*/  IMAD.MOV.U32 R8, RZ, RZ, R2 ;  /* 0x000000ffff087224 */ /* 0x000fe400078e0002 */
[----:B------:R-:W-:Y:S02]  /*5180*/  IMAD.MOV.U32 R7, RZ, RZ, R9 ;  /* 0x000000ffff077224 */ /* 0x000fe400078e0009 */
        /* <DEDUP_REMOVED lines=13> */
.L_x_321:
[----:B------:R-:W-:Y:S05]  /*5260*/  BSYNC.RECONVERGENT B1 ;  /* 0x0000000000017941 */ /* 0x000fea0003800200 */
.L_x_320:
[----:B------:R-:W-:Y:S04]  /*5270*/  BSSY.RECONVERGENT B1, `(.L_x_322) ;  /* 0x000000c000017945 */ /* 0x000fe80003800200 */
[----:B------:R-:W-:Y:S05]  /*5280*/  @P2 BRA `(.L_x_323) ;  /* 0x0000000000282947 */ /* 0x000fea0003800000 */
[----:B----4-:R-:W2:Y:S01]  /*5290*/  S2R R4, SR_CgaCtaId ;  /* 0x0000000000047919 */ /* 0x010ea20000008800 */
[----:B0-----:R-:W-:Y:S02]  /*52a0*/  MOV R3, 0x400 ;  /* 0x0000040000037802 */ /* 0x001fe40000000f00 */
[----:B------:R-:W-:-:S04]  /*52b0*/  SHF.R.U32.HI R2, RZ, 0x1, R0 ;  /* 0x00000001ff027819 */ /* 0x000fc80000011600 */
[----:B------:R-:W-:Y:S02]  /*52c0*/  LOP3.LUT R2, R2, 0x1f0, RZ, 0xc0, !PT ;  /* 0x000001f002027812 */ /* 0x000fe400078ec0ff */
[----:B--2---:R-:W-:-:S05]  /*52d0*/  LEA R3, R4, R3, 0x18 ;  /* 0x0000000304037211 */ /* 0x004fca00078ec0ff */
[----:B------:R-:W-:Y:S02]  /*52e0*/  IMAD.IADD R5, R2, 0x1, R3 ;  /* 0x0000000102057824 */ /* 0x000fe400078e0203 */
[----:B------:R-:W-:Y:S02]  /*52f0*/  IMAD.MOV.U32 R2, RZ, RZ, R7 ;  /* 0x000000ffff027224 */ /* 0x000fe400078e0007 */
[----:B------:R-:W-:Y:S01]  /*5300*/  IMAD.MOV.U32 R3, RZ, RZ, R6 ;  /* 0x000000ffff037224 */ /* 0x000fe200078e0006 */
[----:B------:R2:W-:Y:S04]  /*5310*/  STS [R5+0x8], R8 ;  /* 0x0000080805007388 */ /* 0x0005e80000000800 */
[----:B------:R2:W-:Y:S02]  /*5320*/  STS.64 [R5+0x10], R2 ;  /* 0x0000100205007388 */ /* 0x0005e40000000a00 */
.L_x_323:
[----:B------:R-:W-:Y:S05]  /*5330*/  BSYNC.RECONVERGENT B1 ;  /* 0x0000000000017941 */ /* 0x000fea0003800200 */
.L_x_322:
        /* <DEDUP_REMOVED lines=8> */
[----:B----4-:R-:W2:Y:S04]  /*53c0*/  LDS.64 R4, [R24+0x20] ;  /* 0x0000200018047984 */ /* 0x010ea80000000a00 */
[----:B------:R4:W1:Y:S04]  /*53d0*/  LDS R18, [R24+0x28] ;  /* 0x0000280018127984 */ /* 0x0008680000000800 */
[----:B------:R4:W1:Y:S01]  /*53e0*/  LDS R16, [R24+0x38] ;  /* 0x0000380018107984 */ /* 0x0008620000000800 */
[----:B0-----:R-:W-:Y:S01]  /*53f0*/  FSETP.GEU.AND P0, PT, R8, R3, PT ;  /* 0x000000030800720b */ /* 0x001fe20003f0e000 */
[----:B------:R-:W-:-:S02]  /*5400*/  IMAD.MOV.U32 R19, RZ, RZ, R3 ;  /* 0x000000ffff137224 */ /* 0x000fc400078e0003 */
[----:B--2---:R-:W-:Y:S02]  /*5410*/  IMAD.MOV.U32 R21, RZ, RZ, R4 ;  /* 0x000000ffff157224 */ /* 0x004fe400078e0004 */
[----:B------:R-:W-:-:S08]  /*5420*/  IMAD.MOV.U32 R20, RZ, RZ, R5 ;  /* 0x000000ffff147224 */ /* 0x000fd000078e0005 */
[----:B-1--4-:R-:W-:Y:S05]  /*5430*/  @!P0 BRA `(.L_x_325) ;  /* 0x00000000002c8947 */ /* 0x012fea0003800000 */
        /* <DEDUP_REMOVED lines=11> */
.L_x_325:
[----:B------:R-:W-:Y:S05]  /*54f0*/  BSYNC.RECONVERGENT B1 ;  /* 0x0000000000017941 */ /* 0x000fea0003800200 */
.L_x_324:
[----:B------:R-:W0:Y:S01]  /*5500*/  LDS.64 R4, [R24+0x30] ;  /* 0x0000300018047984 */ /* 0x000e220000000a00 */
[----:B------:R-:W-:Y:S01]  /*5510*/  FSETP.GEU.AND P0, PT, R19, R18, PT ;  /* 0x000000121300720b */ /* 0x000fe20003f0e000 */
[----:B------:R-:W-:Y:S01]  /*5520*/  BSSY.RECONVERGENT B1, `(.L_x_326) ;  /* 0x0000019000017945 */ /* 0x000fe20003800200 */
[----:B------:R-:W-:Y:S01]  /*5530*/  IMAD.MOV.U32 R23, RZ, RZ, R18 ;  /* 0x000000ffff177224 */ /* 0x000fe200078e0012 */
[----:B------:R1:W2:Y:S04]  /*5540*/  LDS R17, [R24+0x48] ;  /* 0x0000480018117984 */ /* 0x0002a80000000800 */
[----:B------:R1:W4:Y:S04]  /*5550*/  LDS R15, [R24+0x58] ;  /* 0x00005800180f7984 */ /* 0x0003280000000800 */
[----:B------:R1:W1:Y:S04]  /*5560*/  LDS R14, [R24+0x68] ;  /* 0x00006800180e7984 */ /* 0x0002680000000800 */
[----:B------:R0:W1:Y:S04]  /*5570*/  LDS R0, [R24+0x78] ;  /* 0x0000780018007984 */ /* 0x0000680000000800 */
[----:B------:R0:W1:Y:S04]  /*5580*/  LDS.64 R6, [R24+0x40] ;  /* 0x0000400018067984 */ /* 0x0000680000000a00 */
[----:B------:R0:W1:Y:S04]  /*5590*/  LDS.64 R8, [R24+0x50] ;  /* 0x0000500018087984 */ /* 0x0000680000000a00 */
[----:B---3--:R3:W1:Y:S04]  /*55a0*/  LDS.64 R10, [R24+0x60] ;  /* 0x00006000180a7984 */ /* 0x0086680000000a00 */
        /* <DEDUP_REMOVED lines=16> */
.L_x_327:
[----:B------:R-:W-:Y:S05]  /*56b0*/  BSYNC.RECONVERGENT B1 ;  /* 0x0000000000017941 */ /* 0x000fea0003800200 */
.L_x_326:
        /* <DEDUP_REMOVED lines=17> */
.L_x_329:
[----:B------:R-:W-:Y:S05]  /*57d0*/  BSYNC.RECONVERGENT B1 ;  /* 0x0000000000017941 */ /* 0x000fea0003800200 */
.L_x_328:
[----:B--2---:R-:W-:Y:S01]  /*57e0*/  FSETP.GEU.AND P0, PT, R4, R17, PT ;  /* 0x000000110400720b */ /* 0x004fe20003f0e000 */
        /* <DEDUP_REMOVED lines=16> */
.L_x_331:
[----:B------:R-:W-:Y:S05]  /*58f0*/  BSYNC.RECONVERGENT B1 ;  /* 0x0000000000017941 */ /* 0x000fea0003800200 */
.L_x_330:
[----:B----4-:R-:W-:Y:S01]  /*5900*/  FSETP.GEU.AND P0, PT, R6, R15, PT ;  /* 0x0000000f0600720b */ /* 0x010fe20003f0e000 */
        /* <DEDUP_REMOVED lines=16> */
.L_x_333:
[----:B------:R-:W-:Y:S05]  /*5a10*/  BSYNC.RECONVERGENT B1 ;  /* 0x0000000000017941 */ /* 0x000fea0003800200 */
.L_x_332:
        /* <DEDUP_REMOVED lines=17> */
.L_x_335:
[----:B------:R-:W-:Y:S05]  /*5b30*/  BSYNC.RECONVERGENT B1 ;  /* 0x0000000000017941 */ /* 0x000fea0003800200 */
.L_x_334:
        /* <DEDUP_REMOVED lines=16> */
.L_x_256:
[----:B------:R-:W-:Y:S05]  /*5c40*/  BSYNC.RECONVERGENT B0 ;  /* 0x0000000000007941 */ /* 0x000fea0003800200 */
.L_x_223:
[----:B------:R-:W-:Y:S05]  /*5c50*/  @P1 EXIT ;  /* 0x000000000000194d */ /* 0x000fea0003800000 */
[----:B0-2-4-:R-:W0:Y:S01]  /*5c60*/  LDC.64 R2, c[0x0][0x388] ;  /* 0x0000e200ff027b82 */ /* 0x015e220000000a00 */
[----:B------:R-:W-:-:S04]  /*5c70*/  LOP3.LUT R7, R7, R6, RZ, 0x3c, !PT ;  /* 0x0000000607077212 */ /* 0x000fc800078e3cff */
[----:B------:R-:W-:-:S04]  /*5c80*/  LOP3.LUT R6, R7, R6, RZ, 0x3c, !PT ;  /* 0x0000000607067212 */ /* 0x000fc800078e3cff */
[----:B------:R-:W-:-:S05]  /*5c90*/  LOP3.LUT R7, R7, R6, RZ, 0x3c, !PT ;  /* 0x0000000607077212 */ /* 0x000fca00078e3cff */
[----:B0-----:R-:W-:Y:S04]  /*5ca0*/  STG.E.64 desc[UR10][R2.64+0x8], R6 ;  /* 0x0000080602007986 */ /* 0x001fe8000c101b0a */
[----:B------:R-:W-:Y:S01]  /*5cb0*/  STG.E desc[UR10][R2.64], R8 ;  /* 0x0000000802007986 */ /* 0x000fe2000c10190a */
[----:B------:R-:W-:Y:S05]  /*5cc0*/  EXIT ;  /* 0x000000000000794d */ /* 0x000fea0003800000 */
.L_x_336:
        /* <DEDUP_REMOVED lines=11> */
.L_x_1108:


//--------------------- .text._ZN6thrust24THRUST_300001_SM_1000_NS8cuda_cub4core6detail13_kernel_agentINS1_8__reduce10DrainAgentIlEEJN3cub18CUB_300001_SM_10009GridQueueIyEElEEEvDpT0_ --------------------------
	.section	.text._ZN6thrust24THRUST_300001_SM_1000_NS8cuda_cub4core6detail13_kernel_agentINS1_8__reduce10DrainAgentIlEEJN3cub18CUB_300001_SM_10009GridQueueIyEElEEEvDpT0_,"ax",@progbits
	.align	128
        .global         _ZN6thrust24THRUST_300001_SM_1000_NS8cuda_cub4core6detail13_kernel_agentINS1_8__reduce10DrainAgentIlEEJN3cub18CUB_300001_SM_10009GridQueueIyEElEEEvDpT0_
        .type           _ZN6thrust24THRUST_300001_SM_1000_NS8cuda_cub4core6detail13_kernel_agentINS1_8__reduce10DrainAgentIlEEJN3cub18CUB_300001_SM_10009GridQueueIyEElEEEvDpT0_,@function
        .size           _ZN6thrust24THRUST_300001_SM_1000_NS8cuda_cub4core6detail13_kernel_agentINS1_8__reduce10DrainAgentIlEEJN3cub18CUB_300001_SM_10009GridQueueIyEElEEEvDpT0_,(.L_x_1109 - _ZN6thrust24THRUST_300001_SM_1000_NS8cuda_cub4core6detail13_kernel_agentINS1_8__reduce10DrainAgentIlEEJN3cub18CUB_300001_SM_10009GridQueueIyEElEEEvDpT0_)
        .other          _ZN6thrust24THRUST_300001_SM_1000_NS8cuda_cub4core6detail13_kernel_agentINS1_8__reduce10DrainAgentIlEEJN3cub18CUB_300001_SM_10009GridQueueIyEElEEEvDpT0_,@"STO_CUDA_ENTRY STV_DEFAULT"
_ZN6thrust24THRUST_300001_SM_1000_NS8cuda_cub4core6detail13_kernel_agentINS1_8__reduce10DrainAgentIlEEJN3cub18CUB_300001_SM_10009GridQueueIyEElEEEvDpT0_:
.text._ZN6thrust24THRUST_300001_SM_1000_NS8cuda_cub4core6detail13_kernel_agentINS1_8__reduce10DrainAgentIlEEJN3cub18CUB_300001_SM_10009GridQueueIyEElEEEvDpT0_:
[----:B------:R-:W-:Y:S08]  /*0000*/  LDC R1, c[0x0][0x37c] ;  /* 0x0000df00ff017b82 */ /* 0x000ff00000000800 */
[----:B------:R-:W0:Y:S01]  /*0010*/  LDC.64 R2, c[0x0][0x380] ;  /* 0x0000e000ff027b82 */ /* 0x000e220000000a00 */
[----:B------:R-:W0:Y:S07]  /*0020*/  LDCU.64 UR4, c[0x0][0x358] ;  /* 0x00006b00ff0477ac */ /* 0x000e2e0008000a00 */
[----:B------:R-:W1:Y:S01]  /*0030*/  LDC.64 R4, c[0x0][0x388] ;  /* 0x0000e200ff047b82 */ /* 0x000e620000000a00 */
[----:B0-----:R-:W-:Y:S04]  /*0040*/  STG.E.64 desc[UR4][R2.64+0x8], RZ ;  /* 0x000008ff02007986 */ /* 0x001fe8000c101b04 */
[----:B-1----:R-:W-:Y:S01]  /*0050*/  STG.E.64 desc[UR4][R2.64], R4 ;  /* 0x0000000402007986 */ /* 0x002fe2000c101b04 */
[----:B------:R-:W-:Y:S05]  /*0060*/  EXIT ;  /* 0x000000000000794d */ /* 0x000fea0003800000 */
.L_x_337:
        /* <DEDUP_REMOVED lines=9> */
.L_x_1109:


//--------------------- .text._ZN6thrust24THRUST_300001_SM_1000_NS8cuda_cub4core6detail13_kernel_agentINS1_8__reduce11ReduceAgentINS0_12zip_iteratorIN4cuda3std3__45tupleIJNS0_10device_ptrIfEENS0_17counting_iteratorIlNS0_11use_defaultESF_SF_EEEEEEEPNSB_IJflEEESJ_lNS1_9__extrema9arg_max_fIflNSA_4lessIfEEEEEEJSI_SK_lN3cub18CUB_300001_SM_100013GridEvenShareIlEENSS_9GridQueueIyEESP_EEEvDpT0_ --------------------------
	.section	.text._ZN6thrust24THRUST_300001_SM_1000_NS8cuda_cub4core6detail13_kernel_agentINS1_8__reduce11ReduceAgentINS0_12zip_iteratorIN4cuda3std3__45tupleIJNS0_10device_ptrIfEENS0_17counting_iteratorIlNS0_11use_defaultESF_SF_EEEEEEEPNSB_IJflEEESJ_lNS1_9__extrema9arg_max_fIflNSA_4lessIfEEEEEEJSI_SK_lN3cub18CUB_300001_SM_100013GridEvenShareIlEENSS_9GridQueueIyEESP_EEEvDpT0_,"ax",@progbits
	.align	128
        .global         _ZN6thrust24THRUST_300001_SM_1000_NS8cuda_cub4core6detail13_kernel_agentINS1_8__reduce11ReduceAgentINS0_12zip_iteratorIN4cuda3std3__45tupleIJNS0_10device_ptrIfEENS0_17counting_iteratorIlNS0_11use_defaultESF_SF_EEEEEEEPNSB_IJflEEESJ_lNS1_9__extrema9arg_max_fIflNSA_4lessIfEEEEEEJSI_SK_lN3cub18CUB_300001_SM_100013GridEvenShareIlEENSS_9GridQueueIyEESP_EEEvDpT0_
        .type           _ZN6thrust24THRUST_300001_SM_1000_NS8cuda_cub4core6detail13_kernel_agentINS1_8__reduce11ReduceAgentINS0_12zip_iteratorIN4cuda3std3__45tupleIJNS0_10device_ptrIfEENS0_17counting_iteratorIlNS0_11use_defaultESF_SF_EEEEEEEPNSB_IJflEEESJ_lNS1_9__extrema9arg_max_fIflNSA_4lessIfEEEEEEJSI_SK_lN3cub18CUB_300001_SM_100013GridEvenShareIlEENSS_9GridQueueIyEESP_EEEvDpT0_,@function
        .size           _ZN6thrust24THRUST_300001_SM_1000_NS8cuda_cub4core6detail13_kernel_agentINS1_8__reduce11ReduceAgentINS0_12zip_iteratorIN4cuda3std3__45tupleIJNS0_10device_ptrIfEENS0_17counting_iteratorIlNS0_11use_defaultESF_SF_EEEEEEEPNSB_IJflEEESJ_lNS1_9__extrema9arg_max_fIflNSA_4lessIfEEEEEEJSI_SK_lN3cub18CUB_300001_SM_100013GridEvenShareIlEENSS_9GridQueueIyEESP_EEEvDpT0_,(.L_x_1110 - _ZN6thrust24THRUST_300001_SM_1000_NS8cuda_cub4core6detail13_kernel_agentINS1_8__reduce11ReduceAgentINS0_12zip_iteratorIN4cuda3std3__45tupleIJNS0_10device_ptrIfEENS0_17counting_iteratorIlNS0_11use_defaultESF_SF_EEEEEEEPNSB_IJflEEESJ_lNS1_9__extrema9arg_max_fIflNSA_4lessIfEEEEEEJSI_SK_lN3cub18CUB_300001_SM_100013GridEvenShareIlEENSS_9GridQueueIyEESP_EEEvDpT0_)
        .other          _ZN6thrust24THRUST_300001_SM_1000_NS8cuda_cub4core6detail13_kernel_agentINS1_8__reduce11ReduceAgentINS0_12zip_iteratorIN4cuda3std3__45tupleIJNS0_10device_ptrIfEENS0_17counting_iteratorIlNS0_11use_defaultESF_SF_EEEEEEEPNSB_IJflEEESJ_lNS1_9__extrema9arg_max_fIflNSA_4lessIfEEEEEEJSI_SK_lN3cub18CUB_300001_SM_100013GridEvenShareIlEENSS_9GridQueueIyEESP_EEEvDpT0_,@"STO_CUDA_ENTRY STV_DEFAULT"
_ZN6thrust24THRUST_300001_SM_1000_NS8cuda_cub4core6detail13_kernel_agentINS1_8__reduce11ReduceAgentINS0_12zip_iteratorIN4cuda3std3__45tupleIJNS0_10device_ptrIfEENS0_17counting_iteratorIlNS0_11use_defaultESF_SF_EEEEEEEPNSB_IJflEEESJ_lNS1_9__extrema9arg_max_fIflNSA_4lessIfEEEEEEJSI_SK_lN3cub18CUB_300001_SM_100013GridEvenShareIlEENSS_9GridQueueIyEESP_EEEvDpT0_:
.text._ZN6thrust24THRUST_300001_SM_1000_NS8cuda_cub4core6detail13_kernel_agentINS1_8__reduce11ReduceAgentINS0_12zip_iteratorIN4cuda3std3__45tupleIJNS0_10device_ptrIfEENS0_17counting_iteratorIlNS0_11use_defaultESF_SF_EEEEEEEPNSB_IJflEEESJ_lNS1_9__extrema9arg_max_fIflNSA_4lessIfEEEEEEJSI_SK_lN3cub18CUB_300001_SM_100013GridEvenShareIlEENSS_9GridQueueIyEESP_EEEvDpT0_:
[----:B------:R-:W-:Y:S01]  /*0000*/  LDC R1, c[0x0][0x37c] ;  /* 0x0000df00ff017b82 */ /* 0x000fe20000000800 */
[----:B------:R-:W0:Y:S01]  /*0010*/  S2R R0, SR_CTAID.X ;  /* 0x0000000000007919 */ /* 0x000e220000002500 */
[----:B------:R-:W1:Y:S01]  /*0020*/  LDCU.64 UR4, c[0x0][0x398] ;  /* 0x00007300ff0477ac */ /* 0x000e620008000a00 */
[----:B------:R-:W-:Y:S01]  /*0030*/  BSSY.RECONVERGENT B0, `(.L_x_338) ;  /* 0x00005a5000007945 */ /* 0x000fe20003800200 */
[----:B------:R-:W2:Y:S01]  /*0040*/  LDCU UR6, c[0x0][0x370] ;  /* 0x00006e00ff0677ac */ /* 0x000ea20008000800 */
[----:B------:R-:W3:Y:S01]  /*0050*/  LDCU.64 UR10, c[0x0][0x358] ;  /* 0x00006b00ff0a77ac */ /* 0x000ee20008000a00 */
[----:B-1----:R-:W-:Y:S02]  /*0060*/  IMAD.U32 R7, RZ, RZ, UR4 ;  /* 0x00000004ff077e24 */ /* 0x002fe4000f8e00ff */
[----:B------:R-:W-:Y:S01]  /*0070*/  IMAD.U32 R18, RZ, RZ, UR5 ;  /* 0x00000005ff127e24 */ /* 0x000fe2000f8e00ff */
[----:B--2---:R-:W-:Y:S01]  /*0080*/  UIMAD UR6, UR6, 0x500, URZ ;  /* 0x00000500060678a4 */ /* 0x004fe2000f8e02ff */
[----:B0-----:R-:W-:-:S05]  /*0090*/  IMAD R6, R0, 0x500, RZ ;  /* 0x0000050000067824 */ /* 0x001fca00078e02ff */
[----:B------:R-:W-:-:S04]  /*00a0*/  IADD3 R2, P1, PT, R6, 0x500, RZ ;  /* 0x0000050006027810 */ /* 0x000fc80007f3e0ff */
[----:B------:R-:W-:Y:S01]  /*00b0*/  ISETP.GT.U32.AND P0, PT, R2, R7, PT ;  /* 0x000000070200720c */ /* 0x000fe20003f04070 */
[----:B------:R-:W-:-:S05]  /*00c0*/  IMAD.X R3, RZ, RZ, RZ, P1 ;  /* 0x000000ffff037224 */ /* 0x000fca00008e06ff */
[----:B------:R-:W-:-:S13]  /*00d0*/  ISETP.GT.AND.EX P0, PT, R3, R18, PT, P0 ;  /* 0x000000120300720c */ /* 0x000fda0003f04300 */
[----:B---3--:R-:W-:Y:S05]  /*00e0*/  @!P0 BRA `(.L_x_339) ;  /* 0x0000003000d48947 */ /* 0x008fea0003800000 */
[----:B------:R-:W0:Y:S01]  /*00f0*/  S2R R9, SR_TID.X ;  /* 0x0000000000097919 */ /* 0x000e220000002100 */
[----:B------:R-:W-:Y:S01]  /*0100*/  IMAD.IADD R10, R7, 0x1, -R6 ;  /* 0x00000001070a7824 */ /* 0x000fe200078e0a06 */
[----:B------:R-:W-:Y:S01]  /*0110*/  BSSY.RECONVERGENT B1, `(.L_x_340) ;  /* 0x0000010000017945 */ /* 0x000fe20003800200 */
[----:B------:R-:W-:Y:S02]  /*0120*/  IMAD.MOV.U32 R12, RZ, RZ, RZ ;  /* 0x000000ffff0c7224 */ /* 0x000fe400078e00ff */
[----:B------:R-:W-:Y:S02]  /*0130*/  IMAD.MOV.U32 R11, RZ, RZ, RZ ;  /* 0x000000ffff0b7224 */ /* 0x000fe400078e00ff */
[----:B------:R-:W-:Y:S01]  /*0140*/  IMAD.MOV.U32 R8, RZ, RZ, RZ ;  /* 0x000000ffff087224 */ /* 0x000fe200078e00ff */
[----:B0-----:R-:W-:Y:S01]  /*0150*/  ISETP.GE.AND P0, PT, R9, R10, PT ;  /* 0x0000000a0900720c */ /* 0x001fe20003f06270 */
[----:B------:R-:W-:-:S12]  /*0160*/  IMAD.MOV.U32 R13, RZ, RZ, R9 ;  /* 0x000000ffff0d7224 */ /* 0x000fd800078e0009 */
[----:B------:R-:W-:Y:S05]  /*0170*/  @P0 BRA `(.L_x_341) ;  /* 0x0000000000240947 */ /* 0x000fea0003800000 */
[----:B------:R-:W0:Y:S01]  /*0180*/  LDCU.128 UR4, c[0x0][0x380] ;  /* 0x00007000ff0477ac */ /* 0x000e220008000c00 */
[----:B------:R-:W-:-:S05]  /*0190*/  IADD3 R11, P0, PT, R6, R9, RZ ;  /* 0x00000009060b7210 */ /* 0x000fca0007f1e0ff */
[----:B------:R-:W-:Y:S01]  /*01a0*/  IMAD.X R8, RZ, RZ, RZ, P0 ;  /* 0x000000ffff087224 */ /* 0x000fe200000e06ff */
[----:B0-----:R-:W-:-:S04]  /*01b0*/  LEA R2, P1, R11, UR4, 0x2 ;  /* 0x000000040b027c11 */ /* 0x001fc8000f8210ff */
[----:B------:R-:W-:-:S05]  /*01c0*/  LEA.HI.X R3, R11, UR5, R8, 0x2, P1 ;  /* 0x000000050b037c11 */ /* 0x000fca00088f1408 */
[----:B------:R0:W5:Y:S01]  /*01d0*/  LDG.E R12, desc[UR10][R2.64] ;  /* 0x0000000a020c7981 */ /* 0x000162000c1e1900 */
[----:B------:R-:W-:Y:S01]  /*01e0*/  IADD3 R11, P0, PT, R11, UR6, RZ ;  /* 0x000000060b0b7c10 */ /* 0x000fe2000ff1e0ff */
[----:B------:R-:W-:-:S03]  /*01f0*/  VIADD R13, R9, 0x100 ;  /* 0x00000100090d7836 */ /* 0x000fc60000000000 */
[----:B------:R-:W-:-:S09]  /*0200*/  IADD3.X R8, PT, PT, R8, UR7, RZ, P0, !PT ;  /* 0x0000000708087c10 */ /* 0x000fd200087fe4ff */
.L_x_341:
[----:B------:R-:W-:Y:S05]  /*0210*/  BSYNC.RECONVERGENT B1 ;  /* 0x0000000000017941 */ /* 0x000fea0003800200 */
.L_x_340:
[----:B------:R-:W-:Y:S01]  /*0220*/  ISETP.GE.AND P0, PT, R13, R10, PT ;  /* 0x0000000a0d00720c */ /* 0x000fe20003f06270 */
[----:B------:R-:W-:-:S12]  /*0230*/  BSSY.RECONVERGENT B1, `(.L_x_342) ;  /* 0x0000099000017945 */ /* 0x000fd80003800200 */
[----:B------:R-:W-:Y:S05]  /*0240*/  @P0 BRA `(.L_x_343) ;  /* 0x00000008005c0947 */ /* 0x000fea0003800000 */
[----:B0-----:R-:W-:Y:S01]  /*0250*/  LOP3.LUT R2, RZ, R13, RZ, 0x33, !PT ;  /* 0x0000000dff027212 */ /* 0x001fe200078e33ff */
[----:B------:R-:W-:Y:S03]  /*0260*/  BSSY.RECONVERGENT B2, `(.L_x_344) ;  /* 0x000002e000027945 */ /* 0x000fe60003800200 */
[----:B------:R-:W-:-:S04]  /*0270*/  IADD3 R15, PT, PT, -R6, R7, R2 ;  /* 0x00000007060f7210 */ /* 0x000fc80007ffe102 */
[----:B------:R-:W-:-:S04]  /*0280*/  LOP3.LUT R2, R15, 0x300, RZ, 0xc0, !PT ;  /* 0x000003000f027812 */ /* 0x000fc800078ec0ff */
[----:B------:R-:W-:-:S13]  /*0290*/  ISETP.NE.AND P0, PT, R2, 0x300, PT ;  /* 0x000003000200780c */ /* 0x000fda0003f05270 */
[----:B------:R-:W-:Y:S05]  /*02a0*/  @!P0 BRA `(.L_x_345) ;  /* 0x0000000000a48947 */ /* 0x000fea0003800000 */
[----:B------:R-:W0:Y:S01]  /*02b0*/  LDCU.128 UR4, c[0x0][0x380] ;  /* 0x00007000ff0477ac */ /* 0x000e220008000c00 */
[----:B------:R-:W-:Y:S02]  /*02c0*/  IADD3 R3, P0, PT, R6, R13, RZ ;  /* 0x0000000d06037210 */ /* 0x000fe40007f1e0ff */
[----:B------:R-:W-:-:S03]  /*02d0*/  LEA.HI R2, R15, 0x1, RZ, 0x18 ;  /* 0x000000010f027811 */ /* 0x000fc600078fc0ff */
[----:B------:R-:W-:Y:S01]  /*02e0*/  IMAD.X R14, RZ, RZ, RZ, P0 ;  /* 0x000000ffff0e7224 */ /* 0x000fe200000e06ff */
[----:B------:R-:W-:-:S05]  /*02f0*/  LOP3.LUT R2, R2, 0x3, RZ, 0xc0, !PT ;  /* 0x0000000302027812 */ /* 0x000fca00078ec0ff */
[----:B------:R-:W-:Y:S01]  /*0300*/  IMAD.MOV R4, RZ, RZ, -R2 ;  /* 0x000000ffff047224 */ /* 0x000fe200078e0a02 */
[C---:B0-----:R-:W-:Y:S02]  /*0310*/  LEA R5, P2, R3.reuse, UR4, 0x2 ;  /* 0x0000000403057c11 */ /* 0x041fe4000f8410ff */
[C---:B------:R-:W-:Y:S02]  /*0320*/  IADD3 R7, P1, PT, R3.reuse, UR6, RZ ;  /* 0x0000000603077c10 */ /* 0x040fe4000ff3e0ff */
[----:B------:R-:W-:Y:S02]  /*0330*/  LEA.HI.X R3, R3, UR5, R14, 0x2, P2 ;  /* 0x0000000503037c11 */ /* 0x000fe400090f140e */
[----:B------:R-:W-:-:S09]  /*0340*/  IADD3.X R14, PT, PT, R14, UR7, RZ, P1, !PT ;  /* 0x000000070e0e7c10 */ /* 0x000fd20008ffe4ff */
.L_x_348:
[----:B------:R-:W-:-:S05]  /*0350*/  IMAD.MOV.U32 R2, RZ, RZ, R5 ;  /* 0x000000ffff027224 */ /* 0x000fca00078e0005 */
[----:B------:R-:W2:Y:S01]  /*0360*/  LDG.E R19, desc[UR10][R2.64] ;  /* 0x0000000a02137981 */ /* 0x000ea2000c1e1900 */
[----:B------:R-:W-:Y:S01]  /*0370*/  VIADD R4, R4, 0x1 ;  /* 0x0000000104047836 */ /* 0x000fe20000000000 */
[----:B------:R-:W-:Y:S01]  /*0380*/  BSSY.RECONVERGENT B3, `(.L_x_346) ;  /* 0x0000016000037945 */ /* 0x000fe20003800200 */
[----:B------:R-:W-:Y:S01]  /*0390*/  IMAD.MOV.U32 R18, RZ, RZ, R11 ;  /* 0x000000ffff127224 */ /* 0x000fe200078e000b */
[----:B------:R-:W-:Y:S01]  /*03a0*/  IADD3 R5, P3, PT, R5, 0x400, RZ ;  /* 0x0000040005057810 */ /* 0x000fe20007f7e0ff */
[----:B------:R-:W-:Y:S01]  /*03b0*/  IMAD.MOV.U32 R17, RZ, RZ, R8 ;  /* 0x000000ffff117224 */ /* 0x000fe200078e0008 */
[----:B------:R-:W-:Y:S01]  /*03c0*/  ISETP.NE.AND P2, PT, R4, RZ, PT ;  /* 0x000000ff0400720c */ /* 0x000fe20003f45270 */
[----:B-----5:R-:W-:Y:S02]  /*03d0*/  IMAD.MOV.U32 R16, RZ, RZ, R12 ;  /* 0x000000ffff107224 */ /* 0x020fe400078e000c */
[----:B------:R-:W-:Y:S02]  /*03e0*/  IMAD.MOV.U32 R11, RZ, RZ, R7 ;  /* 0x000000ffff0b7224 */ /* 0x000fe400078e0007 */
[----:B------:R-:W-:Y:S01]  /*03f0*/  IMAD.MOV.U32 R8, RZ, RZ, R14 ;  /* 0x000000ffff087224 */ /* 0x000fe200078e000e */
[----:B--2---:R-:W-:Y:S01]  /*0400*/  FSETP.GEU.AND P0, PT, R12, R19, PT ;  /* 0x000000130c00720b */ /* 0x004fe20003f0e000 */
[----:B------:R-:W-:-:S12]  /*0410*/  IMAD.MOV.U32 R12, RZ, RZ, R19 ;  /* 0x000000ffff0c7224 */ /* 0x000fd800078e0013 */
        /* <DEDUP_REMOVED lines=12> */
.L_x_347:
[----:B------:R-:W-:Y:S05]  /*04e0*/  BSYNC.RECONVERGENT B3 ;  /* 0x0000000000037941 */ /* 0x000fea0003800200 */
.L_x_346:
[----:B------:R-:W-:Y:S01]  /*04f0*/  IADD3 R7, P0, PT, R7, 0x100, RZ ;  /* 0x0000010007077810 */ /* 0x000fe20007f1e0ff */
[----:B------:R-:W-:Y:S02]  /*0500*/  VIADD R13, R13, 0x100 ;  /* 0x000001000d0d7836 */ /* 0x000fe40000000000 */
[----:B------:R-:W-:Y:S02]  /*0510*/  IMAD.X R3, RZ, RZ, R3, P3 ;  /* 0x000000ffff037224 */ /* 0x000fe400018e0603 */
[----:B------:R-:W-:Y:S01]  /*0520*/  IMAD.X R14, RZ, RZ, R14, P0 ;  /* 0x000000ffff0e7224 */ /* 0x000fe200000e060e */
[----:B------:R-:W-:Y:S07]  /*0530*/  @P2 BRA `(.L_x_348) ;  /* 0xfffffffc00842947 */ /* 0x000fee000383ffff */
.L_x_345:
[----:B------:R-:W-:Y:S05]  /*0540*/  BSYNC.RECONVERGENT B2 ;  /* 0x0000000000027941 */ /* 0x000fea0003800200 */
.L_x_344:
[----:B------:R-:W-:-:S13]  /*0550*/  ISETP.GE.U32.AND P0, PT, R15, 0x300, PT ;  /* 0x000003000f00780c */ /* 0x000fda0003f06070 */
[----:B------:R-:W-:Y:S05]  /*0560*/  @!P0 BRA `(.L_x_343) ;  /* 0x0000000400948947 */ /* 0x000fea0003800000 */
[----:B------:R-:W0:Y:S01]  /*0570*/  LDC.64 R4, c[0x0][0x380] ;  /* 0x0000e000ff047b82 */ /* 0x000e220000000a00 */
[----:B------:R-:W-:-:S07]  /*0580*/  VIADD R7, R13, 0x200 ;  /* 0x000002000d077836 */ /* 0x000fce0000000000 */
[----:B------:R-:W1:Y:S02]  /*0590*/  LDC.64 R2, c[0x0][0x388] ;  /* 0x0000e200ff027b82 */ /* 0x000e640000000a00 */
.L_x_357:
[----:B------:R-:W-:-:S05]  /*05a0*/  VIADD R13, R7, 0xfffffe00 ;  /* 0xfffffe00070d7836 */ /* 0x000fca0000000000 */
[----:B------:R-:W-:-:S04]  /*05b0*/  IADD3 R19, P0, PT, R6, R13, RZ ;  /* 0x0000000d06137210 */ /* 0x000fc80007f1e0ff */
[----:B------:R-:W-:Y:S02]  /*05c0*/  LEA.HI.X.SX32 R18, R13, RZ, 0x1, P0 ;  /* 0x000000ff0d127211 */ /* 0x000fe400000f0eff */
[----:B0-----:R-:W-:-:S04]  /*05d0*/  LEA R16, P0, R19, R4, 0x2 ;  /* 0x0000000413107211 */ /* 0x001fc800078010ff */
[----:B------:R-:W-:-:S05]  /*05e0*/  LEA.HI.X R17, R19, R5, R18, 0x2, P0 ;  /* 0x0000000513117211 */ /* 0x000fca00000f1412 */
[----:B------:R-:W2:Y:S04]  /*05f0*/  LDG.E R25, desc[UR10][R16.64] ;  /* 0x0000000a10197981 */ /* 0x000ea8000c1e1900 */
[----:B-----5:R0:W5:Y:S04]  /*0600*/  LDG.E R15, desc[UR10][R16.64+0x400] ;  /* 0x0004000a100f7981 */ /* 0x020168000c1e1900 */
[----:B------:R0:W5:Y:S04]  /*0610*/  LDG.E R13, desc[UR10][R16.64+0x800] ;  /* 0x0008000a100d7981 */ /* 0x000168000c1e1900 */
[----:B------:R0:W5:Y:S01]  /*0620*/  LDG.E R14, desc[UR10][R16.64+0xc00] ;  /* 0x000c000a100e7981 */ /* 0x000162000c1e1900 */
[----:B-1----:R-:W-:Y:S01]  /*0630*/  IADD3 R20, P1, PT, R19, R2, RZ ;  /* 0x0000000213147210 */ /* 0x002fe20007f3e0ff */
[----:B------:R-:W-:Y:S01]  /*0640*/  BSSY.RECONVERGENT B2, `(.L_x_349) ;  /* 0x0000013000027945 */ /* 0x000fe20003800200 */
[----:B------:R-:W-:-:S03]  /*0650*/  VIADD R19, R7, 0xffffff00 ;  /* 0xffffff0007137836 */ /* 0x000fc60000000000 */
[----:B------:R-:W-:Y:S02]  /*0660*/  IMAD.X R23, R18, 0x1, R3, P1 ;  /* 0x0000000112177824 */ /* 0x000fe400008e0603 */
[----:B------:R-:W-:Y:S02]  /*0670*/  IMAD.MOV.U32 R21, RZ, RZ, R20 ;  /* 0x000000ffff157224 */ /* 0x000fe400078e0014 */
[----:B------:R-:W-:Y:S01]  /*0680*/  IMAD.MOV.U32 R22, RZ, RZ, R23 ;  /* 0x000000ffff167224 */ /* 0x000fe200078e0017 */
[----:B--2---:R-:W-:Y:S01]  /*0690*/  FSETP.GEU.AND P0, PT, R12, R25, PT ;  /* 0x000000190c00720b */ /* 0x004fe20003f0e000 */
[----:B------:R-:W-:-:S12]  /*06a0*/  IMAD.MOV.U32 R18, RZ, RZ, R25 ;  /* 0x000000ffff127224 */ /* 0x000fd800078e0019 */
[----:B0-----:R-:W-:Y:S05]  /*06b0*/  @!P0 BRA `(.L_x_350) ;  /* 0x00000000002c8947 */ /* 0x001fea0003800000 */
        /* <DEDUP_REMOVED lines=11> */
.L_x_350:
[----:B------:R-:W-:Y:S05]  /*0770*/  BSYNC.RECONVERGENT B2 ;  /* 0x0000000000027941 */ /* 0x000fea0003800200 */
.L_x_349:
[----:B-----5:R-:W-:Y:S01]  /*0780*/  FSETP.GEU.AND P0, PT, R18, R15, PT ;  /* 0x0000000f1200720b */ /* 0x020fe20003f0e000 */
[----:B------:R-:W-:Y:S01]  /*0790*/  BSSY.RECONVERGENT B2, `(.L_x_351) ;  /* 0x0000013000027945 */ /* 0x000fe20003800200 */
[----:B------:R-:W-:Y:S02]  /*07a0*/  SHF.R.S32.HI R8, RZ, 0x1f, R19 ;  /* 0x0000001fff087819 */ /* 0x000fe40000011413 */
[----:B------:R-:W-:-:S04]  /*07b0*/  IADD3 R12, P1, P2, R19, R2, R6 ;  /* 0x00000002130c7210 */ /* 0x000fc80007a3e006 */
[----:B------:R-:W-:Y:S01]  /*07c0*/  IADD3.X R11, PT, PT, R8, R3, RZ, P1, P2 ;  /* 0x00000003080b7210 */ /* 0x000fe20000fe44ff */
[----:B------:R-:W-:Y:S02]  /*07d0*/  IMAD.MOV.U32 R19, RZ, RZ, R12 ;  /* 0x000000ffff137224 */ /* 0x000fe400078e000c */
[----:B------:R-:W-:Y:S02]  /*07e0*/  IMAD.MOV.U32 R8, RZ, RZ, R15 ;  /* 0x000000ffff087224 */ /* 0x000fe400078e000f */
[----:B------:R-:W-:Y:S01]  /*07f0*/  IMAD.MOV.U32 R20, RZ, RZ, R11 ;  /* 0x000000ffff147224 */ /* 0x000fe200078e000b */
[----:B------:R-:W-:Y:S06]  /*0800*/  @!P0 BRA `(.L_x_352) ;  /* 0x00000000002c8947 */ /* 0x000fec0003800000 */
        /* <DEDUP_REMOVED lines=11> */
.L_x_352:
[----:B------:R-:W-:Y:S05]  /*08c0*/  BSYNC.RECONVERGENT B2 ;  /* 0x0000000000027941 */ /* 0x000fea0003800200 */
.L_x_351:
[----:B------:R-:W-:Y:S01]  /*08d0*/  FSETP.GEU.AND P0, PT, R8, R13, PT ;  /* 0x0000000d0800720b */ /* 0x000fe20003f0e000 */
[C---:B------:R-:W-:Y:S01]  /*08e0*/  VIADD R11, R7.reuse, 0x100 ;  /* 0x00000100070b7836 */ /* 0x040fe20000000000 */
[----:B------:R-:W-:Y:S01]  /*08f0*/  SHF.R.S32.HI R12, RZ, 0x1f, R7 ;  /* 0x0000001fff0c7819 */ /* 0x000fe20000011407 */
[----:B------:R-:W-:Y:S01]  /*0900*/  BSSY.RECONVERGENT B2, `(.L_x_353) ;  /* 0x0000014000027945 */ /* 0x000fe20003800200 */
[-CC-:B------:R-:W-:Y:S01]  /*0910*/  IADD3 R18, P1, P4, R7, R2.reuse, R6.reuse ;  /* 0x0000000207127210 */ /* 0x180fe20007c3e006 */
[----:B------:R-:W-:Y:S01]  /*0920*/  IMAD.MOV.U32 R15, RZ, RZ, R13 ;  /* 0x000000ffff0f7224 */ /* 0x000fe200078e000d */
[----:B------:R-:W-:Y:S02]  /*0930*/  IADD3 R23, P2, P3, R11, R2, R6 ;  /* 0x000000020b177210 */ /* 0x000fe40007b5e006 */
[----:B------:R-:W-:Y:S01]  /*0940*/  IADD3.X R21, PT, PT, R12, R3, RZ, P1, P4 ;  /* 0x000000030c157210 */ /* 0x000fe20000fe84ff */
[----:B------:R-:W-:Y:S01]  /*0950*/  IMAD.MOV.U32 R16, RZ, RZ, R18 ;  /* 0x000000ffff107224 */ /* 0x000fe200078e0012 */
[----:B------:R-:W-:-:S03]  /*0960*/  SHF.R.S32.HI R12, RZ, 0x1f, R11 ;  /* 0x0000001fff0c7819 */ /* 0x000fc6000001140b */
        /* <DEDUP_REMOVED lines=13> */
.L_x_354:
[----:B------:R-:W-:Y:S05]  /*0a40*/  BSYNC.RECONVERGENT B2 ;  /* 0x0000000000027941 */ /* 0x000fea0003800200 */
.L_x_353:
[----:B------:R-:W-:Y:S01]  /*0a50*/  FSETP.GEU.AND P0, PT, R15, R14, PT ;  /* 0x0000000e0f00720b */ /* 0x000fe20003f0e000 */
[----:B------:R-:W-:Y:S01]  /*0a60*/  BSSY.RECONVERGENT B2, `(.L_x_355) ;  /* 0x0000011000027945 */ /* 0x000fe20003800200 */
[----:B------:R-:W-:Y:S01]  /*0a70*/  IADD3.X R18, PT, PT, R12, R3, RZ, P2, P3 ;  /* 0x000000030c127210 */ /* 0x000fe200017e64ff */
[----:B------:R-:W-:Y:S02]  /*0a80*/  IMAD.MOV.U32 R11, RZ, RZ, R23 ;  /* 0x000000ffff0b7224 */ /* 0x000fe400078e0017 */
[----:B------:R-:W-:Y:S02]  /*0a90*/  IMAD.MOV.U32 R12, RZ, RZ, R14 ;  /* 0x000000ffff0c7224 */ /* 0x000fe400078e000e */
[----:B------:R-:W-:-:S06]  /*0aa0*/  IMAD.MOV.U32 R8, RZ, RZ, R18 ;  /* 0x000000ffff087224 */ /* 0x000fcc00078e0012 */
        /* <DEDUP_REMOVED lines=12> */
.L_x_356:
[----:B------:R-:W-:Y:S05]  /*0b70*/  BSYNC.RECONVERGENT B2 ;  /* 0x0000000000027941 */ /* 0x000fea0003800200 */
.L_x_355:
[C---:B------:R-:W-:Y:S02]  /*0b80*/  VIADD R13, R7.reuse, 0x200 ;  /* 0x00000200070d7836 */ /* 0x040fe40000000000 */
[----:B------:R-:W-:-:S03]  /*0b90*/  VIADD R7, R7, 0x400 ;  /* 0x0000040007077836 */ /* 0x000fc60000000000 */
[----:B------:R-:W-:-:S13]  /*0ba0*/  ISETP.GE.AND P0, PT, R13, R10, PT ;  /* 0x0000000a0d00720c */ /* 0x000fda0003f06270 */
[----:B------:R-:W-:Y:S05]  /*0bb0*/  @!P0 BRA `(.L_x_357) ;  /* 0xfffffff800788947 */ /* 0x000fea000383ffff */
.L_x_343:
[----:B------:R-:W-:Y:S05]  /*0bc0*/  BSYNC.RECONVERGENT B1 ;  /* 0x0000000000017941 */ /* 0x000fea0003800200 */
.L_x_342:
[----:B------:R-:W-:-:S13]  /*0bd0*/  ISETP.GE.AND P0, PT, R10, 0x100, PT ;  /* 0x000001000a00780c */ /* 0x000fda0003f06270 */
[----:B------:R-:W-:Y:S05]  /*0be0*/  @!P0 BRA `(.L_x_358) ;  /* 0x00000010008c8947 */ /* 0x000fea0003800000 */
[----:B------:R-:W1:Y:S01]  /*0bf0*/  S2R R10, SR_LANEID ;  /* 0x00000000000a7919 */ /* 0x000e620000000000 */
[----:B------:R-:W-:Y:S01]  /*0c00*/  BSSY.RECONVERGENT B1, `(.L_x_359) ;  /* 0x000001b000017945 */ /* 0x000fe20003800200 */
[----:B------:R-:W-:Y:S01]  /*0c10*/  IMAD.MOV.U32 R6, RZ, RZ, R11 ;  /* 0x000000ffff067224 */ /* 0x000fe200078e000b */
[----:B0----5:R0:W2:Y:S01]  /*0c20*/  SHFL.DOWN PT, R3, R12, 0x1, 0x1f ;  /* 0x08201f000c037f89 */ /* 0x0210a200000e0000 */
[----:B------:R-:W-:Y:S02]  /*0c30*/  IMAD.MOV.U32 R7, RZ, RZ, R8 ;  /* 0x000000ffff077224 */ /* 0x000fe400078e0008 */
[----:B------:R-:W-:Y:S01]  /*0c40*/  IMAD.MOV.U32 R2, RZ, RZ, R12 ;  /* 0x000000ffff027224 */ /* 0x000fe200078e000c */
[----:B------:R0:W3:Y:S04]  /*0c50*/  SHFL.DOWN PT, R4, R11, 0x1, 0x1f ;  /* 0x08201f000b047f89 */ /* 0x0000e800000e0000 */
[----:B------:R0:W4:Y:S01]  /*0c60*/  SHFL.DOWN PT, R5, R8, 0x1, 0x1f ;  /* 0x08201f0008057f89 */ /* 0x00012200000e0000 */
[----:B-1----:R-:W-:-:S02]  /*0c70*/  ISETP.GT.AND P0, PT, R10, 0x1e, PT ;  /* 0x0000001e0a00780c */ /* 0x002fc40003f04270 */
[C---:B------:R-:W-:Y:S02]  /*0c80*/  ISETP.GT.AND P1, PT, R10.reuse, 0x1d, PT ;  /* 0x0000001d0a00780c */ /* 0x040fe40003f24270 */
[----:B------:R-:W-:-:S09]  /*0c90*/  ISETP.GT.AND P3, PT, R10, 0x1b, PT ;  /* 0x0000001b0a00780c */ /* 0x000fd20003f64270 */
[----:B0-234-:R-:W-:Y:S05]  /*0ca0*/  @P0 BRA `(.L_x_360) ;  /* 0x0000000000400947 */ /* 0x01dfea0003800000 */
        /* <DEDUP_REMOVED lines=16> */
.L_x_360:
[----:B------:R-:W-:Y:S05]  /*0db0*/  BSYNC.RECONVERGENT B1 ;  /* 0x0000000000017941 */ /* 0x000fea0003800200 */
.L_x_359:
        /* <DEDUP_REMOVED lines=27> */
.L_x_362:
[----:B------:R-:W-:Y:S05]  /*0f70*/  BSYNC.RECONVERGENT B1 ;  /* 0x0000000000017941 */ /* 0x000fea0003800200 */
.L_x_361:
        /* <DEDUP_REMOVED lines=9> */
[----:B0-----:R-:W-:Y:S02]  /*1010*/  IMAD.MOV.U32 R6, RZ, RZ, R11 ;  /* 0x000000ffff067224 */ /* 0x001fe400078e000b */
[----:B-1----:R-:W-:Y:S02]  /*1020*/  IMAD.MOV.U32 R7, RZ, RZ, R10 ;  /* 0x000000ffff077224 */ /* 0x002fe400078e000a */
        /* <DEDUP_REMOVED lines=13> */
.L_x_364:
[----:B------:R-:W-:Y:S05]  /*1100*/  BSYNC.RECONVERGENT B1 ;  /* 0x0000000000017941 */ /* 0x000fea0003800200 */
.L_x_363:
        /* <DEDUP_REMOVED lines=9> */
[----:B---3--:R-:W-:Y:S02]  /*11a0*/  IMAD.MOV.U32 R4, RZ, RZ, R13 ;  /* 0x000000ffff047224 */ /* 0x008fe400078e000d */
        /* <DEDUP_REMOVED lines=14> */
.L_x_366:
[----:B------:R-:W-:Y:S05]  /*1290*/  BSYNC.RECONVERGENT B1 ;  /* 0x0000000000017941 */ /* 0x000fea0003800200 */
.L_x_365:
[----:B0-----:R0:W0:Y:S01]  /*12a0*/  SHFL.DOWN PT, R2, R3, 0x10, 0x1f ;  /* 0x0a001f0003027f89 */ /* 0x00102200000e0000 */
[----:B------:R-:W-:Y:S01]  /*12b0*/  BSSY.RECONVERGENT B1, `(.L_x_367) ;  /* 0x0000017000017945 */ /* 0x000fe20003800200 */
[----:B--2---:R-:W-:Y:S02]  /*12c0*/  IMAD.MOV.U32 R7, RZ, RZ, R4 ;  /* 0x000000ffff077224 */ /* 0x004fe400078e0004 */
[----:B------:R2:W0:Y:S01]  /*12d0*/  SHFL.DOWN PT, R11, R4, 0x10, 0x1f ;  /* 0x0a001f00040b7f89 */ /* 0x00042200000e0000 */
[----:B----4-:R-:W-:Y:S02]  /*12e0*/  IMAD.MOV.U32 R8, RZ, RZ, R5 ;  /* 0x000000ffff087224 */ /* 0x010fe400078e0005 */
[----:B------:R-:W-:Y:S01]  /*12f0*/  IMAD.MOV.U32 R6, RZ, RZ, R3 ;  /* 0x000000ffff067224 */ /* 0x000fe200078e0003 */
[----:B-1----:R2:W1:Y:S01]  /*1300*/  SHFL.DOWN PT, R10, R5, 0x10, 0x1f ;  /* 0x0a001f00050a7f89 */ /* 0x00246200000e0000 */
[----:B------:R-:W-:Y:S05]  /*1310*/  @P4 BRA `(.L_x_368) ;  /* 0x0000000000404947 */ /* 0x000fea0003800000 */
[----:B0-----:R-:W-:Y:S01]  /*1320*/  FSETP.GEU.AND P0, PT, R3, R2, PT ;  /* 0x000000020300720b */ /* 0x001fe20003f0e000 */
[----:B------:R-:W-:Y:S02]  /*1330*/  IMAD.MOV.U32 R7, RZ, RZ, R11 ;  /* 0x000000ffff077224 */ /* 0x000fe400078e000b */
        /* <DEDUP_REMOVED lines=14> */
.L_x_368:
[----:B------:R-:W-:Y:S05]  /*1420*/  BSYNC.RECONVERGENT B1 ;  /* 0x0000000000017941 */ /* 0x000fea0003800200 */
.L_x_367:
[----:B------:R-:W-:Y:S04]  /*1430*/  BSSY.RECONVERGENT B1, `(.L_x_369) ;  /* 0x000000c000017945 */ /* 0x000fe80003800200 */
[----:B------:R-:W-:Y:S05]  /*1440*/  @P2 BRA `(.L_x_370) ;  /* 0x0000000000282947 */ /* 0x000fea0003800000 */
[----:B--2---:R-:W2:Y:S01]  /*1450*/  S2R R4, SR_CgaCtaId ;  /* 0x0000000000047919 */ /* 0x004ea20000008800 */
        /* <DEDUP_REMOVED lines=9> */
.L_x_370:
[----:B------:R-:W-:Y:S05]  /*14f0*/  BSYNC.RECONVERGENT B1 ;  /* 0x0000000000017941 */ /* 0x000fea0003800200 */
.L_x_369:
[----:B------:R-:W-:Y:S01]  /*1500*/  BAR.SYNC.DEFER_BLOCKING 0x0 ;  /* 0x0000000000007b1d */ /* 0x000fe20000010000 */
[----:B------:R-:W-:-:S13]  /*1510*/  ISETP.NE.AND P2, PT, R9, RZ, PT ;  /* 0x000000ff0900720c */ /* 0x000fda0003f45270 */
[----:B------:R-:W-:Y:S05]  /*1520*/  @P2 BRA `(.L_x_371) ;  /* 0x0000004400542947 */ /* 0x000fea0003800000 */
[----:B0---4-:R-:W0:Y:S01]  /*1530*/  S2R R3, SR_CgaCtaId ;  /* 0x0000000000037919 */ /* 0x011e220000008800 */
[----:B------:R-:W-:Y:S01]  /*1540*/  MOV R2, 0x400 ;  /* 0x0000040000027802 */ /* 0x000fe20000000f00 */
[----:B------:R-:W-:Y:S03]  /*1550*/  BSSY.RECONVERGENT B1, `(.L_x_372) ;  /* 0x0000016000017945 */ /* 0x000fe60003800200 */
[----:B0-----:R-:W-:-:S05]  /*1560*/  LEA R26, R3, R2, 0x18 ;  /* 0x00000002031a7211 */ /* 0x001fca00078ec0ff */
[----:B--2---:R-:W0:Y:S04]  /*1570*/  LDS R5, [R26+0x18] ;  /* 0x000018001a057984 */ /* 0x004e280000000800 */
[----:B------:R2:W4:Y:S04]  /*1580*/  LDS.64 R2, [R26+0x20] ;  /* 0x000020001a027984 */ /* 0x0005280000000a00 */
[----:B------:R2:W1:Y:S04]  /*1590*/  LDS R22, [R26+0x28] ;  /* 0x000028001a167984 */ /* 0x0004680000000800 */
[----:B------:R2:W1:Y:S01]  /*15a0*/  LDS R16, [R26+0x38] ;  /* 0x000038001a107984 */ /* 0x0004620000000800 */
[----:B0-----:R-:W-:Y:S01]  /*15b0*/  FSETP.GEU.AND P0, PT, R6, R5, PT ;  /* 0x000000050600720b */ /* 0x001fe20003f0e000 */
[----:B------:R-:W-:-:S12]  /*15c0*/  IMAD.MOV.U32 R21, RZ, RZ, R5 ;  /* 0x000000ffff157224 */ /* 0x000fd800078e0005 */
[----:B-12-4-:R-:W-:Y:S05]  /*15d0*/  @!P0 BRA `(.L_x_373) ;  /* 0x0000000000348947 */ /* 0x016fea0003800000 */
        /* <DEDUP_REMOVED lines=13> */
.L_x_373:
[----:B------:R-:W-:Y:S05]  /*16b0*/  BSYNC.RECONVERGENT B1 ;  /* 0x0000000000017941 */ /* 0x000fea0003800200 */
.L_x_372:
        /* <DEDUP_REMOVED lines=21> */
[C---:B------:R-:W-:Y:S02]  /*1810*/  @P3 ISETP.LT.U32.AND P1, PT, R2.reuse, R6, PT ;  /* 0x000000060200320c */ /* 0x040fe40003f21070 */
[CC--:B------:R-:W-:Y:S02]  /*1820*/  @P3 ISETP.GE.AND.EX P0, PT, R3.reuse, R7.reuse, PT, P0 ;  /* 0x000000070300320c */ /* 0x0c0fe40003f06300 */
[----:B------:R-:W-:Y:S02]  /*1830*/  @P3 ISETP.LT.AND.EX P1, PT, R3, R7, PT, P1 ;  /* 0x000000070300320c */ /* 0x000fe40003f21310 */
[----:B------:R-:W-:Y:S02]  /*1840*/  @P3 FSEL R23, R21, R22, !P0 ;  /* 0x0000001615173208 */ /* 0x000fe40004000000 */
[----:B------:R-:W-:-:S02]  /*1850*/  @P3 SEL R25, R2, R6, P1 ;  /* 0x0000000602193207 */ /* 0x000fc40000800000 */
[----:B------:R-:W-:-:S07]  /*1860*/  @P3 SEL R24, R3, R7, P1 ;  /* 0x0000000703183207 */ /* 0x000fce0000800000 */
.L_x_375:
[----:B------:R-:W-:Y:S05]  /*1870*/  BSYNC.RECONVERGENT B1 ;  /* 0x0000000000017941 */ /* 0x000fea0003800200 */
.L_x_374:
        /* <DEDUP_REMOVED lines=17> */
.L_x_377:
[----:B------:R-:W-:Y:S05]  /*1990*/  BSYNC.RECONVERGENT B1 ;  /* 0x0000000000017941 */ /* 0x000fea0003800200 */
.L_x_376:
        /* <DEDUP_REMOVED lines=17> */
.L_x_379:
[----:B------:R-:W-:Y:S05]  /*1ab0*/  BSYNC.RECONVERGENT B1 ;  /* 0x0000000000017941 */ /* 0x000fea0003800200 */
.L_x_378:
        /* <DEDUP_REMOVED lines=17> */
.L_x_381:
[----:B------:R-:W-:Y:S05]  /*1bd0*/  BSYNC.RECONVERGENT B1 ;  /* 0x0000000000017941 */ /* 0x000fea0003800200 */
.L_x_380:
        /* <DEDUP_REMOVED lines=17> */
.L_x_383:
[----:B------:R-:W-:Y:S05]  /*1cf0*/  BSYNC.RECONVERGENT B1 ;  /* 0x0000000000017941 */ /* 0x000fea0003800200 */
.L_x_382:
        /* <DEDUP_REMOVED lines=18> */
.L_x_358:
[----:B------:R-:W1:Y:S01]  /*1e20*/  S2R R14, SR_LANEID ;  /* 0x00000000000e7919 */ /* 0x000e620000000000 */
[----:B0-----:R-:W-:Y:S01]  /*1e30*/  LOP3.LUT R2, R9, 0x3e0, RZ, 0xc0, !PT ;  /* 0x000003e009027812 */ /* 0x001fe200078ec0ff */
[----:B------:R-:W-:Y:S01]  /*1e40*/  BSSY.RECONVERGENT B1, `(.L_x_384) ;  /* 0x0000027000017945 */ /* 0x000fe20003800200 */
[----:B------:R-:W-:Y:S02]  /*1e50*/  IMAD.MOV.U32 R16, RZ, RZ, R8 ;  /* 0x000000ffff107224 */ /* 0x000fe400078e0008 */
[----:B------:R-:W-:Y:S01]  /*1e60*/  LOP3.LUT R5, RZ, R2, RZ, 0x33, !PT ;  /* 0x00000002ff057212 */ /* 0x000fe200078e33ff */
[----:B------:R-:W-:-:S05]  /*1e70*/  VIADD R3, R2, 0x20 ;  /* 0x0000002002037836 */ /* 0x000fca0000000000 */
[----:B------:R-:W-:Y:S01]  /*1e80*/  ISETP.GT.AND P0, PT, R3, R10, PT ;  /* 0x0000000a0300720c */ /* 0x000fe20003f04270 */
[----:B------:R-:W-:-:S05]  /*1e90*/  IMAD.IADD R3, R10, 0x1, R5 ;  /* 0x000000010a037824 */ /* 0x000fca00078e0205 */
[----:B------:R-:W-:-:S05]  /*1ea0*/  SEL R3, R3, 0x1f, P0 ;  /* 0x0000001f03037807 */ /* 0x000fca0000000000 */
[----:B-----5:R0:W2:Y:S04]  /*1eb0*/  SHFL.DOWN PT, R5, R12, 0x1, R3 ;  /* 0x082000000c057989 */ /* 0x0200a800000e0003 */
[----:B------:R0:W3:Y:S01]  /*1ec0*/  SHFL.DOWN PT, R7, R8, 0x1, R3 ;  /* 0x0820000008077989 */ /* 0x0000e200000e0003 */
[CC--:B-1----:R-:W-:Y:S01]  /*1ed0*/  ISETP.GE.AND P0, PT, R14.reuse, R3.reuse, PT ;  /* 0x000000030e00720c */ /* 0x0c2fe20003f06270 */
[C---:B------:R-:W-:Y:S01]  /*1ee0*/  VIADD R4, R14.reuse, 0x4 ;  /* 0x000000040e047836 */ /* 0x040fe20000000000 */
[C---:B------:R-:W-:Y:S01]  /*1ef0*/  ISETP.NE.AND P2, PT, R14.reuse, RZ, PT ;  /* 0x000000ff0e00720c */ /* 0x040fe20003f45270 */
[C---:B------:R-:W-:Y:S02]  /*1f00*/  VIADD R2, R14.reuse, 0x2 ;  /* 0x000000020e027836 */ /* 0x040fe40000000000 */
[----:B------:R-:W-:Y:S01]  /*1f10*/  VIADD R6, R14, 0x8 ;  /* 0x000000080e067836 */ /* 0x000fe20000000000 */
[-C--:B------:R-:W-:Y:S01]  /*1f20*/  ISETP.GT.AND P5, PT, R4, R3.reuse, PT ;  /* 0x000000030400720c */ /* 0x080fe20003fa4270 */
[----:B------:R-:W-:Y:S01]  /*1f30*/  VIADD R14, R14, 0x10 ;  /* 0x000000100e0e7836 */ /* 0x000fe20000000000 */
[----:B------:R0:W1:Y:S01]  /*1f40*/  SHFL.DOWN PT, R4, R11, 0x1, R3 ;  /* 0x082000000b047989 */ /* 0x00006200000e0003 */
[-C--:B------:R-:W-:Y:S01]  /*1f50*/  ISETP.GT.AND P1, PT, R2, R3.reuse, PT ;  /* 0x000000030200720c */ /* 0x080fe20003f24270 */
[----:B------:R-:W-:Y:S01]  /*1f60*/  IMAD.MOV.U32 R2, RZ, RZ, R12 ;  /* 0x000000ffff027224 */ /* 0x000fe200078e000c */
[-C--:B------:R-:W-:Y:S01]  /*1f70*/  ISETP.GT.AND P4, PT, R6, R3.reuse, PT ;  /* 0x000000030600720c */ /* 0x080fe20003f84270 */
[----:B------:R-:W-:Y:S01]  /*1f80*/  IMAD.MOV.U32 R6, RZ, RZ, R11 ;  /* 0x000000ffff067224 */ /* 0x000fe200078e000b */
[----:B------:R-:W-:Y:S01]  /*1f90*/  ISETP.GT.AND P3, PT, R14, R3, PT ;  /* 0x000000030e00720c */ /* 0x000fe20003f64270 */
[----:B--2---:R-:W-:-:S12]  /*1fa0*/  @P0 BRA `(.L_x_385) ;  /* 0x0000000000400947 */ /* 0x004fd80003800000 */
[----:B------:R-:W-:Y:S01]  /*1fb0*/  FSETP.GEU.AND P0, PT, R12, R5, PT ;  /* 0x000000050c00720b */ /* 0x000fe20003f0e000 */
        /* <DEDUP_REMOVED lines=15> */
.L_x_385:
[----:B------:R-:W-:Y:S05]  /*20b0*/  BSYNC.RECONVERGENT B1 ;  /* 0x0000000000017941 */ /* 0x000fea0003800200 */
.L_x_384:
[----:B------:R2:W4:Y:S01]  /*20c0*/  SHFL.DOWN PT, R5, R2, 0x2, R3 ;  /* 0x0840000002057989 */ /* 0x00052200000e0003 */
[----:B------:R-:W-:Y:S01]  /*20d0*/  BSSY.RECONVERGENT B1, `(.L_x_386) ;  /* 0x0000017000017945 */ /* 0x000fe20003800200 */
[----:B-1----:R-:W-:Y:S02]  /*20e0*/  IMAD.MOV.U32 R4, RZ, RZ, R2 ;  /* 0x000000ffff047224 */ /* 0x002fe400078e0002 */
[----:B---3--:R2:W1:Y:S01]  /*20f0*/  SHFL.DOWN PT, R7, R6, 0x2, R3 ;  /* 0x0840000006077989 */ /* 0x00846200000e0003 */
[----:B0-----:R-:W-:Y:S02]  /*2100*/  IMAD.MOV.U32 R12, RZ, RZ, R6 ;  /* 0x000000ffff0c7224 */ /* 0x001fe400078e0006 */
[----:B------:R-:W-:Y:S01]  /*2110*/  IMAD.MOV.U32 R14, RZ, RZ, R16 ;  /* 0x000000ffff0e7224 */ /* 0x000fe200078e0010 */
[----:B------:R2:W0:Y:S01]  /*2120*/  SHFL.DOWN PT, R11, R16, 0x2, R3 ;  /* 0x08400000100b7989 */ /* 0x00042200000e0003 */
[----:B------:R-:W-:Y:S05]  /*2130*/  @P1 BRA `(.L_x_387) ;  /* 0x0000000000401947 */ /* 0x000fea0003800000 */
[----:B----4-:R-:W-:Y:S01]  /*2140*/  FSETP.GEU.AND P0, PT, R2, R5, PT ;  /* 0x000000050200720b */ /* 0x010fe20003f0e000 */
[----:B------:R-:W-:Y:S02]  /*2150*/  IMAD.MOV.U32 R4, RZ, RZ, R5 ;  /* 0x000000ffff047224 */ /* 0x000fe400078e0005 */
[----:B-1----:R-:W-:Y:S02]  /*2160*/  IMAD.MOV.U32 R12, RZ, RZ, R7 ;  /* 0x000000ffff0c7224 */ /* 0x002fe400078e0007 */
        /* <DEDUP_REMOVED lines=13> */
.L_x_387:
[----:B------:R-:W-:Y:S05]  /*2240*/  BSYNC.RECONVERGENT B1 ;  /* 0x0000000000017941 */ /* 0x000fea0003800200 */
.L_x_386:
[----:B----4-:R3:W4:Y:S01]  /*2250*/  SHFL.DOWN PT, R5, R4, 0x4, R3 ;  /* 0x0880000004057989 */ /* 0x01072200000e0003 */
[----:B------:R-:W-:Y:S01]  /*2260*/  BSSY.RECONVERGENT B1, `(.L_x_388) ;  /* 0x0000017000017945 */ /* 0x000fe20003800200 */
[----:B--2---:R-:W-:Y:S02]  /*2270*/  IMAD.MOV.U32 R2, RZ, RZ, R4 ;  /* 0x000000ffff027224 */ /* 0x004fe400078e0004 */
[----:B-1----:R3:W1:Y:S01]  /*2280*/  SHFL.DOWN PT, R7, R12, 0x4, R3 ;  /* 0x088000000c077989 */ /* 0x00266200000e0003 */
[----:B------:R-:W-:Y:S02]  /*2290*/  IMAD.MOV.U32 R6, RZ, RZ, R12 ;  /* 0x000000ffff067224 */ /* 0x000fe400078e000c */
[----:B------:R-:W-:Y:S01]  /*22a0*/  IMAD.MOV.U32 R8, RZ, RZ, R14 ;  /* 0x000000ffff087224 */ /* 0x000fe200078e000e */
[----:B0-----:R3:W0:Y:S01]  /*22b0*/  SHFL.DOWN PT, R11, R14, 0x4, R3 ;  /* 0x088000000e0b7989 */ /* 0x00162200000e0003 */
        /* <DEDUP_REMOVED lines=17> */
.L_x_389:
[----:B------:R-:W-:Y:S05]  /*23d0*/  BSYNC.RECONVERGENT B1 ;  /* 0x0000000000017941 */ /* 0x000fea0003800200 */
.L_x_388:
[----:B----4-:R2:W4:Y:S01]  /*23e0*/  SHFL.DOWN PT, R5, R2, 0x8, R3 ;  /* 0x0900000002057989 */ /* 0x01052200000e0003 */
[----:B------:R-:W-:Y:S01]  /*23f0*/  BSSY.RECONVERGENT B1, `(.L_x_390) ;  /* 0x0000017000017945 */ /* 0x000fe20003800200 */
[----:B---3--:R-:W-:Y:S02]  /*2400*/  IMAD.MOV.U32 R4, RZ, RZ, R2 ;  /* 0x000000ffff047224 */ /* 0x008fe400078e0002 */
        /* <DEDUP_REMOVED lines=21> */
.L_x_391:
[----:B------:R-:W-:Y:S05]  /*2560*/  BSYNC.RECONVERGENT B1 ;  /* 0x0000000000017941 */ /* 0x000fea0003800200 */
.L_x_390:
[----:B----4-:R3:W4:Y:S01]  /*2570*/  SHFL.DOWN PT, R5, R4, 0x10, R3 ;  /* 0x0a00000004057989 */ /* 0x01072200000e0003 */
[----:B------:R-:W-:Y:S01]  /*2580*/  BSSY.RECONVERGENT B1, `(.L_x_392) ;  /* 0x0000017000017945 */ /* 0x000fe20003800200 */
[----:B--2---:R-:W-:Y:S02]  /*2590*/  IMAD.MOV.U32 R6, RZ, RZ, R4 ;  /* 0x000000ffff067224 */ /* 0x004fe400078e0004 */
[----:B0-----:R3:W0:Y:S01]  /*25a0*/  SHFL.DOWN PT, R11, R12, 0x10, R3 ;  /* 0x0a0000000c0b7989 */ /* 0x00162200000e0003 */
[----:B-1----:R-:W-:Y:S02]  /*25b0*/  IMAD.MOV.U32 R7, RZ, RZ, R12 ;  /* 0x000000ffff077224 */ /* 0x002fe400078e000c */
[----:B------:R-:W-:Y:S01]  /*25c0*/  IMAD.MOV.U32 R8, RZ, RZ, R14 ;  /* 0x000000ffff087224 */ /* 0x000fe200078e000e */
[----:B------:R3:W1:Y:S01]  /*25d0*/  SHFL.DOWN PT, R13, R14, 0x10, R3 ;  /* 0x0a0000000e0d7989 */ /* 0x00066200000e0003 */
        /* <DEDUP_REMOVED lines=17> */
.L_x_393:
[----:B------:R-:W-:Y:S05]  /*26f0*/  BSYNC.RECONVERGENT B1 ;  /* 0x0000000000017941 */ /* 0x000fea0003800200 */
.L_x_392:
[----:B------:R-:W-:Y:S04]  /*2700*/  BSSY.RECONVERGENT B1, `(.L_x_394) ;  /* 0x000000c000017945 */ /* 0x000fe80003800200 */
[----:B------:R-:W-:Y:S05]  /*2710*/  @P2 BRA `(.L_x_395) ;  /* 0x0000000000282947 */ /* 0x000fea0003800000 */
[----:B---3--:R-:W2:Y:S01]  /*2720*/  S2R R4, SR_CgaCtaId ;  /* 0x0000000000047919 */ /* 0x008ea20000008800 */
[----:B------:R-:W-:Y:S02]  /*2730*/  MOV R3, 0x400 ;  /* 0x0000040000037802 */ /* 0x000fe40000000f00 */
[----:B------:R-:W-:-:S04]  /*2740*/  SHF.R.U32.HI R2, RZ, 0x1, R9 ;  /* 0x00000001ff027819 */ /* 0x000fc80000011609 */
[----:B------:R-:W-:Y:S02]  /*2750*/  LOP3.LUT R2, R2, 0x1f0, RZ, 0xc0, !PT ;  /* 0x000001f002027812 */ /* 0x000fe400078ec0ff */
[----:B--2---:R-:W-:-:S05]  /*2760*/  LEA R3, R4, R3, 0x18 ;  /* 0x0000000304037211 */ /* 0x004fca00078ec0ff */
[----:B----4-:R-:W-:Y:S02]  /*2770*/  IMAD.IADD R5, R2, 0x1, R3 ;  /* 0x0000000102057824 */ /* 0x010fe400078e0203 */
[----:B------:R-:W-:Y:S02]  /*2780*/  IMAD.MOV.U32 R2, RZ, RZ, R7 ;  /* 0x000000ffff027224 */ /* 0x000fe400078e0007 */
[----:B------:R-:W-:Y:S01]  /*2790*/  IMAD.MOV.U32 R3, RZ, RZ, R8 ;  /* 0x000000ffff037224 */ /* 0x000fe200078e0008 */
[----:B------:R2:W-:Y:S04]  /*27a0*/  STS [R5+0x8], R6 ;  /* 0x0000080605007388 */ /* 0x0005e80000000800 */
[----:B------:R2:W-:Y:S02]  /*27b0*/  STS.64 [R5+0x10], R2 ;  /* 0x0000100205007388 */ /* 0x0005e40000000a00 */
.L_x_395:
[----:B------:R-:W-:Y:S05]  /*27c0*/  BSYNC.RECONVERGENT B1 ;  /* 0x0000000000017941 */ /* 0x000fea0003800200 */
.L_x_394:
[----:B------:R-:W-:Y:S01]  /*27d0*/  BAR.SYNC.DEFER_BLOCKING 0x0 ;  /* 0x0000000000007b1d */ /* 0x000fe20000010000 */
[----:B------:R-:W-:-:S13]  /*27e0*/  ISETP.NE.AND P2, PT, R9, RZ, PT ;  /* 0x000000ff0900720c */ /* 0x000fda0003f45270 */
[----:B------:R-:W-:Y:S05]  /*27f0*/  @P2 BRA `(.L_x_371) ;  /* 0x0000003000a02947 */ /* 0x000fea0003800000 */
[C---:B------:R-:W-:Y:S01]  /*2800*/  ISETP.GE.AND P0, PT, R10.reuse, 0x21, PT ;  /* 0x000000210a00780c */ /* 0x040fe20003f06270 */
[----:B--2---:R-:W-:Y:S01]  /*2810*/  IMAD.MOV.U32 R2, RZ, RZ, R6 ;  /* 0x000000ffff027224 */ /* 0x004fe200078e0006 */
[C---:B------:R-:W-:Y:S01]  /*2820*/  ISETP.GE.AND P5, PT, R10.reuse, 0x41, PT ;  /* 0x000000410a00780c */ /* 0x040fe20003fa6270 */
[----:B0-----:R-:W-:Y:S01]  /*2830*/  IMAD.MOV.U32 R11, RZ, RZ, R7 ;  /* 0x000000ffff0b7224 */ /* 0x001fe200078e0007 */
[C---:B------:R-:W-:Y:S01]  /*2840*/  ISETP.GE.AND P4, PT, R10.reuse, 0x61, PT ;  /* 0x000000610a00780c */ /* 0x040fe20003f86270 */
[----:B---3--:R-:W-:Y:S01]  /*2850*/  IMAD.MOV.U32 R4, RZ, RZ, R8 ;  /* 0x000000ffff047224 */ /* 0x008fe200078e0008 */
[----:B------:R-:W-:-:S07]  /*2860*/  ISETP.GE.AND P3, PT, R10, 0x81, PT ;  /* 0x000000810a00780c */ /* 0x000fce0003f66270 */
[----:B------:R-:W-:Y:S06]  /*2870*/  @!P0 BRA `(.L_x_396) ;  /* 0x00000000005c8947 */ /* 0x000fec0003800000 */
[----:B------:R-:W0:Y:S01]  /*2880*/  S2UR UR5, SR_CgaCtaId ;  /* 0x00000000000579c3 */ /* 0x000e220000008800 */
[----:B------:R-:W-:Y:S01]  /*2890*/  UMOV UR4, 0x400 ;  /* 0x0000040000047882 */ /* 0x000fe20000000000 */
[----:B------:R-:W-:Y:S01]  /*28a0*/  BSSY.RECONVERGENT B1, `(.L_x_396) ;  /* 0x0000014000017945 */ /* 0x000fe20003800200 */
        /* <DEDUP_REMOVED lines=19> */
.L_x_397:
[----:B------:R-:W-:Y:S05]  /*29e0*/  BSYNC.RECONVERGENT B1 ;  /* 0x0000000000017941 */ /* 0x000fea0003800200 */
.L_x_396:
[----:B------:R-:W-:Y:S02]  /*29f0*/  IMAD.MOV.U32 R3, RZ, RZ, R2 ;  /* 0x000000ffff037224 */ /* 0x000fe400078e0002 */
[----:B------:R-:W-:Y:S02]  /*2a00*/  IMAD.MOV.U32 R9, RZ, RZ, R11 ;  /* 0x000000ffff097224 */ /* 0x000fe400078e000b */
[----:B------:R-:W-:Y:S01]  /*2a10*/  IMAD.MOV.U32 R8, RZ, RZ, R4 ;  /* 0x000000ffff087224 */ /* 0x000fe200078e0004 */
[----:B------:R-:W-:Y:S06]  /*2a20*/  @!P5 BRA `(.L_x_398) ;  /* 0x00000000005cd947 */ /* 0x000fec0003800000 */
[----:B------:R-:W0:Y:S01]  /*2a30*/  S2UR UR5, SR_CgaCtaId ;  /* 0x00000000000579c3 */ /* 0x000e220000008800 */
[----:B------:R-:W-:Y:S01]  /*2a40*/  UMOV UR4, 0x400 ;  /* 0x0000040000047882 */ /* 0x000fe20000000000 */
[----:B------:R-:W-:Y:S01]  /*2a50*/  BSSY.RECONVERGENT B1, `(.L_x_398) ;  /* 0x0000014000017945 */ /* 0x000fe20003800200 */
[----:B0-----:R-:W-:-:S09]  /*2a60*/  ULEA UR4, UR5, UR4, 0x18 ;  /* 0x0000000405047291 */ /* 0x001fd2000f8ec0ff */
[----:B----4-:R-:W0:Y:S04]  /*2a70*/  LDS R5, [UR4+0x28] ;  /* 0x00002804ff057984 */ /* 0x010e280008000800 */
        /* <DEDUP_REMOVED lines=17> */
.L_x_399:
[----:B------:R-:W-:Y:S05]  /*2b90*/  BSYNC.RECONVERGENT B1 ;  /* 0x0000000000017941 */ /* 0x000fea0003800200 */
.L_x_398:
[C---:B------:R-:W-:Y:S01]  /*2ba0*/  ISETP.GE.AND P1, PT, R10.reuse, 0xa1, PT ;  /* 0x000000a10a00780c */ /* 0x040fe20003f26270 */
[----:B------:R-:W-:Y:S01]  /*2bb0*/  IMAD.MOV.U32 R2, RZ, RZ, R3 ;  /* 0x000000ffff027224 */ /* 0x000fe200078e0003 */
[C---:B------:R-:W-:Y:S01]  /*2bc0*/  ISETP.GE.AND P5, PT, R10.reuse, 0xc1, PT ;  /* 0x000000c10a00780c */ /* 0x040fe20003fa6270 */
[----:B------:R-:W-:Y:S01]  /*2bd0*/  IMAD.MOV.U32 R7, RZ, RZ, R9 ;  /* 0x000000ffff077224 */ /* 0x000fe200078e0009 */
[----:B------:R-:W-:Y:S01]  /*2be0*/  ISETP.GE.AND P6, PT, R10, 0xe1, PT ;  /* 0x000000e10a00780c */ /* 0x000fe20003fc6270 */
[----:B------:R-:W-:Y:S01]  /*2bf0*/  IMAD.MOV.U32 R6, RZ, RZ, R8 ;  /* 0x000000ffff067224 */ /* 0x000fe200078e0008 */
[----:B------:R-:W-:Y:S11]  /*2c00*/  @!P4 BRA `(.L_x_400) ;  /* 0x00000000005cc947 */ /* 0x000ff60003800000 */
        /* <DEDUP_REMOVED lines=15> */
[----:B------:R-:W-:-:S04]  /*2d00*/  @P4 ISETP.GE.U32.AND P0, PT, R9, R10, PT ;  /* 0x0000000a0900420c */ /* 0x000fc80003f06070 */
[----:B------:R-:W-:-:S04]  /*2d10*/  @P4 ISETP.GE.AND.EX P0, PT, R8, R11, PT, P0 ;  /* 0x0000000b0800420c */ /* 0x000fc80003f06300 */
[----:B------:R-:W-:Y:S02]  /*2d20*/  @P4 FSEL R2, R3, R4, !P0 ;  /* 0x0000000403024208 */ /* 0x000fe40004000000 */
[----:B------:R-:W-:-:S04]  /*2d30*/  @P4 ISETP.LT.U32.AND P0, PT, R9, R10, PT ;  /* 0x0000000a0900420c */ /* 0x000fc80003f01070 */
[----:B------:R-:W-:-:S04]  /*2d40*/  @P4 ISETP.LT.AND.EX P0, PT, R8, R11, PT, P0 ;  /* 0x0000000b0800420c */ /* 0x000fc80003f01300 */
[----:B------:R-:W-:Y:S02]  /*2d50*/  @P4 SEL R7, R9, R10, P0 ;  /* 0x0000000a09074207 */ /* 0x000fe40000000000 */
[----:B------:R-:W-:-:S07]  /*2d60*/  @P4 SEL R6, R8, R11, P0 ;  /* 0x0000000b08064207 */ /* 0x000fce0000000000 */
.L_x_401:
[----:B------:R-:W-:Y:S05]  /*2d70*/  BSYNC.RECONVERGENT B1 ;  /* 0x0000000000017941 */ /* 0x000fea0003800200 */
.L_x_400:
        /* <DEDUP_REMOVED lines=26> */
.L_x_403:
[----:B------:R-:W-:Y:S05]  /*2f20*/  BSYNC.RECONVERGENT B1 ;  /* 0x0000000000017941 */ /* 0x000fea0003800200 */
.L_x_402:
        /* <DEDUP_REMOVED lines=26> */
.L_x_405:
[----:B------:R-:W-:Y:S05]  /*30d0*/  BSYNC.RECONVERGENT B1 ;  /* 0x0000000000017941 */ /* 0x000fea0003800200 */
.L_x_404:
        /* <DEDUP_REMOVED lines=26> */
.L_x_407:
[----:B------:R-:W-:Y:S05]  /*3280*/  BSYNC.RECONVERGENT B1 ;  /* 0x0000000000017941 */ /* 0x000fea0003800200 */
.L_x_406:
[----:B------:R-:W-:Y:S02]  /*3290*/  IMAD.MOV.U32 R6, RZ, RZ, R3 ;  /* 0x000000ffff067224 */ /* 0x000fe400078e0003 */
[----:B------:R-:W-:Y:S02]  /*32a0*/  IMAD.MOV.U32 R7, RZ, RZ, R9 ;  /* 0x000000ffff077224 */ /* 0x000fe400078e0009 */
[----:B------:R-:W-:Y:S01]  /*32b0*/  IMAD.MOV.U32 R8, RZ, RZ, R4 ;  /* 0x000000ffff087224 */ /* 0x000fe200078e0004 */
[----:B------:R-:W-:Y:S06]  /*32c0*/  @!P6 BRA `(.L_x_371) ;  /* 0x0000002400ece947 */ /* 0x000fec0003800000 */
[----:B------:R-:W0:Y:S01]  /*32d0*/  S2UR UR5, SR_CgaCtaId ;  /* 0x00000000000579c3 */ /* 0x000e220000008800 */
[----:B------:R-:W-:Y:S02]  /*32e0*/  UMOV UR4, 0x400 ;  /* 0x0000040000047882 */ /* 0x000fe40000000000 */
        /* <DEDUP_REMOVED lines=21> */
.L_x_339:
[----:B------:R-:W0:Y:S01]  /*3440*/  S2R R11, SR_TID.X ;  /* 0x00000000000b7919 */ /* 0x000e220000002100 */
[----:B------:R-:W1:Y:S02]  /*3450*/  LDCU.128 UR12, c[0x0][0x380] ;  /* 0x00007000ff0c77ac */ /* 0x000e640008000c00 */
[----:B-1----:R-:W-:Y:S02]  /*3460*/  IMAD.U32 R12, RZ, RZ, UR12 ;  /* 0x0000000cff0c7e24 */ /* 0x002fe4000f8e00ff */
[----:B------:R-:W-:Y:S01]  /*3470*/  IMAD.U32 R13, RZ, RZ, UR13 ;  /* 0x0000000dff0d7e24 */ /* 0x000fe2000f8e00ff */
[----:B0-----:R-:W-:-:S05]  /*3480*/  IADD3 R3, P0, PT, R6, R11, RZ ;  /* 0x0000000b06037210 */ /* 0x001fca0007f1e0ff */
[----:B------:R-:W-:Y:S01]  /*3490*/  IMAD.X R4, RZ, RZ, RZ, P0 ;  /* 0x000000ffff047224 */ /* 0x000fe200000e06ff */
[----:B------:R-:W-:-:S04]  /*34a0*/  LEA R2, P0, R3, R12, 0x2 ;  /* 0x0000000c03027211 */ /* 0x000fc800078010ff */
[----:B------:R-:W-:-:S05]  /*34b0*/  LEA.HI.X R3, R3, R13, R4, 0x2, P0 ;  /* 0x0000000d03037211 */ /* 0x000fca00000f1404 */
[----:B------:R-:W2:Y:S04]  /*34c0*/  LDG.E R4, desc[UR10][R2.64] ;  /* 0x0000000a02047981 */ /* 0x000ea8000c1e1900 */
[----:B------:R-:W2:Y:S04]  /*34d0*/  LDG.E R5, desc[UR10][R2.64+0x400] ;  /* 0x0004000a02057981 */ /* 0x000ea8000c1e1900 */
[----:B------:R-:W3:Y:S04]  /*34e0*/  LDG.E R8, desc[UR10][R2.64+0x800] ;  /* 0x0008000a02087981 */ /* 0x000ee8000c1e1900 */
[----:B------:R-:W4:Y:S04]  /*34f0*/  LDG.E R9, desc[UR10][R2.64+0xc00] ;  /* 0x000c000a02097981 */ /* 0x000f28000c1e1900 */
[----:B------:R0:W5:Y:S01]  /*3500*/  LDG.E R10, desc[UR10][R2.64+0x1000] ;  /* 0x0010000a020a7981 */ /* 0x000162000c1e1900 */
[----:B------:R-:W-:-:S02]  /*3510*/  IMAD.U32 R14, RZ, RZ, UR14 ;  /* 0x0000000eff0e7e24 */ /* 0x000fc4000f8e00ff */
[----:B------:R-:W-:-:S03]  /*3520*/  IMAD.U32 R15, RZ, RZ, UR15 ;  /* 0x0000000fff0f7e24 */ /* 0x000fc6000f8e00ff */
[----:B0-----:R-:W-:-:S05]  /*3530*/  IADD3 R2, P4, PT, R6, R14, RZ ;  /* 0x0000000e06027210 */ /* 0x001fca0007f9e0ff */
[----:B------:R-:W-:Y:S01]  /*3540*/  IMAD.X R3, RZ, RZ, R15, P4 ;  /* 0x000000ffff037224 */ /* 0x000fe200020e060f */
[----:B--2---:R-:W-:-:S04]  /*3550*/  FSETP.GEU.AND P0, PT, R4, R5, PT ;  /* 0x000000050400720b */ /* 0x004fc80003f0e000 */
[----:B------:R-:W-:Y:S01]  /*3560*/  FSEL R5, R4, R5, P0 ;  /* 0x0000000504057208 */ /* 0x000fe20000000000 */
[----:B------:R-:W-:-:S03]  /*3570*/  VIADD R4, R11, 0x200 ;  /* 0x000002000b047836 */ /* 0x000fc60000000000 */
[----:B---3--:R-:W-:-:S04]  /*3580*/  FSETP.GEU.AND P1, PT, R5, R8, PT ;  /* 0x000000080500720b */ /* 0x008fc80003f2e000 */
[----:B------:R-:W-:-:S04]  /*3590*/  FSEL R8, R5, R8, P1 ;  /* 0x0000000805087208 */ /* 0x000fc80000800000 */
[----:B----4-:R-:W-:-:S04]  /*35a0*/  FSETP.GEU.AND P3, PT, R8, R9, PT ;  /* 0x000000090800720b */ /* 0x010fc80003f6e000 */
[----:B------:R-:W-:Y:S01]  /*35b0*/  FSEL R5, R8, R9, P3 ;  /* 0x0000000908057208 */ /* 0x000fe20001800000 */
[C---:B------:R-:W-:Y:S01]  /*35c0*/  VIADD R8, R11.reuse, 0x100 ;  /* 0x000001000b087836 */ /* 0x040fe20000000000 */
[----:B------:R-:W-:Y:S02]  /*35d0*/  LOP3.LUT R9, R11, 0x400, RZ, 0xfc, !PT ;  /* 0x000004000b097812 */ /* 0x000fe400078efcff */
[----:B-----5:R-:W-:Y:S02]  /*35e0*/  FSETP.GEU.AND P2, PT, R5, R10, PT ;  /* 0x0000000a0500720b */ /* 0x020fe40003f4e000 */
[----:B------:R-:W-:Y:S02]  /*35f0*/  @P1 SEL R4, R11, R8, P0 ;  /* 0x000000080b041207 */ /* 0x000fe40000000000 */
[----:B------:R-:W-:Y:S01]  /*3600*/  ISETP.LE.U32.AND P1, PT, R7, UR6, PT ;  /* 0x0000000607007c0c */ /* 0x000fe2000bf23070 */
[----:B------:R-:W-:-:S03]  /*3610*/  @!P3 VIADD R4, R11, 0x300 ;  /* 0x000003000b04b836 */ /* 0x000fc60000000000 */
[----:B------:R-:W-:-:S05]  /*3620*/  ISETP.GE.U32.AND.EX P1, PT, RZ, R18, PT, P1 ;  /* 0x00000012ff00720c */ /* 0x000fca0003f26110 */
[C---:B------:R-:W-:Y:S02]  /*3630*/  @P2 ISETP.GE.U32.AND P0, PT, R4.reuse, R9, PT ;  /* 0x000000090400220c */ /* 0x040fe40003f06070 */
[-C--:B------:R-:W-:Y:S02]  /*3640*/  IADD3 R9, P3, PT, R9, R2.reuse, RZ ;  /* 0x0000000209097210 */ /* 0x080fe40007f7e0ff */
[----:B------:R-:W-:Y:S02]  /*3650*/  @P2 IADD3 R2, P4, PT, R4, R2, RZ ;  /* 0x0000000204022210 */ /* 0x000fe40007f9e0ff */
[----:B------:R-:W-:Y:S01]  /*3660*/  @P2 ISETP.GE.U32.AND.EX P0, PT, RZ, RZ, PT, P0 ;  /* 0x000000ffff00220c */ /* 0x000fe20003f06100 */
[--C-:B------:R-:W-:Y:S02]  /*3670*/  IMAD.X R8, RZ, RZ, R3.reuse, P3 ;  /* 0x000000ffff087224 */ /* 0x100fe400018e0603 */
[----:B------:R-:W-:Y:S01]  /*3680*/  @P2 IMAD.X R3, RZ, RZ, R3, P4 ;  /* 0x000000ffff032224 */ /* 0x000fe200020e0603 */
[----:B------:R-:W-:-:S04]  /*3690*/  @P2 FSETP.LT.OR P0, PT, R10, R5, !P0 ;  /* 0x000000050a00220b */ /* 0x000fc80004701400 */
[----:B------:R-:W-:Y:S02]  /*36a0*/  @P2 FSEL R10, R5, R10, P0 ;  /* 0x0000000a050a2208 */ /* 0x000fe40000000000 */
[----:B------:R-:W-:Y:S02]  /*36b0*/  @P2 SEL R9, R2, R9, P0 ;  /* 0x0000000902092207 */ /* 0x000fe40000000000 */
[----:B------:R-:W-:Y:S01]  /*36c0*/  @P2 SEL R8, R3, R8, P0 ;  /* 0x0000000803082207 */ /* 0x000fe20000000000 */
[----:B------:R-:W-:Y:S06]  /*36d0*/  @P1 BRA `(.L_x_408) ;  /* 0x0000001000641947 */ /* 0x000fec0003800000 */
[----:B------:R-:W0:Y:S01]  /*36e0*/  LDCU.64 UR8, c[0x0][0x3e8] ;  /* 0x00007d00ff0877ac */ /* 0x000e220008000a00 */
[----:B------:R-:W-:Y:S01]  /*36f0*/  ISETP.NE.AND P0, PT, R11, RZ, PT ;  /* 0x000000ff0b00720c */ /* 0x000fe20003f05270 */
[----:B------:R-:W-:Y:S01]  /*3700*/  BSSY.RECONVERGENT B1, `(.L_x_409) ;  /* 0x0000012000017945 */ /* 0x000fe20003800200 */
[----:B------:R-:W-:Y:S01]  /*3710*/  UMOV UR4, 0x8 ;  /* 0x0000000800047882 */ /* 0x000fe20000000000 */
[----:B------:R-:W-:Y:S02]  /*3720*/  UMOV UR5, 0x0 ;  /* 0x0000000000057882 */ /* 0x000fe40000000000 */
[----:B0-----:R-:W-:-:S04]  /*3730*/  UIMAD.WIDE.U32 UR4, UR8, 0x1, UR4 ;  /* 0x00000001080478a5 */ /* 0x001fc8000f8e0004 */
[----:B------:R-:W-:Y:S02]  /*3740*/  UIADD3 UR7, UPT, UPT, UR5, UR9, URZ ;  /* 0x0000000905077290 */ /* 0x000fe4000fffe0ff */
[----:B------:R-:W-:Y:S02]  /*3750*/  IMAD.U32 R3, RZ, RZ, UR5 ;  /* 0x00000005ff037e24 */ /* 0x000fe4000f8e00ff */
[----:B------:R-:W-:Y:S02]  /*3760*/  IMAD.U32 R2, RZ, RZ, UR4 ;  /* 0x00000004ff027e24 */ /* 0x000fe4000f8e00ff */
[----:B------:R-:W-:Y:S01]  /*3770*/  IMAD.U32 R3, RZ, RZ, UR7 ;  /* 0x00000007ff037e24 */ /* 0x000fe2000f8e00ff */
[----:B------:R-:W-:Y:S06]  /*3780*/  @P0 BRA `(.L_x_410) ;  /* 0x0000000000240947 */ /* 0x000fec0003800000 */
[----:B------:R-:W-:Y:S02]  /*3790*/  IMAD.MOV.U32 R16, RZ, RZ, 0x500 ;  /* 0x00000500ff107424 */ /* 0x000fe400078e00ff */
[----:B------:R-:W-:-:S05]  /*37a0*/  IMAD.MOV.U32 R17, RZ, RZ, 0x0 ;  /* 0x00000000ff117424 */ /* 0x000fca00078e00ff */
[----:B------:R-:W2:Y:S01]  /*37b0*/  ATOMG.E.ADD.64.STRONG.GPU PT, R4, desc[UR10][R2.64], R16 ;  /* 0x80000010020479a8 */ /* 0x000ea200081ef50a */
[----:B------:R-:W0:Y:S01]  /*37c0*/  S2UR UR5, SR_CgaCtaId ;  /* 0x00000000000579c3 */ /* 0x000e220000008800 */
[----:B------:R-:W-:Y:S02]  /*37d0*/  UMOV UR4, 0x400 ;  /* 0x0000040000047882 */ /* 0x000fe40000000000 */
[----:B0-----:R-:W-:Y:S01]  /*37e0*/  ULEA UR4, UR5, UR4, 0x18 ;  /* 0x0000000405047291 */ /* 0x001fe2000f8ec0ff */
[----:B--2---:R-:W-:-:S05]  /*37f0*/  IADD3 R4, P0, PT, R4, UR6, RZ ;  /* 0x0000000604047c10 */ /* 0x004fca000ff1e0ff */
[----:B------:R-:W-:-:S05]  /*3800*/  IMAD.X R5, RZ, RZ, R5, P0 ;  /* 0x000000ffff057224 */ /* 0x000fca00000e0605 */
[----:B------:R0:W-:Y:S03]  /*3810*/  STS.64 [UR4+0x98], R4 ;  /* 0x00009804ff007988 */ /* 0x0001e60008000a04 */
.L_x_410:
[----:B------:R-:W-:Y:S05]  /*3820*/  BSYNC.RECONVERGENT B1 ;  /* 0x0000000000017941 */ /* 0x000fea0003800200 */
.L_x_409:
[----:B------:R-:W1:Y:S08]  /*3830*/  S2UR UR5, SR_CgaCtaId ;  /* 0x00000000000579c3 */ /* 0x000e700000008800 */
[----:B------:R-:W-:Y:S06]  /*3840*/  BAR.SYNC.DEFER_BLOCKING 0x0 ;  /* 0x0000000000007b1d */ /* 0x000fec0000010000 */
[----:B------:R-:W-:-:S02]  /*3850*/  UMOV UR4, 0x400 ;  /* 0x0000040000047882 */ /* 0x000fc40000000000 */
[----:B-1----:R-:W-:-:S06]  /*3860*/  ULEA UR4, UR5, UR4, 0x18 ;  /* 0x0000000405047291 */ /* 0x002fcc000f8ec0ff */
[----:B------:R-:W-:-:S05]  /*3870*/  IMAD.U32 R23, RZ, RZ, UR4 ;  /* 0x00000004ff177e24 */ /* 0x000fca000f8e00ff */
[----:B0-----:R-:W0:Y:S02]  /*3880*/  LDS.64 R4, [R23+0x98] ;  /* 0x0000980017047984 */ /* 0x001e240000000a00 */
[----:B0-----:R-:W-:-:S04]  /*3890*/  IADD3 R6, P1, PT, R4, 0x500, RZ ;  /* 0x0000050004067810 */ /* 0x001fc80007f3e0ff */
[----:B------:R-:W-:Y:S01]  /*38a0*/  ISETP.GT.U32.AND P0, PT, R6, R7, PT ;  /* 0x000000070600720c */ /* 0x000fe20003f04070 */
[----:B------:R-:W-:-:S05]  /*38b0*/  IMAD.X R17, RZ, RZ, R5, P1 ;  /* 0x000000ffff117224 */ /* 0x000fca00008e0605 */
[----:B------:R-:W-:-:S13]  /*38c0*/  ISETP.GT.AND.EX P0, PT, R17, R18, PT, P0 ;  /* 0x000000121100720c */ /* 0x000fda0003f04300 */
[----:B------:R-:W-:Y:S05]  /*38d0*/  @P0 BRA `(.L_x_411) ;  /* 0x0000000400700947 */ /* 0x000fea0003800000 */
[----:B------:R-:W-:Y:S01]  /*38e0*/  BSSY.RECONVERGENT B1, `(.L_x_411) ;  /* 0x000005b000017945 */ /* 0x000fe20003800200 */
[----:B------:R-:W-:Y:S01]  /*38f0*/  IMAD.MOV.U32 R16, RZ, RZ, R10 ;  /* 0x000000ffff107224 */ /* 0x000fe200078e000a */
[----:B------:R-:W0:Y:S01]  /*3900*/  LDCU.64 UR8, c[0x0][0x398] ;  /* 0x00007300ff0877ac */ /* 0x000e220008000a00 */
[----:B------:R-:W-:Y:S02]  /*3910*/  IMAD.MOV.U32 R19, RZ, RZ, R9 ;  /* 0x000000ffff137224 */ /* 0x000fe400078e0009 */
[----:B------:R-:W-:Y:S01]  /*3920*/  IMAD.MOV.U32 R6, RZ, RZ, R8 ;  /* 0x000000ffff067224 */ /* 0x000fe200078e0008 */
[----:B------:R-:W1:Y:S06]  /*3930*/  LDCU.128 UR12, c[0x0][0x380] ;  /* 0x00007000ff0c77ac */ /* 0x000e6c0008000c00 */
.L_x_414:
[----:B------:R-:W-:Y:S01]  /*3940*/  IADD3 R9, P0, PT, R11, R4, RZ ;  /* 0x000000040b097210 */ /* 0x000fe20007f1e0ff */
[----:B-1----:R-:W-:Y:S02]  /*3950*/  IMAD.U32 R12, RZ, RZ, UR12 ;  /* 0x0000000cff0c7e24 */ /* 0x002fe4000f8e00ff */
[----:B------:R-:W-:Y:S02]  /*3960*/  IMAD.U32 R13, RZ, RZ, UR13 ;  /* 0x0000000dff0d7e24 */ /* 0x000fe4000f8e00ff */
[----:B------:R-:W-:Y:S01]  /*3970*/  IMAD.X R8, RZ, RZ, R5, P0 ;  /* 0x000000ffff087224 */ /* 0x000fe200000e0605 */
[----:B------:R-:W-:-:S04]  /*3980*/  LEA R4, P0, R9, R12, 0x2 ;  /* 0x0000000c09047211 */ /* 0x000fc800078010ff */
[----:B------:R-:W-:-:S05]  /*3990*/  LEA.HI.X R5, R9, R13, R8, 0x2, P0 ;  /* 0x0000000d09057211 */ /* 0x000fca00000f1408 */
[----:B------:R-:W2:Y:S04]  /*39a0*/  LDG.E R7, desc[UR10][R4.64] ;  /* 0x0000000a04077981 */ /* 0x000ea8000c1e1900 */
[----:B------:R-:W3:Y:S04]  /*39b0*/  LDG.E R24, desc[UR10][R4.64+0x400] ;  /* 0x0004000a04187981 */ /* 0x000ee8000c1e1900 */
[----:B------:R-:W4:Y:S04]  /*39c0*/  LDG.E R18, desc[UR10][R4.64+0x800] ;  /* 0x0008000a04127981 */ /* 0x000f28000c1e1900 */
[----:B------:R-:W4:Y:S01]  /*39d0*/  LDG.E R17, desc[UR10][R4.64+0xc00] ;  /* 0x000c000a04117981 */ /* 0x000f22000c1e1900 */
[----:B------:R-:W-:-:S02]  /*39e0*/  IMAD.U32 R14, RZ, RZ, UR14 ;  /* 0x0000000eff0e7e24 */ /* 0x000fc4000f8e00ff */
[----:B------:R-:W-:Y:S01]  /*39f0*/  IMAD.U32 R15, RZ, RZ, UR15 ;  /* 0x0000000fff0f7e24 */ /* 0x000fe2000f8e00ff */
[----:B------:R1:W5:Y:S01]  /*3a00*/  LDG.E R10, desc[UR10][R4.64+0x1000] ;  /* 0x0010000a040a7981 */ /* 0x000362000c1e1900 */
[----:B------:R-:W-:Y:S01]  /*3a10*/  BSSY.RECONVERGENT B2, `(.L_x_412) ;  /* 0x000002c000027945 */ /* 0x000fe20003800200 */
[----:B------:R-:W-:Y:S01]  /*3a20*/  BAR.SYNC.DEFER_BLOCKING 0x0 ;  /* 0x0000000000007b1d */ /* 0x000fe20000010000 */
[----:B------:R-:W-:-:S04]  /*3a30*/  IADD3 R26, P0, PT, R9, R14, RZ ;  /* 0x0000000e091a7210 */ /* 0x000fc80007f1e0ff */
[----:B------:R-:W-:Y:S01]  /*3a40*/  IADD3 R20, P3, PT, R26, 0x100, RZ ;  /* 0x000001001a147810 */ /* 0x000fe20007f7e0ff */
[----:B------:R-:W-:Y:S01]  /*3a50*/  IMAD.X R27, R8, 0x1, R15, P0 ;  /* 0x00000001081b7824 */ /* 0x000fe200000e060f */
[C---:B------:R-:W-:Y:S02]  /*3a60*/  IADD3 R21, P4, PT, R26.reuse, 0x200, RZ ;  /* 0x000002001a157810 */ /* 0x040fe40007f9e0ff */
[----:B------:R-:W-:Y:S01]  /*3a70*/  IADD3 R9, P6, PT, R26, 0x400, RZ ;  /* 0x000004001a097810 */ /* 0x000fe20007fde0ff */
[--C-:B------:R-:W-:Y:S01]  /*3a80*/  IMAD.X R25, RZ, RZ, R27.reuse, P3 ;  /* 0x000000ffff197224 */ /* 0x100fe200018e061b */
[----:B------:R-:W-:Y:S01]  /*3a90*/  ISETP.NE.AND P3, PT, R11, RZ, PT ;  /* 0x000000ff0b00720c */ /* 0x000fe20003f65270 */
[--C-:B------:R-:W-:Y:S02]  /*3aa0*/  IMAD.X R22, RZ, RZ, R27.reuse, P4 ;  /* 0x000000ffff167224 */ /* 0x100fe400020e061b */
[----:B------:R-:W-:Y:S01]  /*3ab0*/  IMAD.X R8, RZ, RZ, R27, P6 ;  /* 0x000000ffff087224 */ /* 0x000fe200030e061b */
[----:B--2---:R-:W-:-:S13]  /*3ac0*/  FSETP.GEU.AND P2, PT, R16, R7, PT ;  /* 0x000000071000720b */ /* 0x004fda0003f4e000 */
[----:B------:R-:W-:-:S04]  /*3ad0*/  @P2 ISETP.GE.U32.AND P0, PT, R19, R26, PT ;  /* 0x0000001a1300220c */ /* 0x000fc80003f06070 */
[----:B------:R-:W-:-:S04]  /*3ae0*/  @P2 ISETP.GE.AND.EX P0, PT, R6, R27, PT, P0 ;  /* 0x0000001b0600220c */ /* 0x000fc80003f06300 */
[----:B------:R-:W-:-:S04]  /*3af0*/  @P2 FSETP.LT.OR P0, PT, R7, R16, !P0 ;  /* 0x000000100700220b */ /* 0x000fc80004701400 */
[----:B------:R-:W-:Y:S02]  /*3b00*/  @P2 FSEL R7, R16, R7, P0 ;  /* 0x0000000710072208 */ /* 0x000fe40000000000 */
[----:B------:R-:W-:Y:S02]  /*3b10*/  IADD3 R16, P5, PT, R26, 0x300, RZ ;  /* 0x000003001a107810 */ /* 0x000fe40007fbe0ff */
[----:B---3--:R-:W-:Y:S02]  /*3b20*/  FSETP.GEU.AND P1, PT, R7, R24, PT ;  /* 0x000000180700720b */ /* 0x008fe40003f2e000 */
[----:B------:R-:W-:Y:S01]  /*3b30*/  @P2 SEL R26, R19, R26, P0 ;  /* 0x0000001a131a2207 */ /* 0x000fe20000000000 */
[----:B------:R-:W-:Y:S01]  /*3b40*/  IMAD.X R19, RZ, RZ, R27, P5 ;  /* 0x000000ffff137224 */ /* 0x000fe200028e061b */
[----:B------:R-:W-:-:S09]  /*3b50*/  @P2 SEL R27, R6, R27, P0 ;  /* 0x0000001b061b2207 */ /* 0x000fd20000000000 */
[----:B------:R-:W-:-:S04]  /*3b60*/  @P1 ISETP.GE.U32.AND P0, PT, R26, R20, PT ;  /* 0x000000141a00120c */ /* 0x000fc80003f06070 */
[----:B------:R-:W-:-:S04]  /*3b70*/  @P1 ISETP.GE.AND.EX P0, PT, R27, R25, PT, P0 ;  /* 0x000000191b00120c */ /* 0x000fc80003f06300 */
[----:B------:R-:W-:-:S04]  /*3b80*/  @P1 FSETP.LT.OR P0, PT, R24, R7, !P0 ;  /* 0x000000071800120b */ /* 0x000fc80004701400 */
[----:B------:R-:W-:Y:S02]  /*3b90*/  @P1 FSEL R24, R7, R24, P0 ;  /* 0x0000001807181208 */ /* 0x000fe40000000000 */
[----:B------:R-:W-:Y:S02]  /*3ba0*/  @P1 SEL R20, R26, R20, P0 ;  /* 0x000000141a141207 */ /* 0x000fe40000000000 */
[----:B----4-:R-:W-:Y:S02]  /*3bb0*/  FSETP.GEU.AND P2, PT, R24, R18, PT ;  /* 0x000000121800720b */ /* 0x010fe40003f4e000 */
[----:B------:R-:W-:-:S11]  /*3bc0*/  @P1 SEL R25, R27, R25, P0 ;  /* 0x000000191b191207 */ /* 0x000fd60000000000 */
[----:B------:R-:W-:-:S04]  /*3bd0*/  @P2 ISETP.GE.U32.AND P0, PT, R20, R21, PT ;  /* 0x000000151400220c */ /* 0x000fc80003f06070 */
[----:B------:R-:W-:-:S04]  /*3be0*/  @P2 ISETP.GE.AND.EX P0, PT, R25, R22, PT, P0 ;  /* 0x000000161900220c */ /* 0x000fc80003f06300 */
[----:B------:R-:W-:-:S04]  /*3bf0*/  @P2 FSETP.LT.OR P0, PT, R18, R24, !P0 ;  /* 0x000000181200220b */ /* 0x000fc80004701400 */
[----:B------:R-:W-:-:S04]  /*3c00*/  @P2 FSEL R18, R24, R18, P0 ;  /* 0x0000001218122208 */ /* 0x000fc80000000000 */
[----:B------:R-:W-:Y:S01]  /*3c10*/  FSETP.GEU.AND P1, PT, R18, R17, PT ;  /* 0x000000111200720b */ /* 0x000fe20003f2e000 */
[----:B-1----:R-:W-:-:S12]  /*3c20*/  @P3 BRA `(.L_x_413) ;  /* 0x0000000000283947 */ /* 0x002fd80003800000 */
[----:B------:R-:W-:Y:S02]  /*3c30*/  IMAD.MOV.U32 R4, RZ, RZ, 0x500 ;  /* 0x00000500ff047424 */ /* 0x000fe400078e00ff */
[----:B------:R-:W-:-:S06]  /*3c40*/  IMAD.MOV.U32 R5, RZ, RZ, 0x0 ;  /* 0x00000000ff057424 */ /* 0x000fcc00078e00ff */
[----:B------:R-:W2:Y:S01]  /*3c50*/  ATOMG.E.ADD.64.STRONG.GPU PT, R4, desc[UR10][R2.64], R4 ;  /* 0x80000004020479a8 */ /* 0x000ea200081ef50a */
[----:B------:R-:W1:Y:S01]  /*3c60*/  S2UR UR5, SR_CgaCtaId ;  /* 0x00000000000579c3 */ /* 0x000e620000008800 */
[----:B------:R-:W-:Y:S02]  /*3c70*/  UMOV UR4, 0x400 ;  /* 0x0000040000047882 */ /* 0x000fe40000000000 */
[----:B-1----:R-:W-:-:S06]  /*3c80*/  ULEA UR4, UR5, UR4, 0x18 ;  /* 0x0000000405047291 */ /* 0x002fcc000f8ec0ff */
[----:B------:R-:W-:Y:S01]  /*3c90*/  IMAD.U32 R23, RZ, RZ, UR4 ;  /* 0x00000004ff177e24 */ /* 0x000fe2000f8e00ff */
[----:B--2---:R-:W-:-:S05]  /*3ca0*/  IADD3 R6, P3, PT, R4, UR6, RZ ;  /* 0x0000000604067c10 */ /* 0x004fca000ff7e0ff */
[----:B------:R-:W-:-:S05]  /*3cb0*/  IMAD.X R7, RZ, RZ, R5, P3 ;  /* 0x000000ffff077224 */ /* 0x000fca00018e0605 */
[----:B------:R1:W-:Y:S03]  /*3cc0*/  STS.64 [R23+0x98], R6 ;  /* 0x0000980617007388 */ /* 0x0003e60000000a00 */
.L_x_413:
[----:B0-----:R-:W-:Y:S05]  /*3cd0*/  BSYNC.RECONVERGENT B2 ;  /* 0x0000000000027941 */ /* 0x001fea0003800200 */
.L_x_412:
[----:B------:R-:W-:Y:S01]  /*3ce0*/  BAR.SYNC.DEFER_BLOCKING 0x0 ;  /* 0x0000000000007b1d */ /* 0x000fe20000010000 */
[----:B------:R-:W-:Y:S01]  /*3cf0*/  @P2 SEL R21, R20, R21, P0 ;  /* 0x0000001514152207 */ /* 0x000fe20000000000 */
[----:B-1----:R-:W-:Y:S01]  /*3d00*/  IMAD.U32 R7, RZ, RZ, UR8 ;  /* 0x00000008ff077e24 */ /* 0x002fe2000f8e00ff */
[----:B------:R-:W-:Y:S02]  /*3d10*/  @P2 SEL R22, R25, R22, P0 ;  /* 0x0000001619162207 */ /* 0x000fe40000000000 */
[----:B------:R-:W-:-:S04]  /*3d20*/  @P1 ISETP.GE.U32.AND P0, PT, R21, R16, PT ;  /* 0x000000101500120c */ /* 0x000fc80003f06070 */
[----:B------:R-:W-:-:S04]  /*3d30*/  @P1 ISETP.GE.AND.EX P0, PT, R22, R19, PT, P0 ;  /* 0x000000131600120c */ /* 0x000fc80003f06300 */
[----:B------:R-:W-:-:S04]  /*3d40*/  @P1 FSETP.LT.OR P0, PT, R17, R18, !P0 ;  /* 0x000000121100120b */ /* 0x000fc80004701400 */
[----:B------:R-:W-:Y:S01]  /*3d50*/  @P1 FSEL R17, R18, R17, P0 ;  /* 0x0000001112111208 */ /* 0x000fe20000000000 */
[----:B------:R-:W-:Y:S01]  /*3d60*/  IMAD.U32 R18, RZ, RZ, UR9 ;  /* 0x00000009ff127e24 */ /* 0x000fe2000f8e00ff */
[----:B------:R-:W-:Y:S02]  /*3d70*/  @P1 SEL R16, R21, R16, P0 ;  /* 0x0000001015101207 */ /* 0x000fe40000000000 */
[----:B-----5:R-:W-:Y:S02]  /*3d80*/  FSETP.GEU.AND P2, PT, R17, R10, PT ;  /* 0x0000000a1100720b */ /* 0x020fe40003f4e000 */
[----:B------:R-:W-:Y:S01]  /*3d90*/  @P1 SEL R19, R22, R19, P0 ;  /* 0x0000001316131207 */ /* 0x000fe20000000000 */
[----:B------:R-:W0:Y:S10]  /*3da0*/  LDS.64 R4, [R23+0x98] ;  /* 0x0000980017047984 */ /* 0x000e340000000a00 */
[----:B------:R-:W-:-:S04]  /*3db0*/  @P2 ISETP.GE.U32.AND P0, PT, R16, R9, PT ;  /* 0x000000091000220c */ /* 0x000fc80003f06070 */
[----:B------:R-:W-:-:S04]  /*3dc0*/  @P2 ISETP.GE.AND.EX P0, PT, R19, R8, PT, P0 ;  /* 0x000000081300220c */ /* 0x000fc80003f06300 */
[----:B------:R-:W-:-:S04]  /*3dd0*/  @P2 FSETP.LT.OR P0, PT, R10, R17, !P0 ;  /* 0x000000110a00220b */ /* 0x000fc80004701400 */
[----:B------:R-:W-:Y:S02]  /*3de0*/  @P2 FSEL R10, R17, R10, P0 ;  /* 0x0000000a110a2208 */ /* 0x000fe40000000000 */
[----:B------:R-:W-:Y:S02]  /*3df0*/  @P2 SEL R9, R16, R9, P0 ;  /* 0x0000000910092207 */ /* 0x000fe40000000000 */
[----:B------:R-:W-:Y:S01]  /*3e00*/  @P2 SEL R8, R19, R8, P0 ;  /* 0x0000000813082207 */ /* 0x000fe20000000000 */
[----:B------:R-:W-:Y:S02]  /*3e10*/  IMAD.MOV.U32 R16, RZ, RZ, R10 ;  /* 0x000000ffff107224 */ /* 0x000fe400078e000a */
[----:B------:R-:W-:Y:S01]  /*3e20*/  IMAD.MOV.U32 R19, RZ, RZ, R9 ;  /* 0x000000ffff137224 */ /* 0x000fe200078e0009 */
[----:B0-----:R-:W-:-:S04]  /*3e30*/  IADD3 R6, P3, PT, R4, 0x500, RZ ;  /* 0x0000050004067810 */ /* 0x001fc80007f7e0ff */
[----:B------:R-:W-:Y:S01]  /*3e40*/  ISETP.GT.U32.AND P1, PT, R6, R7, PT ;  /* 0x000000070600720c */ /* 0x000fe20003f24070 */
[----:B------:R-:W-:Y:S02]  /*3e50*/  IMAD.X R21, RZ, RZ, R5, P3 ;  /* 0x000000ffff157224 */ /* 0x000fe400018e0605 */
[----:B------:R-:W-:-:S03]  /*3e60*/  IMAD.MOV.U32 R6, RZ, RZ, R8 ;  /* 0x000000ffff067224 */ /* 0x000fc600078e0008 */
[----:B------:R-:W-:-:S13]  /*3e70*/  ISETP.GT.AND.EX P0, PT, R21, R18, PT, P1 ;  /* 0x000000121500720c */ /* 0x000fda0003f04310 */
[----:B------:R-:W-:Y:S05]  /*3e80*/  @!P0 BRA `(.L_x_414) ;  /* 0xfffffff800ac8947 */ /* 0x000fea000383ffff */
[----:B------:R-:W-:Y:S05]  /*3e90*/  BSYNC.RECONVERGENT B1 ;  /* 0x0000000000017941 */ /* 0x000fea0003800200 */
.L_x_411:
[----:B------:R-:W-:Y:S01]  /*3ea0*/  ISETP.GE.U32.AND P0, PT, R4, R7, PT ;  /* 0x000000070400720c */ /* 0x000fe20003f06070 */
[----:B------:R-:W-:Y:S03]  /*3eb0*/  BSSY.RECONVERGENT B1, `(.L_x_408) ;  /* 0x000009b000017945 */ /* 0x000fe60003800200 */
[----:B------:R-:W-:-:S13]  /*3ec0*/  ISETP.GE.AND.EX P0, PT, R5, R18, PT, P0 ;  /* 0x000000120500720c */ /* 0x000fda0003f06300 */
[----:B------:R-:W-:Y:S05]  /*3ed0*/  @P0 BRA `(.L_x_415) ;  /* 0x0000000800600947 */ /* 0x000fea0003800000 */
[----:B------:R-:W-:-:S05]  /*3ee0*/  IMAD.IADD R16, R7, 0x1, -R4 ;  /* 0x0000000107107824 */ /* 0x000fca00078e0a04 */
[----:B------:R-:W-:-:S13]  /*3ef0*/  ISETP.GE.AND P0, PT, R11, R16, PT ;  /* 0x000000100b00720c */ /* 0x000fda0003f06270 */
[----:B------:R-:W-:Y:S05]  /*3f00*/  @P0 BRA `(.L_x_415) ;  /* 0x0000000800540947 */ /* 0x000fea0003800000 */
[----:B------:R-:W-:Y:S01]  /*3f10*/  LOP3.LUT R2, RZ, R11, RZ, 0x33, !PT ;  /* 0x0000000bff027212 */ /* 0x000fe200078e33ff */
[----:B------:R-:W-:Y:S01]  /*3f20*/  BSSY.RECONVERGENT B2, `(.L_x_416) ;  /* 0x000002f000027945 */ /* 0x000fe20003800200 */
[----:B------:R-:W-:Y:S02]  /*3f30*/  IMAD.MOV.U32 R17, RZ, RZ, R11 ;  /* 0x000000ffff117224 */ /* 0x000fe400078e000b */
[----:B------:R-:W-:-:S04]  /*3f40*/  IADD3 R7, PT, PT, -R4, R7, R2 ;  /* 0x0000000704077210 */ /* 0x000fc80007ffe102 */
[----:B------:R-:W-:-:S04]  /*3f50*/  LOP3.LUT R2, R7, 0x300, RZ, 0xc0, !PT ;  /* 0x0000030007027812 */ /* 0x000fc800078ec0ff */
[----:B------:R-:W-:-:S13]  /*3f60*/  ISETP.NE.AND P0, PT, R2, 0x300, PT ;  /* 0x000003000200780c */ /* 0x000fda0003f05270 */
[----:B------:R-:W-:Y:S05]  /*3f70*/  @!P0 BRA `(.L_x_417) ;  /* 0x0000000000a48947 */ /* 0x000fea0003800000 */
[----:B------:R-:W-:Y:S01]  /*3f80*/  IADD3 R3, P0, PT, R11, R4, RZ ;  /* 0x000000040b037210 */ /* 0x000fe20007f1e0ff */
[----:B------:R-:W-:Y:S01]  /*3f90*/  IMAD.MOV.U32 R17, RZ, RZ, R11 ;  /* 0x000000ffff117224 */ /* 0x000fe200078e000b */
[----:B------:R-:W-:Y:S02]  /*3fa0*/  LEA.HI R2, R7, 0x1, RZ, 0x18 ;  /* 0x0000000107027811 */ /* 0x000fe400078fc0ff */
[C---:B------:R-:W-:Y:S01]  /*3fb0*/  LEA R12, P1, R3.reuse, R12, 0x2 ;  /* 0x0000000c030c7211 */ /* 0x040fe200078210ff */
[----:B------:R-:W-:Y:S01]  /*3fc0*/  IMAD.X R6, RZ, RZ, R5, P0 ;  /* 0x000000ffff067224 */ /* 0x000fe200000e0605 */
[C---:B------:R-:W-:Y:S02]  /*3fd0*/  IADD3 R14, P0, PT, R3.reuse, R14, RZ ;  /* 0x0000000e030e7210 */ /* 0x040fe40007f1e0ff */
[----:B------:R-:W-:Y:S02]  /*3fe0*/  LOP3.LUT R2, R2, 0x3, RZ, 0xc0, !PT ;  /* 0x0000000302027812 */ /* 0x000fe400078ec0ff */
[----:B------:R-:W-:Y:S01]  /*3ff0*/  LEA.HI.X R3, R3, R13, R6, 0x2, P1 ;  /* 0x0000000d03037211 */ /* 0x000fe200008f1406 */
[----:B------:R-:W-:-:S02]  /*4000*/  IMAD.X R15, R6, 0x1, R15, P0 ;  /* 0x00000001060f7824 */ /* 0x000fc400000e060f */
[----:B------:R-:W-:-:S07]  /*4010*/  IMAD.MOV R6, RZ, RZ, -R2 ;  /* 0x000000ffff067224 */ /* 0x000fce00078e0a02 */
.L_x_420:
[----:B------:R-:W-:-:S06]  /*4020*/  IMAD.MOV.U32 R2, RZ, RZ, R12 ;  /* 0x000000ffff027224 */ /* 0x000fcc00078e000c */
[----:B------:R-:W2:Y:S01]  /*4030*/  LDG.E R2, desc[UR10][R2.64] ;  /* 0x0000000a02027981 */ /* 0x000ea2000c1e1900 */
[----:B------:R-:W-:Y:S01]  /*4040*/  VIADD R6, R6, 0x1 ;  /* 0x0000000106067836 */ /* 0x000fe20000000000 */
[----:B------:R-:W-:Y:S01]  /*4050*/  BSSY.RECONVERGENT B3, `(.L_x_418) ;  /* 0x0000016000037945 */ /* 0x000fe20003800200 */
[----:B------:R-:W-:Y:S01]  /*4060*/  IMAD.MOV.U32 R13, RZ, RZ, R9 ;  /* 0x000000ffff0d7224 */ /* 0x000fe200078e0009 */
[----:B------:R-:W-:Y:S01]  /*4070*/  IADD3 R12, P3, PT, R12, 0x400, RZ ;  /* 0x000004000c0c7810 */ /* 0x000fe20007f7e0ff */
[----:B------:R-:W-:Y:S01]  /*4080*/  IMAD.MOV.U32 R18, RZ, RZ, R8 ;  /* 0x000000ffff127224 */ /* 0x000fe200078e0008 */
[----:B------:R-:W-:Y:S01]  /*4090*/  ISETP.NE.AND P2, PT, R6, RZ, PT ;  /* 0x000000ff0600720c */ /* 0x000fe20003f45270 */
[----:B------:R-:W-:Y:S02]  /*40a0*/  IMAD.MOV.U32 R19, RZ, RZ, R10 ;  /* 0x000000ffff137224 */ /* 0x000fe400078e000a */
        /* <DEDUP_REMOVED lines=16> */
.L_x_419:
[----:B------:R-:W-:Y:S05]  /*41b0*/  BSYNC.RECONVERGENT B3 ;  /* 0x0000000000037941 */ /* 0x000fea0003800200 */
.L_x_418:
[----:B------:R-:W-:Y:S01]  /*41c0*/  IADD3 R14, P0, PT, R14, 0x100, RZ ;  /* 0x000001000e0e7810 */ /* 0x000fe20007f1e0ff */
[----:B------:R-:W-:Y:S02]  /*41d0*/  VIADD R17, R17, 0x100 ;  /* 0x0000010011117836 */ /* 0x000fe40000000000 */
[----:B------:R-:W-:Y:S02]  /*41e0*/  IMAD.X R3, RZ, RZ, R3, P3 ;  /* 0x000000ffff037224 */ /* 0x000fe400018e0603 */
[----:B------:R-:W-:Y:S01]  /*41f0*/  IMAD.X R15, RZ, RZ, R15, P0 ;  /* 0x000000ffff0f7224 */ /* 0x000fe200000e060f */
[----:B------:R-:W-:Y:S07]  /*4200*/  @P2 BRA `(.L_x_420) ;  /* 0xfffffffc00842947 */ /* 0x000fee000383ffff */
.L_x_417:
[----:B------:R-:W-:Y:S05]  /*4210*/  BSYNC.RECONVERGENT B2 ;  /* 0x0000000000027941 */ /* 0x000fea0003800200 */
.L_x_416:
[----:B------:R-:W-:-:S13]  /*4220*/  ISETP.GE.U32.AND P0, PT, R7, 0x300, PT ;  /* 0x000003000700780c */ /* 0x000fda0003f06070 */
[----:B------:R-:W-:Y:S05]  /*4230*/  @!P0 BRA `(.L_x_415) ;  /* 0x0000000400888947 */ /* 0x000fea0003800000 */
[----:B------:R-:W0:Y:S01]  /*4240*/  LDC.64 R6, c[0x0][0x380] ;  /* 0x0000e000ff067b82 */ /* 0x000e220000000a00 */
[----:B------:R-:W-:-:S07]  /*4250*/  VIADD R13, R17, 0x200 ;  /* 0x00000200110d7836 */ /* 0x000fce0000000000 */
[----:B------:R-:W1:Y:S02]  /*4260*/  LDC.64 R2, c[0x0][0x388] ;  /* 0x0000e200ff027b82 */ /* 0x000e640000000a00 */
.L_x_429:
[----:B------:R-:W-:-:S05]  /*4270*/  VIADD R15, R13, 0xfffffe00 ;  /* 0xfffffe000d0f7836 */ /* 0x000fca0000000000 */
[----:B------:R-:W-:-:S05]  /*4280*/  IADD3 R19, P0, PT, R15, R4, RZ ;  /* 0x000000040f137210 */ /* 0x000fca0007f1e0ff */
[----:B------:R-:W-:Y:S01]  /*4290*/  IMAD.X R20, RZ, RZ, R5, P0 ;  /* 0x000000ffff147224 */ /* 0x000fe200000e0605 */
[----:B0-----:R-:W-:-:S04]  /*42a0*/  LEA R14, P0, R19, R6, 0x2 ;  /* 0x00000006130e7211 */ /* 0x001fc800078010ff */
[----:B------:R-:W-:-:S05]  /*42b0*/  LEA.HI.X R15, R19, R7, R20, 0x2, P0 ;  /* 0x00000007130f7211 */ /* 0x000fca00000f1414 */
[----:B------:R-:W2:Y:S04]  /*42c0*/  LDG.E R25, desc[UR10][R14.64] ;  /* 0x0000000a0e197981 */ /* 0x000ea8000c1e1900 */
[----:B------:R0:W5:Y:S04]  /*42d0*/  LDG.E R18, desc[UR10][R14.64+0x400] ;  /* 0x0004000a0e127981 */ /* 0x000168000c1e1900 */
        /* <DEDUP_REMOVED lines=22> */
.L_x_422:
[----:B------:R-:W-:Y:S05]  /*4440*/  BSYNC.RECONVERGENT B2 ;  /* 0x0000000000027941 */ /* 0x000fea0003800200 */
.L_x_421:
[----:B-----5:R-:W-:Y:S01]  /*4450*/  FSETP.GEU.AND P0, PT, R19, R18, PT ;  /* 0x000000121300720b */ /* 0x020fe20003f0e000 */
[----:B------:R-:W-:Y:S01]  /*4460*/  BSSY.RECONVERGENT B2, `(.L_x_423) ;  /* 0x0000013000027945 */ /* 0x000fe20003800200 */
[----:B------:R-:W-:Y:S01]  /*4470*/  IADD3 R21, P1, P2, R4, R2, R21 ;  /* 0x0000000204157210 */ /* 0x000fe20007a3e015 */
[----:B------:R-:W-:Y:S02]  /*4480*/  VIADD R15, R13, 0x100 ;  /* 0x000001000d0f7836 */ /* 0x000fe40000000000 */
[----:B------:R-:W-:Y:S01]  /*4490*/  IMAD.MOV.U32 R9, RZ, RZ, R18 ;  /* 0x000000ffff097224 */ /* 0x000fe200078e0012 */
[----:B------:R-:W-:Y:S01]  /*44a0*/  IADD3.X R23, PT, PT, R5, R3, RZ, P1, P2 ;  /* 0x0000000305177210 */ /* 0x000fe20000fe44ff */
[----:B------:R-:W-:-:S04]  /*44b0*/  IMAD.MOV.U32 R8, RZ, RZ, R21 ;  /* 0x000000ffff087224 */ /* 0x000fc800078e0015 */
[----:B------:R-:W-:Y:S02]  /*44c0*/  IMAD.MOV.U32 R10, RZ, RZ, R23 ;  /* 0x000000ffff0a7224 */ /* 0x000fe400078e0017 */
        /* <DEDUP_REMOVED lines=12> */
.L_x_424:
[----:B------:R-:W-:Y:S05]  /*4590*/  BSYNC.RECONVERGENT B2 ;  /* 0x0000000000027941 */ /* 0x000fea0003800200 */
.L_x_423:
[----:B------:R-:W-:Y:S01]  /*45a0*/  FSETP.GEU.AND P0, PT, R9, R12, PT ;  /* 0x0000000c0900720b */ /* 0x000fe20003f0e000 */
[----:B------:R-:W-:Y:S01]  /*45b0*/  BSSY.RECONVERGENT B2, `(.L_x_425) ;  /* 0x0000013000027945 */ /* 0x000fe20003800200 */
[CC--:B------:R-:W-:Y:S01]  /*45c0*/  IADD3 R19, P1, P4, R4.reuse, R2.reuse, R13 ;  /* 0x0000000204137210 */ /* 0x0c0fe20007c3e00d */
[----:B------:R-:W-:Y:S01]  /*45d0*/  IMAD.MOV.U32 R14, RZ, RZ, R12 ;  /* 0x000000ffff0e7224 */ /* 0x000fe200078e000c */
[----:B------:R-:W-:Y:S02]  /*45e0*/  IADD3 R20, P2, P3, R4, R2, R15 ;  /* 0x0000000204147210 */ /* 0x000fe40007b5e00f */
        /* <DEDUP_REMOVED lines=15> */
.L_x_426:
[----:B------:R-:W-:Y:S05]  /*46e0*/  BSYNC.RECONVERGENT B2 ;  /* 0x0000000000027941 */ /* 0x000fea0003800200 */
.L_x_425:
        /* <DEDUP_REMOVED lines=18> */
.L_x_428:
[----:B------:R-:W-:Y:S05]  /*4810*/  BSYNC.RECONVERGENT B2 ;  /* 0x0000000000027941 */ /* 0x000fea0003800200 */
.L_x_427:
[C---:B------:R-:W-:Y:S02]  /*4820*/  VIADD R15, R13.reuse, 0x200 ;  /* 0x000002000d0f7836 */ /* 0x040fe40000000000 */
[----:B------:R-:W-:-:S03]  /*4830*/  VIADD R13, R13, 0x400 ;  /* 0x000004000d0d7836 */ /* 0x000fc60000000000 */
[----:B------:R-:W-:-:S13]  /*4840*/  ISETP.GE.AND P0, PT, R15, R16, PT ;  /* 0x000000100f00720c */ /* 0x000fda0003f06270 */
[----:B------:R-:W-:Y:S05]  /*4850*/  @!P0 BRA `(.L_x_429) ;  /* 0xfffffff800848947 */ /* 0x000fea000383ffff */
.L_x_415:
[----:B------:R-:W-:Y:S05]  /*4860*/  BSYNC.RECONVERGENT B1 ;  /* 0x0000000000017941 */ /* 0x000fea0003800200 */
.L_x_408:
        /* <DEDUP_REMOVED lines=31> */
.L_x_431:
[----:B------:R-:W-:Y:S05]  /*4a60*/  BSYNC.RECONVERGENT B1 ;  /* 0x0000000000017941 */ /* 0x000fea0003800200 */
.L_x_430:
        /* <DEDUP_REMOVED lines=24> */
.L_x_433:
[----:B------:R-:W-:Y:S05]  /*4bf0*/  BSYNC.RECONVERGENT B1 ;  /* 0x0000000000017941 */ /* 0x000fea0003800200 */
.L_x_432:
        /* <DEDUP_REMOVED lines=24> */
.L_x_435:
[----:B------:R-:W-:Y:S05]  /*4d80*/  BSYNC.RECONVERGENT B1 ;  /* 0x0000000000017941 */ /* 0x000fea0003800200 */
.L_x_434:
        /* <DEDUP_REMOVED lines=24> */
.L_x_437:
[----:B------:R-:W-:Y:S05]  /*4f10*/  BSYNC.RECONVERGENT B1 ;  /* 0x0000000000017941 */ /* 0x000fea0003800200 */
.L_x_436:
[----:B0-----:R0:W0:Y:S01]  /*4f20*/  SHFL.DOWN PT, R2, R3, 0x10, 0x1f ;  /* 0x0a001f0003027f89 */ /* 0x00102200000e0000 */
[----:B------:R-:W-:Y:S01]  /*4f30*/  BSSY.RECONVERGENT B1, `(.L_x_438) ;  /* 0x0000017000017945 */ /* 0x000fe20003800200 */
[----:B--2---:R-:W-:Y:S02]  /*4f40*/  IMAD.MOV.U32 R6, RZ, RZ, R3 ;  /* 0x000000ffff067224 */ /* 0x004fe400078e0003 */
[----:B------:R2:W0:Y:S01]  /*4f50*/  SHFL.DOWN PT, R9, R4, 0x10, 0x1f ;  /* 0x0a001f0004097f89 */ /* 0x00042200000e0000 */
[----:B------:R-:W-:Y:S02]  /*4f60*/  IMAD.MOV.U32 R7, RZ, RZ, R4 ;  /* 0x000000ffff077224 */ /* 0x000fe400078e0004 */
[----:B----4-:R-:W-:Y:S01]  /*4f70*/  IMAD.MOV.U32 R8, RZ, RZ, R5 ;  /* 0x000000ffff087224 */ /* 0x010fe200078e0005 */
        /* <DEDUP_REMOVED lines=18> */
.L_x_439:
[----:B------:R-:W-:Y:S05]  /*50a0*/  BSYNC.RECONVERGENT B1 ;  /* 0x0000000000017941 */ /* 0x000fea0003800200 */
.L_x_438:
        /* <DEDUP_REMOVED lines=12> */
.L_x_441:
[----:B------:R-:W-:Y:S05]  /*5170*/  BSYNC.RECONVERGENT B1 ;  /* 0x0000000000017941 */ /* 0x000fea0003800200 */
.L_x_440:
[----:B------:R-:W-:Y:S01]  /*5180*/  BAR.SYNC.DEFER_BLOCKING 0x0 ;  /* 0x0000000000007b1d */ /* 0x000fe20000010000 */
[----:B------:R-:W-:-:S13]  /*5190*/  ISETP.NE.AND P2, PT, R11, RZ, PT ;  /* 0x000000ff0b00720c */ /* 0x000fda0003f45270 */
[----:B------:R-:W-:Y:S05]  /*51a0*/  @P2 BRA `(.L_x_371) ;  /* 0x0000000800342947 */ /* 0x000fea0003800000 */
[----:B0---4-:R-:W0:Y:S01]  /*51b0*/  S2R R3, SR_CgaCtaId ;  /* 0x0000000000037919 */ /* 0x011e220000008800 */
[----:B------:R-:W-:Y:S01]  /*51c0*/  MOV R2, 0x400 ;  /* 0x0000040000027802 */ /* 0x000fe20000000f00 */
[----:B------:R-:W-:Y:S03]  /*51d0*/  BSSY.RECONVERGENT B1, `(.L_x_442) ;  /* 0x0000016000017945 */ /* 0x000fe60003800200 */
[----:B0-----:R-:W-:-:S05]  /*51e0*/  LEA R25, R3, R2, 0x18 ;  /* 0x0000000203197211 */ /* 0x001fca00078ec0ff */
[----:B------:R-:W0:Y:S04]  /*51f0*/  LDS R3, [R25+0x18] ;  /* 0x0000180019037984 */ /* 0x000e280000000800 */
[----:B--2---:R-:W2:Y:S04]  /*5200*/  LDS.64 R4, [R25+0x20] ;  /* 0x0000200019047984 */ /* 0x004ea80000000a00 */
        /* <DEDUP_REMOVED lines=18> */
.L_x_443:
[----:B------:R-:W-:Y:S05]  /*5330*/  BSYNC.RECONVERGENT B1 ;  /* 0x0000000000017941 */ /* 0x000fea0003800200 */
.L_x_442:
        /* <DEDUP_REMOVED lines=10> */
[----:B------:R0:W1:Y:S04]  /*53e0*/  LDS.64 R10, [R25+0x60] ;  /* 0x00006000190a7984 */ /* 0x0000680000000a00 */
[----:B---3--:R3:W1:Y:S04]  /*53f0*/  LDS.64 R12, [R25+0x70] ;  /* 0x00007000190c7984 */ /* 0x0086680000000a00 */
        /* <DEDUP_REMOVED lines=15> */
.L_x_445:
[----:B------:R-:W-:Y:S05]  /*54f0*/  BSYNC.RECONVERGENT B1 ;  /* 0x0000000000017941 */ /* 0x000fea0003800200 */
.L_x_444:
        /* <DEDUP_REMOVED lines=17> */
.L_x_447:
[----:B------:R-:W-:Y:S05]  /*5610*/  BSYNC.RECONVERGENT B1 ;  /* 0x0000000000017941 */ /* 0x000fea0003800200 */
.L_x_446:
        /* <DEDUP_REMOVED lines=17> */
.L_x_449:
[----:B------:R-:W-:Y:S05]  /*5730*/  BSYNC.RECONVERGENT B1 ;  /* 0x0000000000017941 */ /* 0x000fea0003800200 */
.L_x_448:
        /* <DEDUP_REMOVED lines=17> */
.L_x_451:
[----:B------:R-:W-:Y:S05]  /*5850*/  BSYNC.RECONVERGENT B1 ;  /* 0x0000000000017941 */ /* 0x000fea0003800200 */
.L_x_450:
        /* <DEDUP_REMOVED lines=17> */
.L_x_453:
[----:B------:R-:W-:Y:S05]  /*5970*/  BSYNC.RECONVERGENT B1 ;  /* 0x0000000000017941 */ /* 0x000fea0003800200 */
.L_x_452:
        /* <DEDUP_REMOVED lines=16> */
.L_x_371:
[----:B------:R-:W-:Y:S05]  /*5a80*/  BSYNC.RECONVERGENT B0 ;  /* 0x0000000000007941 */ /* 0x000fea0003800200 */
.L_x_338:
[----:B------:R-:W-:Y:S05]  /*5a90*/  @P2 EXIT ;  /* 0x000000000000294d */ /* 0x000fea0003800000 */
[----:B0-234-:R-:W0:Y:S01]  /*5aa0*/  LDC.64 R2, c[0x0][0x390] ;  /* 0x0000e400ff027b82 */ /* 0x01de220000000a00 */
[----:B------:R-:W-:Y:S02]  /*5ab0*/  IMAD.MOV.U32 R9, RZ, RZ, R8 ;  /* 0x000000ffff097224 */ /* 0x000fe400078e0008 */
[----:B------:R-:W-:Y:S02]  /*5ac0*/  IMAD.MOV.U32 R8, RZ, RZ, R7 ;  /* 0x000000ffff087224 */ /* 0x000fe400078e0007 */
[----:B0-----:R-:W-:-:S05]  /*5ad0*/  IMAD.WIDE.U32 R2, R0, 0x10, R2 ;  /* 0x0000001000027825 */ /* 0x001fca00078e0002 */
[----:B------:R-:W-:Y:S04]  /*5ae0*/  STG.E.64 desc[UR10][R2.64+0x8], R8 ;  /* 0x0000080802007986 */ /* 0x000fe8000c101b0a */
[----:B------:R-:W-:Y:S01]  /*5af0*/  STG.E desc[UR10][R2.64], R6 ;  /* 0x0000000602007986 */ /* 0x000fe2000c10190a */
[----:B------:R-:W-:Y:S05]  /*5b00*/  EXIT ;  /* 0x000000000000794d */ /* 0x000fea0003800000 */
.L_x_454:
        /* <DEDUP_REMOVED lines=15> */
.L_x_1110:


//--------------------- .text._ZN6thrust24THRUST_300001_SM_1000_NS8cuda_cub4core6detail13_kernel_agentINS1_8__reduce11ReduceAgentINS0_12zip_iteratorIN4cuda3std3__45tupleIJNS0_10device_ptrIfEENS0_17counting_iteratorIlNS0_11use_defaultESF_SF_EEEEEEEPNSB_IJflEEESJ_lNS1_9__extrema9arg_max_fIflNSA_4lessIfEEEEEEJSI_SK_lSP_EEEvDpT0_ --------------------------
	.section	.text._ZN6thrust24THRUST_300001_SM_1000_NS8cuda_cub4core6detail13_kernel_agentINS1_8__reduce11ReduceAgentINS0_12zip_iteratorIN4cuda3std3__45tupleIJNS0_10device_ptrIfEENS0_17counting_iteratorIlNS0_11use_defaultESF_SF_EEEEEEEPNSB_IJflEEESJ_lNS1_9__extrema9arg_max_fIflNSA_4lessIfEEEEEEJSI_SK_lSP_EEEvDpT0_,"ax",@progbits
	.align	128
        .global         _ZN6thrust24THRUST_300001_SM_1000_NS8cuda_cub4core6detail13_kernel_agentINS1_8__reduce11ReduceAgentINS0_12zip_iteratorIN4cuda3std3__45tupleIJNS0_10device_ptrIfEENS0_17counting_iteratorIlNS0_11use_defaultESF_SF_EEEEEEEPNSB_IJflEEESJ_lNS1_9__extrema9arg_max_fIflNSA_4lessIfEEEEEEJSI_SK_lSP_EEEvDpT0_
        .type           _ZN6thrust24THRUST_300001_SM_1000_NS8cuda_cub4core6detail13_kernel_agentINS1_8__reduce11ReduceAgentINS0_12zip_iteratorIN4cuda3std3__45tupleIJNS0_10device_ptrIfEENS0_17counting_iteratorIlNS0_11use_defaultESF_SF_EEEEEEEPNSB_IJflEEESJ_lNS1_9__extrema9arg_max_fIflNSA_4lessIfEEEEEEJSI_SK_lSP_EEEvDpT0_,@function
        .size           _ZN6thrust24THRUST_300001_SM_1000_NS8cuda_cub4core6detail13_kernel_agentINS1_8__reduce11ReduceAgentINS0_12zip_iteratorIN4cuda3std3__45tupleIJNS0_10device_ptrIfEENS0_17counting_iteratorIlNS0_11use_defaultESF_SF_EEEEEEEPNSB_IJflEEESJ_lNS1_9__extrema9arg_max_fIflNSA_4lessIfEEEEEEJSI_SK_lSP_EEEvDpT0_,(.L_x_1111 - _ZN6thrust24THRUST_300001_SM_1000_NS8cuda_cub4core6detail13_kernel_agentINS1_8__reduce11ReduceAgentINS0_12zip_iteratorIN4cuda3std3__45tupleIJNS0_10device_ptrIfEENS0_17counting_iteratorIlNS0_11use_defaultESF_SF_EEEEEEEPNSB_IJflEEESJ_lNS1_9__extrema9arg_max_fIflNSA_4lessIfEEEEEEJSI_SK_lSP_EEEvDpT0_)
        .other          _ZN6thrust24THRUST_300001_SM_1000_NS8cuda_cub4core6detail13_kernel_agentINS1_8__reduce11ReduceAgentINS0_12zip_iteratorIN4cuda3std3__45tupleIJNS0_10device_ptrIfEENS0_17counting_iteratorIlNS0_11use_defaultESF_SF_EEEEEEEPNSB_IJflEEESJ_lNS1_9__extrema9arg_max_fIflNSA_4lessIfEEEEEEJSI_SK_lSP_EEEvDpT0_,@"STO_CUDA_ENTRY STV_DEFAULT"
_ZN6thrust24THRUST_300001_SM_1000_NS8cuda_cub4core6detail13_kernel_agentINS1_8__reduce11ReduceAgentINS0_12zip_iteratorIN4cuda3std3__45tupleIJNS0_10device_ptrIfEENS0_17counting_iteratorIlNS0_11use_defaultESF_SF_EEEEEEEPNSB_IJflEEESJ_lNS1_9__extrema9arg_max_fIflNSA_4lessIfEEEEEEJSI_SK_lSP_EEEvDpT0_:
.text._ZN6thrust24THRUST_300001_SM_1000_NS8cuda_cub4core6detail13_kernel_agentINS1_8__reduce11ReduceAgentINS0_12zip_iteratorIN4cuda3std3__45tupleIJNS0_10device_ptrIfEENS0_17counting_iteratorIlNS0_11use_defaultESF_SF_EEEEEEEPNSB_IJflEEESJ_lNS1_9__extrema9arg_max_fIflNSA_4lessIfEEEEEEJSI_SK_lSP_EEEvDpT0_:
[----:B------:R-:W-:Y:S01]  /*0000*/  LDC R1, c[0x0][0x37c] ;  /* 0x0000df00ff017b82 */ /* 0x000fe20000000800 */
[----:B------:R-:W0:Y:S02]  /*0010*/  LDCU.64 UR4, c[0x0][0x398] ;  /* 0x00007300ff0477ac */ /* 0x000e240008000a00 */
[----:B0-----:R-:W-:-:S04]  /*0020*/  ISETP.NE.U32.AND P0, PT, RZ, UR4, PT ;  /* 0x00000004ff007c0c */ /* 0x001fc8000bf05070 */
[----:B------:R-:W-:-:S13]  /*0030*/  ISETP.NE.AND.EX P0, PT, RZ, UR5, PT, P0 ;  /* 0x00000005ff007c0c */ /* 0x000fda000bf05300 */
[----:B------:R-:W-:Y:S05]  /*0040*/  @!P0 EXIT ;  /* 0x000000000000894d */ /* 0x000fea0003800000 */
[----:B------:R-:W-:Y:S01]  /*0050*/  UISETP.GT.U32.AND UP0, UPT, UR4, 0x4ff, UPT ;  /* 0x000004ff0400788c */ /* 0x000fe2000bf04070 */
[----:B------:R-:W-:Y:S01]  /*0060*/  BSSY.RECONVERGENT B0, `(.L_x_455) ;  /* 0x0000558000007945 */ /* 0x000fe20003800200 */
[----:B------:R-:W0:Y:S02]  /*0070*/  LDCU.64 UR8, c[0x0][0x358] ;  /* 0x00006b00ff0877ac */ /* 0x000e240008000a00 */
[----:B------:R-:W-:-:S09]  /*0080*/  UISETP.GT.AND.EX UP0, UPT, UR5, URZ, UPT, UP0 ;  /* 0x000000ff0500728c */ /* 0x000fd2000bf04300 */
[----:B------:R-:W-:Y:S05]  /*0090*/  BRA.U UP0, `(.L_x_456) ;  /* 0x0000003100a87547 */ /* 0x000fea000b800000 */
[----:B------:R-:W1:Y:S01]  /*00a0*/  S2R R0, SR_TID.X ;  /* 0x0000000000007919 */ /* 0x000e620000002100 */
[----:B------:R-:W2:Y:S01]  /*00b0*/  LDCU UR5, c[0x0][0x398] ;  /* 0x00007300ff0577ac */ /* 0x000ea20008000800 */
[----:B------:R-:W-:Y:S01]  /*00c0*/  BSSY.RECONVERGENT B1, `(.L_x_457) ;  /* 0x000000d000017945 */ /* 0x000fe20003800200 */
[----:B------:R-:W-:Y:S01]  /*00d0*/  CS2R R6, SRZ ;  /* 0x0000000000067805 */ /* 0x000fe2000001ff00 */
[----:B------:R-:W-:Y:S01]  /*00e0*/  IMAD.MOV.U32 R8, RZ, RZ, RZ ;  /* 0x000000ffff087224 */ /* 0x000fe200078e00ff */
[----:B-1----:R-:W-:Y:S01]  /*00f0*/  ISETP.GE.AND P0, PT, R0, UR4, PT ;  /* 0x0000000400007c0c */ /* 0x002fe2000bf06270 */
[----:B------:R-:W-:-:S12]  /*0100*/  IMAD.MOV.U32 R9, RZ, RZ, R0 ;  /* 0x000000ffff097224 */ /* 0x000fd800078e0000 */
[----:B--2---:R-:W-:Y:S05]  /*0110*/  @P0 BRA `(.L_x_458) ;  /* 0x00000000001c0947 */ /* 0x004fea0003800000 */
[----:B------:R-:W1:Y:S01]  /*0120*/  LDC.64 R2, c[0x0][0x380] ;  /* 0x0000e000ff027b82 */ /* 0x000e620000000a00 */
[----:B------:R-:W2:Y:S01]  /*0130*/  LDCU.64 UR6, c[0x0][0x388] ;  /* 0x00007100ff0677ac */ /* 0x000ea20008000a00 */
[----:B-1----:R-:W-:-:S05]  /*0140*/  IMAD.WIDE.U32 R2, R0, 0x4, R2 ;  /* 0x0000000400027825 */ /* 0x002fca00078e0002 */
[----:B0-----:R1:W5:Y:S01]  /*0150*/  LDG.E R6, desc[UR8][R2.64] ;  /* 0x0000000802067981 */ /* 0x001362000c1e1900 */
[C---:B--2---:R-:W-:Y:S01]  /*0160*/  IADD3 R7, P0, PT, R0.reuse, UR6, RZ ;  /* 0x0000000600077c10 */ /* 0x044fe2000ff1e0ff */
[----:B------:R-:W-:-:S04]  /*0170*/  VIADD R9, R0, 0x100 ;  /* 0x0000010000097836 */ /* 0x000fc80000000000 */
[----:B------:R-:W-:-:S08]  /*0180*/  IMAD.X R8, RZ, RZ, UR7, P0 ;  /* 0x00000007ff087e24 */ /* 0x000fd000080e06ff */
.L_x_458:
[----:B0-----:R-:W-:Y:S05]  /*0190*/  BSYNC.RECONVERGENT B1 ;  /* 0x0000000000017941 */ /* 0x001fea0003800200 */
.L_x_457:
        /* <DEDUP_REMOVED lines=10> */
[----:B------:R-:W1:Y:S01]  /*0240*/  LDCU.64 UR6, c[0x0][0x388] ;  /* 0x00007100ff0677ac */ /* 0x000e620008000a00 */
[----:B------:R-:W-:-:S04]  /*0250*/  LEA.HI R4, R11, 0x1, RZ, 0x18 ;  /* 0x000000010b047811 */ /* 0x000fc800078fc0ff */
[----:B------:R-:W-:-:S05]  /*0260*/  LOP3.LUT R4, R4, 0x3, RZ, 0xc0, !PT ;  /* 0x0000000304047812 */ /* 0x000fca00078ec0ff */
[----:B------:R-:W-:Y:S01]  /*0270*/  IMAD.MOV R4, RZ, RZ, -R4 ;  /* 0x000000ffff047224 */ /* 0x000fe200078e0a04 */
[C---:B-1----:R-:W-:Y:S01]  /*0280*/  IADD3 R5, P0, PT, R9.reuse, UR6, RZ ;  /* 0x0000000609057c10 */ /* 0x042fe2000ff1e0ff */
[----:B0-----:R-:W-:-:S04]  /*0290*/  IMAD.WIDE.U32 R2, R9, 0x4, R2 ;  /* 0x0000000409027825 */ /* 0x001fc800078e0002 */
[----:B------:R-:W-:-:S08]  /*02a0*/  IMAD.X R10, RZ, RZ, UR7, P0 ;  /* 0x00000007ff0a7e24 */ /* 0x000fd000080e06ff */
.L_x_465:
[----:B------:R0:W2:Y:S01]  /*02b0*/  LDG.E R15, desc[UR8][R2.64] ;  /* 0x00000008020f7981 */ /* 0x0000a2000c1e1900 */
[----:B------:R-:W-:Y:S01]  /*02c0*/  VIADD R4, R4, 0x1 ;  /* 0x0000000104047836 */ /* 0x000fe20000000000 */
[----:B------:R-:W-:Y:S01]  /*02d0*/  BSSY.RECONVERGENT B3, `(.L_x_463) ;  /* 0x0000016000037945 */ /* 0x000fe20003800200 */
[----:B------:R-:W-:Y:S02]  /*02e0*/  IMAD.MOV.U32 R14, RZ, RZ, R7 ;  /* 0x000000ffff0e7224 */ /* 0x000fe400078e0007 */
[----:B------:R-:W-:Y:S01]  /*02f0*/  IMAD.MOV.U32 R13, RZ, RZ, R8 ;  /* 0x000000ffff0d7224 */ /* 0x000fe200078e0008 */
[----:B------:R-:W-:Y:S01]  /*0300*/  ISETP.NE.AND P2, PT, R4, RZ, PT ;  /* 0x000000ff0400720c */ /* 0x000fe20003f45270 */
[----:B-----5:R-:W-:Y:S02]  /*0310*/  IMAD.MOV.U32 R12, RZ, RZ, R6 ;  /* 0x000000ffff0c7224 */ /* 0x020fe400078e0006 */
[----:B------:R-:W-:Y:S01]  /*0320*/  IMAD.MOV.U32 R7, RZ, RZ, R5 ;  /* 0x000000ffff077224 */ /* 0x000fe200078e0005 */
[----:B0-----:R-:W-:Y:S01]  /*0330*/  IADD3 R2, P3, PT, R2, 0x400, RZ ;  /* 0x0000040002027810 */ /* 0x001fe20007f7e0ff */
        /* <DEDUP_REMOVED lines=15> */
.L_x_464:
[----:B------:R-:W-:Y:S05]  /*0430*/  BSYNC.RECONVERGENT B3 ;  /* 0x0000000000037941 */ /* 0x000fea0003800200 */
.L_x_463:
[----:B------:R-:W-:Y:S01]  /*0440*/  IADD3 R5, P0, PT, R5, 0x100, RZ ;  /* 0x0000010005057810 */ /* 0x000fe20007f1e0ff */
[----:B------:R-:W-:Y:S02]  /*0450*/  VIADD R9, R9, 0x100 ;  /* 0x0000010009097836 */ /* 0x000fe40000000000 */
[----:B------:R-:W-:Y:S02]  /*0460*/  IMAD.X R3, RZ, RZ, R3, P3 ;  /* 0x000000ffff037224 */ /* 0x000fe400018e0603 */
[----:B------:R-:W-:Y:S01]  /*0470*/  IMAD.X R10, RZ, RZ, R10, P0 ;  /* 0x000000ffff0a7224 */ /* 0x000fe200000e060a */
[----:B------:R-:W-:Y:S07]  /*0480*/  @P2 BRA `(.L_x_465) ;  /* 0xfffffffc00882947 */ /* 0x000fee000383ffff */
.L_x_462:
[----:B------:R-:W-:Y:S05]  /*0490*/  BSYNC.RECONVERGENT B2 ;  /* 0x0000000000027941 */ /* 0x000fea0003800200 */
.L_x_461:
[----:B------:R-:W-:-:S13]  /*04a0*/  ISETP.GE.U32.AND P0, PT, R11, 0x300, PT ;  /* 0x000003000b00780c */ /* 0x000fda0003f06070 */
[----:B------:R-:W-:Y:S05]  /*04b0*/  @!P0 BRA `(.L_x_460) ;  /* 0x00000004007c8947 */ /* 0x000fea0003800000 */
[----:B------:R-:W0:Y:S01]  /*04c0*/  LDC.64 R4, c[0x0][0x380] ;  /* 0x0000e000ff047b82 */ /* 0x000e220000000a00 */
[----:B------:R-:W-:-:S07]  /*04d0*/  VIADD R10, R9, 0x200 ;  /* 0x00000200090a7836 */ /* 0x000fce0000000000 */
[----:B------:R-:W1:Y:S02]  /*04e0*/  LDC.64 R2, c[0x0][0x388] ;  /* 0x0000e200ff027b82 */ /* 0x000e640000000a00 */
.L_x_474:
[----:B------:R-:W-:-:S04]  /*04f0*/  VIADD R15, R10, 0xfffffe00 ;  /* 0xfffffe000a0f7836 */ /* 0x000fc80000000000 */
[----:B0-----:R-:W-:-:S05]  /*0500*/  IMAD.WIDE R12, R15, 0x4, R4 ;  /* 0x000000040f0c7825 */ /* 0x001fca00078e0204 */
[----:B------:R-:W2:Y:S04]  /*0510*/  LDG.E R21, desc[UR8][R12.64] ;  /* 0x000000080c157981 */ /* 0x000ea8000c1e1900 */
[----:B-----5:R0:W5:Y:S04]  /*0520*/  LDG.E R23, desc[UR8][R12.64+0x400] ;  /* 0x000400080c177981 */ /* 0x020168000c1e1900 */
[----:B------:R0:W5:Y:S04]  /*0530*/  LDG.E R9, desc[UR8][R12.64+0x800] ;  /* 0x000800080c097981 */ /* 0x000168000c1e1900 */
[----:B------:R0:W5:Y:S01]  /*0540*/  LDG.E R11, desc[UR8][R12.64+0xc00] ;  /* 0x000c00080c0b7981 */ /* 0x000162000c1e1900 */
[C---:B-1----:R-:W-:Y:S01]  /*0550*/  IADD3 R18, P1, PT, R15.reuse, R2, RZ ;  /* 0x000000020f127210 */ /* 0x042fe20007f3e0ff */
[----:B------:R-:W-:Y:S03]  /*0560*/  BSSY.RECONVERGENT B2, `(.L_x_466) ;  /* 0x0000013000027945 */ /* 0x000fe60003800200 */
[----:B------:R-:W-:Y:S01]  /*0570*/  LEA.HI.X.SX32 R19, R15, R3, 0x1, P1 ;  /* 0x000000030f137211 */ /* 0x000fe200008f0eff */
[----:B------:R-:W-:-:S02]  /*0580*/  VIADD R15, R10, 0xffffff00 ;  /* 0xffffff000a0f7836 */ /* 0x000fc40000000000 */
        /* <DEDUP_REMOVED lines=16> */
.L_x_467:
[----:B------:R-:W-:Y:S05]  /*0690*/  BSYNC.RECONVERGENT B2 ;  /* 0x0000000000027941 */ /* 0x000fea0003800200 */
.L_x_466:
[----:B-----5:R-:W-:Y:S01]  /*06a0*/  FSETP.GEU.AND P0, PT, R14, R23, PT ;  /* 0x000000170e00720b */ /* 0x020fe20003f0e000 */
[----:B------:R-:W-:Y:S01]  /*06b0*/  BSSY.RECONVERGENT B2, `(.L_x_468) ;  /* 0x0000013000027945 */ /* 0x000fe20003800200 */
[C---:B------:R-:W-:Y:S01]  /*06c0*/  IADD3 R13, P1, PT, R15.reuse, R2, RZ ;  /* 0x000000020f0d7210 */ /* 0x040fe20007f3e0ff */
[----:B------:R-:W-:Y:S02]  /*06d0*/  VIADD R7, R10, 0x100 ;  /* 0x000001000a077836 */ /* 0x000fe40000000000 */
[----:B------:R-:W-:Y:S01]  /*06e0*/  IMAD.MOV.U32 R6, RZ, RZ, R23 ;  /* 0x000000ffff067224 */ /* 0x000fe200078e0017 */
[----:B------:R-:W-:Y:S01]  /*06f0*/  LEA.HI.X.SX32 R12, R15, R3, 0x1, P1 ;  /* 0x000000030f0c7211 */ /* 0x000fe200008f0eff */
        /* <DEDUP_REMOVED lines=14> */
.L_x_469:
[----:B------:R-:W-:Y:S05]  /*07e0*/  BSYNC.RECONVERGENT B2 ;  /* 0x0000000000027941 */ /* 0x000fea0003800200 */
.L_x_468:
[----:B------:R-:W-:Y:S01]  /*07f0*/  FSETP.GEU.AND P0, PT, R6, R9, PT ;  /* 0x000000090600720b */ /* 0x000fe20003f0e000 */
[----:B------:R-:W-:Y:S01]  /*0800*/  BSSY.RECONVERGENT B2, `(.L_x_470) ;  /* 0x0000013000027945 */ /* 0x000fe20003800200 */
[CC--:B------:R-:W-:Y:S01]  /*0810*/  IADD3 R17, P1, PT, R10.reuse, R2.reuse, RZ ;  /* 0x000000020a117210 */ /* 0x0c0fe20007f3e0ff */
[----:B------:R-:W-:Y:S01]  /*0820*/  IMAD.MOV.U32 R12, RZ, RZ, R9 ;  /* 0x000000ffff0c7224 */ /* 0x000fe200078e0009 */
[----:B------:R-:W-:Y:S02]  /*0830*/  IADD3 R18, P2, PT, R7, R2, RZ ;  /* 0x0000000207127210 */ /* 0x000fe40007f5e0ff */
        /* <DEDUP_REMOVED lines=15> */
.L_x_471:
[----:B------:R-:W-:Y:S05]  /*0930*/  BSYNC.RECONVERGENT B2 ;  /* 0x0000000000027941 */ /* 0x000fea0003800200 */
.L_x_470:
[----:B------:R-:W-:Y:S01]  /*0940*/  FSETP.GEU.AND P0, PT, R12, R11, PT ;  /* 0x0000000b0c00720b */ /* 0x000fe20003f0e000 */
[----:B------:R-:W-:Y:S01]  /*0950*/  BSSY.RECONVERGENT B2, `(.L_x_472) ;  /* 0x0000011000027945 */ /* 0x000fe20003800200 */
[----:B------:R-:W-:Y:S01]  /*0960*/  LEA.HI.X.SX32 R9, R7, R3, 0x1, P2 ;  /* 0x0000000307097211 */ /* 0x000fe200010f0eff */
        /* <DEDUP_REMOVED lines=15> */
.L_x_473:
[----:B------:R-:W-:Y:S05]  /*0a60*/  BSYNC.RECONVERGENT B2 ;  /* 0x0000000000027941 */ /* 0x000fea0003800200 */
.L_x_472:
[C---:B------:R-:W-:Y:S02]  /*0a70*/  VIADD R9, R10.reuse, 0x200 ;  /* 0x000002000a097836 */ /* 0x040fe40000000000 */
[----:B------:R-:W-:-:S03]  /*0a80*/  VIADD R10, R10, 0x400 ;  /* 0x000004000a0a7836 */ /* 0x000fc60000000000 */
[----:B------:R-:W-:-:S13]  /*0a90*/  ISETP.GE.AND P0, PT, R9, UR5, PT ;  /* 0x0000000509007c0c */ /* 0x000fda000bf06270 */
[----:B------:R-:W-:Y:S05]  /*0aa0*/  @!P0 BRA `(.L_x_474) ;  /* 0xfffffff800908947 */ /* 0x000fea000383ffff */
.L_x_460:
[----:B------:R-:W-:Y:S05]  /*0ab0*/  BSYNC.RECONVERGENT B1 ;  /* 0x0000000000017941 */ /* 0x000fea0003800200 */
.L_x_459:
[----:B------:R-:W0:Y:S02]  /*0ac0*/  LDCU UR6, c[0x0][0x398] ;  /* 0x00007300ff0677ac */ /* 0x000e240008000800 */
[----:B0-----:R-:W-:-:S09]  /*0ad0*/  UISETP.GE.AND UP0, UPT, UR6, 0x100, UPT ;  /* 0x000001000600788c */ /* 0x001fd2000bf06270 */
[----:B------:R-:W-:Y:S05]  /*0ae0*/  BRA.U !UP0, `(.L_x_475) ;  /* 0x00000011088c7547 */ /* 0x000fea000b800000 */
[----:B------:R-:W0:Y:S01]  /*0af0*/  S2R R11, SR_LANEID ;  /* 0x00000000000b7919 */ /* 0x000e220000000000 */
[----:B------:R-:W-:Y:S01]  /*0b00*/  BSSY.RECONVERGENT B1, `(.L_x_476) ;  /* 0x000001b000017945 */ /* 0x000fe20003800200 */
[----:B------:R-:W-:Y:S01]  /*0b10*/  IMAD.MOV.U32 R9, RZ, RZ, R7 ;  /* 0x000000ffff097224 */ /* 0x000fe200078e0007 */
[----:B-1---5:R1:W2:Y:S01]  /*0b20*/  SHFL.DOWN PT, R3, R6, 0x1, 0x1f ;  /* 0x08201f0006037f89 */ /* 0x0222a200000e0000 */
        /* <DEDUP_REMOVED lines=24> */
.L_x_477:
[----:B------:R-:W-:Y:S05]  /*0cb0*/  BSYNC.RECONVERGENT B1 ;  /* 0x0000000000017941 */ /* 0x000fea0003800200 */
.L_x_476:
[C---:B------:R-:W-:Y:S01]  /*0cc0*/  ISETP.GT.AND P5, PT, R11.reuse, 0x17, PT ;  /* 0x000000170b00780c */ /* 0x040fe20003fa4270 */
[----:B------:R0:W1:Y:S01]  /*0cd0*/  SHFL.DOWN PT, R7, R2, 0x2, 0x1f ;  /* 0x08401f0002077f89 */ /* 0x00006200000e0000 */
[C---:B------:R-:W-:Y:S01]  /*0ce0*/  ISETP.GT.AND P4, PT, R11.reuse, 0xf, PT ;  /* 0x0000000f0b00780c */ /* 0x040fe20003f84270 */
[----:B------:R-:W-:Y:S01]  /*0cf0*/  BSSY.RECONVERGENT B1, `(.L_x_478) ;  /* 0x0000018000017945 */ /* 0x000fe20003800200 */
[----:B------:R-:W-:Y:S01]  /*0d00*/  ISETP.NE.AND P2, PT, R11, RZ, PT ;  /* 0x000000ff0b00720c */ /* 0x000fe20003f45270 */
[----:B------:R0:W2:Y:S01]  /*0d10*/  SHFL.DOWN PT, R6, R9, 0x2, 0x1f ;  /* 0x08401f0009067f89 */ /* 0x0000a200000e0000 */
[----:B------:R-:W-:Y:S02]  /*0d20*/  IMAD.MOV.U32 R4, RZ, RZ, R9 ;  /* 0x000000ffff047224 */ /* 0x000fe400078e0009 */
[----:B------:R-:W-:Y:S01]  /*0d30*/  IMAD.MOV.U32 R5, RZ, RZ, R10 ;  /* 0x000000ffff057224 */ /* 0x000fe200078e000a */
[----:B------:R0:W3:Y:S01]  /*0d40*/  SHFL.DOWN PT, R11, R10, 0x2, 0x1f ;  /* 0x08401f000a0b7f89 */ /* 0x0000e200000e0000 */
[----:B------:R-:W-:Y:S01]  /*0d50*/  IMAD.MOV.U32 R3, RZ, RZ, R2 ;  /* 0x000000ffff037224 */ /* 0x000fe200078e0002 */
[----:B------:R-:W-:Y:S06]  /*0d60*/  @P1 BRA `(.L_x_479) ;  /* 0x0000000000401947 */ /* 0x000fec0003800000 */
        /* <DEDUP_REMOVED lines=16> */
.L_x_479:
[----:B------:R-:W-:Y:S05]  /*0e70*/  BSYNC.RECONVERGENT B1 ;  /* 0x0000000000017941 */ /* 0x000fea0003800200 */
.L_x_478:
[----:B------:R4:W3:Y:S01]  /*0e80*/  SHFL.DOWN PT, R8, R3, 0x4, 0x1f ;  /* 0x08801f0003087f89 */ /* 0x0008e200000e0000 */
[----:B------:R-:W-:Y:S01]  /*0e90*/  BSSY.RECONVERGENT B1, `(.L_x_480) ;  /* 0x0000017000017945 */ /* 0x000fe20003800200 */
[----:B--2---:R-:W-:Y:S02]  /*0ea0*/  IMAD.MOV.U32 R6, RZ, RZ, R4 ;  /* 0x000000ffff067224 */ /* 0x004fe400078e0004 */
[----:B0-----:R4:W0:Y:S01]  /*0eb0*/  SHFL.DOWN PT, R9, R4, 0x4, 0x1f ;  /* 0x08801f0004097f89 */ /* 0x00182200000e0000 */
[----:B-1----:R-:W-:Y:S02]  /*0ec0*/  IMAD.MOV.U32 R7, RZ, RZ, R5 ;  /* 0x000000ffff077224 */ /* 0x002fe400078e0005 */
[----:B------:R-:W-:Y:S01]  /*0ed0*/  IMAD.MOV.U32 R2, RZ, RZ, R3 ;  /* 0x000000ffff027224 */ /* 0x000fe200078e0003 */
[----:B------:R4:W1:Y:S01]  /*0ee0*/  SHFL.DOWN PT, R10, R5, 0x4, 0x1f ;  /* 0x08801f00050a7f89 */ /* 0x00086200000e0000 */
[----:B------:R-:W-:Y:S05]  /*0ef0*/  @P3 BRA `(.L_x_481) ;  /* 0x0000000000403947 */ /* 0x000fea0003800000 */
[----:B---3--:R-:W-:Y:S01]  /*0f00*/  FSETP.GEU.AND P0, PT, R3, R8, PT ;  /* 0x000000080300720b */ /* 0x008fe20003f0e000 */
        /* <DEDUP_REMOVED lines=15> */
.L_x_481:
[----:B------:R-:W-:Y:S05]  /*1000*/  BSYNC.RECONVERGENT B1 ;  /* 0x0000000000017941 */ /* 0x000fea0003800200 */
.L_x_480:
[----:B0-----:R0:W2:Y:S01]  /*1010*/  SHFL.DOWN PT, R9, R2, 0x8, 0x1f ;  /* 0x09001f0002097f89 */ /* 0x0010a200000e0000 */
[----:B------:R-:W-:Y:S01]  /*1020*/  BSSY.RECONVERGENT B1, `(.L_x_482) ;  /* 0x0000017000017945 */ /* 0x000fe20003800200 */
[----:B----4-:R-:W-:Y:S02]  /*1030*/  IMAD.MOV.U32 R4, RZ, RZ, R6 ;  /* 0x000000ffff047224 */ /* 0x010fe400078e0006 */
[----:B---3--:R0:W3:Y:S01]  /*1040*/  SHFL.DOWN PT, R11, R6, 0x8, 0x1f ;  /* 0x09001f00060b7f89 */ /* 0x0080e200000e0000 */
[----:B------:R-:W-:Y:S02]  /*1050*/  IMAD.MOV.U32 R5, RZ, RZ, R7 ;  /* 0x000000ffff057224 */ /* 0x000fe400078e0007 */
[----:B------:R-:W-:Y:S01]  /*1060*/  IMAD.MOV.U32 R3, RZ, RZ, R2 ;  /* 0x000000ffff037224 */ /* 0x000fe200078e0002 */
[----:B------:R0:W4:Y:S01]  /*1070*/  SHFL.DOWN PT, R8, R7, 0x8, 0x1f ;  /* 0x09001f0007087f89 */ /* 0x00012200000e0000 */
[----:B------:R-:W-:Y:S05]  /*1080*/  @P5 BRA `(.L_x_483) ;  /* 0x0000000000405947 */ /* 0x000fea0003800000 */
[----:B--2---:R-:W-:Y:S01]  /*1090*/  FSETP.GEU.AND P0, PT, R2, R9, PT ;  /* 0x000000090200720b */ /* 0x004fe20003f0e000 */
        /* <DEDUP_REMOVED lines=15> */
.L_x_483:
[----:B------:R-:W-:Y:S05]  /*1190*/  BSYNC.RECONVERGENT B1 ;  /* 0x0000000000017941 */ /* 0x000fea0003800200 */
.L_x_482:
[----:B0-----:R0:W0:Y:S01]  /*11a0*/  SHFL.DOWN PT, R2, R3, 0x10, 0x1f ;  /* 0x0a001f0003027f89 */ /* 0x00102200000e0000 */
[----:B------:R-:W-:Y:S01]  /*11b0*/  BSSY.RECONVERGENT B1, `(.L_x_484) ;  /* 0x0000017000017945 */ /* 0x000fe20003800200 */
[----:B------:R-:W-:Y:S02]  /*11c0*/  IMAD.MOV.U32 R7, RZ, RZ, R4 ;  /* 0x000000ffff077224 */ /* 0x000fe400078e0004 */
[----:B--2---:R2:W0:Y:S01]  /*11d0*/  SHFL.DOWN PT, R9, R4, 0x10, 0x1f ;  /* 0x0a001f0004097f89 */ /* 0x00442200000e0000 */
[----:B------:R-:W-:Y:S02]  /*11e0*/  IMAD.MOV.U32 R6, RZ, RZ, R5 ;  /* 0x000000ffff067224 */ /* 0x000fe400078e0005 */
[----:B----4-:R-:W-:Y:S01]  /*11f0*/  IMAD.MOV.U32 R8, RZ, RZ, R3 ;  /* 0x000000ffff087224 */ /* 0x010fe200078e0003 */
        /* <DEDUP_REMOVED lines=18> */
.L_x_485:
[----:B------:R-:W-:Y:S05]  /*1320*/  BSYNC.RECONVERGENT B1 ;  /* 0x0000000000017941 */ /* 0x000fea0003800200 */
.L_x_484:
        /* <DEDUP_REMOVED lines=12> */
.L_x_487:
[----:B------:R-:W-:Y:S05]  /*13f0*/  BSYNC.RECONVERGENT B1 ;  /* 0x0000000000017941 */ /* 0x000fea0003800200 */
.L_x_486:
        /* <DEDUP_REMOVED lines=27> */
.L_x_490:
[----:B------:R-:W-:Y:S05]  /*15b0*/  BSYNC.RECONVERGENT B1 ;  /* 0x0000000000017941 */ /* 0x000fea0003800200 */
.L_x_489:
        /* <DEDUP_REMOVED lines=9> */
[----:B---3--:R3:W1:Y:S04]  /*1650*/  LDS.64 R10, [R24+0x50] ;  /* 0x00005000180a7984 */ /* 0x0086680000000a00 */
        /* <DEDUP_REMOVED lines=17> */
.L_x_492:
[----:B------:R-:W-:Y:S05]  /*1770*/  BSYNC.RECONVERGENT B1 ;  /* 0x0000000000017941 */ /* 0x000fea0003800200 */
.L_x_491:
        /* <DEDUP_REMOVED lines=17> */
.L_x_494:
[----:B------:R-:W-:Y:S05]  /*1890*/  BSYNC.RECONVERGENT B1 ;  /* 0x0000000000017941 */ /* 0x000fea0003800200 */
.L_x_493:
        /* <DEDUP_REMOVED lines=17> */
.L_x_496:
[----:B------:R-:W-:Y:S05]  /*19b0*/  BSYNC.RECONVERGENT B1 ;  /* 0x0000000000017941 */ /* 0x000fea0003800200 */
.L_x_495:
        /* <DEDUP_REMOVED lines=17> */
.L_x_498:
[----:B------:R-:W-:Y:S05]  /*1ad0*/  BSYNC.RECONVERGENT B1 ;  /* 0x0000000000017941 */ /* 0x000fea0003800200 */
.L_x_497:
        /* <DEDUP_REMOVED lines=17> */
.L_x_500:
[----:B------:R-:W-:Y:S05]  /*1bf0*/  BSYNC.RECONVERGENT B1 ;  /* 0x0000000000017941 */ /* 0x000fea0003800200 */
.L_x_499:
        /* <DEDUP_REMOVED lines=18> */
.L_x_475:
[----:B------:R-:W0:Y:S01]  /*1d20*/  S2R R12, SR_LANEID ;  /* 0x00000000000c7919 */ /* 0x000e220000000000 */
[----:B-1----:R-:W-:Y:S01]  /*1d30*/  LOP3.LUT R2, R0, 0x3e0, RZ, 0xc0, !PT ;  /* 0x000003e000027812 */ /* 0x002fe200078ec0ff */
[----:B------:R-:W-:Y:S01]  /*1d40*/  BSSY.RECONVERGENT B1, `(.L_x_501) ;  /* 0x0000027000017945 */ /* 0x000fe20003800200 */
[----:B------:R-:W-:Y:S02]  /*1d50*/  IMAD.MOV.U32 R14, RZ, RZ, R7 ;  /* 0x000000ffff0e7224 */ /* 0x000fe400078e0007 */
[----:B------:R-:W-:Y:S02]  /*1d60*/  IMAD.MOV.U32 R16, RZ, RZ, R8 ;  /* 0x000000ffff107224 */ /* 0x000fe400078e0008 */
[----:B------:R-:W-:Y:S01]  /*1d70*/  VIADD R3, R2, 0x20 ;  /* 0x0000002002037836 */ /* 0x000fe20000000000 */
[----:B------:R-:W-:-:S04]  /*1d80*/  LOP3.LUT R2, RZ, R2, RZ, 0x33, !PT ;  /* 0x00000002ff027212 */ /* 0x000fc800078e33ff */
[----:B------:R-:W-:Y:S01]  /*1d90*/  ISETP.GT.AND P0, PT, R3, UR6, PT ;  /* 0x0000000603007c0c */ /* 0x000fe2000bf04270 */
[----:B------:R-:W-:-:S05]  /*1da0*/  VIADD R2, R2, UR6 ;  /* 0x0000000602027c36 */ /* 0x000fca0008000000 */
[----:B------:R-:W-:-:S05]  /*1db0*/  SEL R3, R2, 0x1f, P0 ;  /* 0x0000001f02037807 */ /* 0x000fca0000000000 */
[----:B-----5:R1:W2:Y:S04]  /*1dc0*/  SHFL.DOWN PT, R5, R6, 0x1, R3 ;  /* 0x0820000006057989 */ /* 0x0202a800000e0003 */
[----:B------:R1:W3:Y:S01]  /*1dd0*/  SHFL.DOWN PT, R9, R8, 0x1, R3 ;  /* 0x0820000008097989 */ /* 0x0002e200000e0003 */
[CC--:B0-----:R-:W-:Y:S01]  /*1de0*/  ISETP.GE.AND P0, PT, R12.reuse, R3.reuse, PT ;  /* 0x000000030c00720c */ /* 0x0c1fe20003f06270 */
[C---:B------:R-:W-:Y:S01]  /*1df0*/  VIADD R4, R12.reuse, 0x4 ;  /* 0x000000040c047836 */ /* 0x040fe20000000000 */
[C---:B------:R-:W-:Y:S01]  /*1e00*/  ISETP.NE.AND P2, PT, R12.reuse, RZ, PT ;  /* 0x000000ff0c00720c */ /* 0x040fe20003f45270 */
[C---:B------:R-:W-:Y:S02]  /*1e10*/  VIADD R2, R12.reuse, 0x2 ;  /* 0x000000020c027836 */ /* 0x040fe40000000000 */
[----:B------:R-:W-:Y:S01]  /*1e20*/  VIADD R10, R12, 0x8 ;  /* 0x000000080c0a7836 */ /* 0x000fe20000000000 */
[-C--:B------:R-:W-:Y:S01]  /*1e30*/  ISETP.GT.AND P5, PT, R4, R3.reuse, PT ;  /* 0x000000030400720c */ /* 0x080fe20003fa4270 */
[----:B------:R-:W-:Y:S01]  /*1e40*/  VIADD R12, R12, 0x10 ;  /* 0x000000100c0c7836 */ /* 0x000fe20000000000 */
[----:B------:R1:W0:Y:S01]  /*1e50*/  SHFL.DOWN PT, R4, R7, 0x1, R3 ;  /* 0x0820000007047989 */ /* 0x00022200000e0003 */
[-C--:B------:R-:W-:Y:S01]  /*1e60*/  ISETP.GT.AND P1, PT, R2, R3.reuse, PT ;  /* 0x000000030200720c */ /* 0x080fe20003f24270 */
[----:B------:R-:W-:Y:S01]  /*1e70*/  IMAD.MOV.U32 R2, RZ, RZ, R6 ;  /* 0x000000ffff027224 */ /* 0x000fe200078e0006 */
[----:B------:R-:W-:-:S02]  /*1e80*/  ISETP.GT.AND P4, PT, R10, R3, PT ;  /* 0x000000030a00720c */ /* 0x000fc40003f84270 */
[----:B------:R-:W-:Y:S01]  /*1e90*/  ISETP.GT.AND P3, PT, R12, R3, PT ;  /* 0x000000030c00720c */ /* 0x000fe20003f64270 */
[----:B------:R-:W-:-:S12]  /*1ea0*/  @P0 BRA `(.L_x_502) ;  /* 0x0000000000400947 */ /* 0x000fd80003800000 */
[----:B--2---:R-:W-:Y:S01]  /*1eb0*/  FSETP.GEU.AND P0, PT, R6, R5, PT ;  /* 0x000000050600720b */ /* 0x004fe20003f0e000 */
[----:B------:R-:W-:Y:S02]  /*1ec0*/  IMAD.MOV.U32 R2, RZ, RZ, R5 ;  /* 0x000000ffff027224 */ /* 0x000fe400078e0005 */
[----:B0-----:R-:W-:Y:S02]  /*1ed0*/  IMAD.MOV.U32 R14, RZ, RZ, R4 ;  /* 0x000000ffff0e7224 */ /* 0x001fe400078e0004 */
        /* <DEDUP_REMOVED lines=13> */
.L_x_502:
[----:B------:R-:W-:Y:S05]  /*1fb0*/  BSYNC.RECONVERGENT B1 ;  /* 0x0000000000017941 */ /* 0x000fea0003800200 */
.L_x_501:
[----:B--2---:R2:W4:Y:S01]  /*1fc0*/  SHFL.DOWN PT, R5, R2, 0x2, R3 ;  /* 0x0840000002057989 */ /* 0x00452200000e0003 */
[----:B------:R-:W-:Y:S01]  /*1fd0*/  BSSY.RECONVERGENT B1, `(.L_x_503) ;  /* 0x0000017000017945 */ /* 0x000fe20003800200 */
[----:B0-----:R-:W-:Y:S02]  /*1fe0*/  IMAD.MOV.U32 R4, RZ, RZ, R2 ;  /* 0x000000ffff047224 */ /* 0x001fe400078e0002 */
[----:B-1----:R2:W0:Y:S01]  /*1ff0*/  SHFL.DOWN PT, R7, R14, 0x2, R3 ;  /* 0x084000000e077989 */ /* 0x00242200000e0003 */
[----:B------:R-:W-:Y:S02]  /*2000*/  IMAD.MOV.U32 R10, RZ, RZ, R14 ;  /* 0x000000ffff0a7224 */ /* 0x000fe400078e000e */
[----:B------:R-:W-:Y:S01]  /*2010*/  IMAD.MOV.U32 R12, RZ, RZ, R16 ;  /* 0x000000ffff0c7224 */ /* 0x000fe200078e0010 */
[----:B---3--:R2:W1:Y:S01]  /*2020*/  SHFL.DOWN PT, R9, R16, 0x2, R3 ;  /* 0x0840000010097989 */ /* 0x00846200000e0003 */
        /* <DEDUP_REMOVED lines=17> */
.L_x_504:
[----:B------:R-:W-:Y:S05]  /*2140*/  BSYNC.RECONVERGENT B1 ;  /* 0x0000000000017941 */ /* 0x000fea0003800200 */
.L_x_503:
[----:B----4-:R3:W4:Y:S01]  /*2150*/  SHFL.DOWN PT, R5, R4, 0x4, R3 ;  /* 0x0880000004057989 */ /* 0x01072200000e0003 */
[----:B------:R-:W-:Y:S01]  /*2160*/  BSSY.RECONVERGENT B1, `(.L_x_505) ;  /* 0x0000017000017945 */ /* 0x000fe20003800200 */
[----:B--2---:R-:W-:Y:S02]  /*2170*/  IMAD.MOV.U32 R2, RZ, RZ, R4 ;  /* 0x000000ffff027224 */ /* 0x004fe400078e0004 */
[----:B0-----:R3:W0:Y:S01]  /*2180*/  SHFL.DOWN PT, R7, R10, 0x4, R3 ;  /* 0x088000000a077989 */ /* 0x00162200000e0003 */
[----:B------:R-:W-:Y:S02]  /*2190*/  IMAD.MOV.U32 R6, RZ, RZ, R10 ;  /* 0x000000ffff067224 */ /* 0x000fe400078e000a */
[----:B------:R-:W-:Y:S01]  /*21a0*/  IMAD.MOV.U32 R8, RZ, RZ, R12 ;  /* 0x000000ffff087224 */ /* 0x000fe200078e000c */
[----:B-1----:R3:W1:Y:S01]  /*21b0*/  SHFL.DOWN PT, R9, R12, 0x4, R3 ;  /* 0x088000000c097989 */ /* 0x00266200000e0003 */
        /* <DEDUP_REMOVED lines=17> */
.L_x_506:
[----:B------:R-:W-:Y:S05]  /*22d0*/  BSYNC.RECONVERGENT B1 ;  /* 0x0000000000017941 */ /* 0x000fea0003800200 */
.L_x_505:
[----:B----4-:R2:W4:Y:S01]  /*22e0*/  SHFL.DOWN PT, R5, R2, 0x8, R3 ;  /* 0x0900000002057989 */ /* 0x01052200000e0003 */
[----:B------:R-:W-:Y:S01]  /*22f0*/  BSSY.RECONVERGENT B1, `(.L_x_507) ;  /* 0x0000017000017945 */ /* 0x000fe20003800200 */
[----:B---3--:R-:W-:Y:S02]  /*2300*/  IMAD.MOV.U32 R4, RZ, RZ, R2 ;  /* 0x000000ffff047224 */ /* 0x008fe400078e0002 */
        /* <DEDUP_REMOVED lines=21> */
.L_x_508:
[----:B------:R-:W-:Y:S05]  /*2460*/  BSYNC.RECONVERGENT B1 ;  /* 0x0000000000017941 */ /* 0x000fea0003800200 */
.L_x_507:
[----:B----4-:R3:W4:Y:S01]  /*2470*/  SHFL.DOWN PT, R5, R4, 0x10, R3 ;  /* 0x0a00000004057989 */ /* 0x01072200000e0003 */
[----:B------:R-:W-:Y:S01]  /*2480*/  BSSY.RECONVERGENT B1, `(.L_x_509) ;  /* 0x0000017000017945 */ /* 0x000fe20003800200 */
[----:B--2---:R-:W-:Y:S02]  /*2490*/  IMAD.MOV.U32 R8, RZ, RZ, R4 ;  /* 0x000000ffff087224 */ /* 0x004fe400078e0004 */
[----:B-1----:R3:W1:Y:S01]  /*24a0*/  SHFL.DOWN PT, R9, R10, 0x10, R3 ;  /* 0x0a0000000a097989 */ /* 0x00266200000e0003 */
        /* <DEDUP_REMOVED lines=20> */
.L_x_510:
[----:B------:R-:W-:Y:S05]  /*25f0*/  BSYNC.RECONVERGENT B1 ;  /* 0x0000000000017941 */ /* 0x000fea0003800200 */
.L_x_509:
        /* <DEDUP_REMOVED lines=12> */
.L_x_512:
[----:B------:R-:W-:Y:S05]  /*26c0*/  BSYNC.RECONVERGENT B1 ;  /* 0x0000000000017941 */ /* 0x000fea0003800200 */
.L_x_511:
[----:B------:R-:W-:Y:S01]  /*26d0*/  BAR.SYNC.DEFER_BLOCKING 0x0 ;  /* 0x0000000000007b1d */ /* 0x000fe20000010000 */
[----:B------:R-:W-:-:S13]  /*26e0*/  ISETP.NE.AND P1, PT, R0, RZ, PT ;  /* 0x000000ff0000720c */ /* 0x000fda0003f25270 */
[----:B------:R-:W-:Y:S05]  /*26f0*/  @P1 BRA `(.L_x_488) ;  /* 0x0000002c00b81947 */ /* 0x000fea0003800000 */
[----:B------:R-:W-:Y:S01]  /*2700*/  UISETP.GE.AND UP0, UPT, UR6, 0x21, UPT ;  /* 0x000000210600788c */ /* 0x000fe2000bf06270 */
[----:B------:R-:W-:Y:S02]  /*2710*/  IMAD.MOV.U32 R0, RZ, RZ, R8 ;  /* 0x000000ffff007224 */ /* 0x000fe400078e0008 */
[----:B-1----:R-:W-:Y:S02]  /*2720*/  IMAD.MOV.U32 R9, RZ, RZ, R7 ;  /* 0x000000ffff097224 */ /* 0x002fe400078e0007 */
[----:B---3--:R-:W-:-:S04]  /*2730*/  IMAD.MOV.U32 R10, RZ, RZ, R6 ;  /* 0x000000ffff0a7224 */ /* 0x008fc800078e0006 */
[----:B------:R-:W-:Y:S05]  /*2740*/  BRA.U !UP0, `(.L_x_513) ;  /* 0x00000001085c7547 */ /* 0x000fea000b800000 */
[----:B------:R-:W1:Y:S01]  /*2750*/  S2UR UR5, SR_CgaCtaId ;  /* 0x00000000000579c3 */ /* 0x000e620000008800 */
[----:B------:R-:W-:Y:S01]  /*2760*/  UMOV UR4, 0x400 ;  /* 0x0000040000047882 */ /* 0x000fe20000000000 */
[----:B------:R-:W-:Y:S01]  /*2770*/  BSSY.RECONVERGENT B1, `(.L_x_513) ;  /* 0x0000014000017945 */ /* 0x000fe20003800200 */
[----:B-1----:R-:W-:-:S09]  /*2780*/  ULEA UR4, UR5, UR4, 0x18 ;  /* 0x0000000405047291 */ /* 0x002fd2000f8ec0ff */
[----:B--2---:R-:W1:Y:S04]  /*2790*/  LDS R3, [UR4+0x18] ;  /* 0x00001804ff037984 */ /* 0x004e680008000800 */
[----:B----4-:R-:W2:Y:S01]  /*27a0*/  LDS.64 R4, [UR4+0x20] ;  /* 0x00002004ff047984 */ /* 0x010ea20008000a00 */
[----:B-1----:R-:W-:Y:S01]  /*27b0*/  FSETP.GEU.AND P0, PT, R8, R3, PT ;  /* 0x000000030800720b */ /* 0x002fe20003f0e000 */
        /* <DEDUP_REMOVED lines=15> */
.L_x_514:
[----:B------:R-:W-:Y:S05]  /*28b0*/  BSYNC.RECONVERGENT B1 ;  /* 0x0000000000017941 */ /* 0x000fea0003800200 */
.L_x_513:
[----:B------:R-:W-:Y:S01]  /*28c0*/  UISETP.GE.AND UP0, UPT, UR6, 0x41, UPT ;  /* 0x000000410600788c */ /* 0x000fe2000bf06270 */
[----:B--2---:R-:W-:Y:S02]  /*28d0*/  IMAD.MOV.U32 R2, RZ, RZ, R0 ;  /* 0x000000ffff027224 */ /* 0x004fe400078e0000 */
[----:B----4-:R-:W-:Y:S02]  /*28e0*/  IMAD.MOV.U32 R5, RZ, RZ, R9 ;  /* 0x000000ffff057224 */ /* 0x010fe400078e0009 */
[----:B------:R-:W-:-:S04]  /*28f0*/  IMAD.MOV.U32 R4, RZ, RZ, R10 ;  /* 0x000000ffff047224 */ /* 0x000fc800078e000a */
[----:B------:R-:W-:Y:S05]  /*2900*/  BRA.U !UP0, `(.L_x_515) ;  /* 0x00000001085c7547 */ /* 0x000fea000b800000 */
[----:B------:R-:W1:Y:S01]  /*2910*/  S2UR UR5, SR_CgaCtaId ;  /* 0x00000000000579c3 */ /* 0x000e620000008800 */
[----:B------:R-:W-:Y:S01]  /*2920*/  UMOV UR4, 0x400 ;  /* 0x0000040000047882 */ /* 0x000fe20000000000 */
[----:B------:R-:W-:Y:S01]  /*2930*/  BSSY.RECONVERGENT B1, `(.L_x_515) ;  /* 0x0000014000017945 */ /* 0x000fe20003800200 */
[----:B-1----:R-:W-:-:S09]  /*2940*/  ULEA UR4, UR5, UR4, 0x18 ;  /* 0x0000000405047291 */ /* 0x002fd2000f8ec0ff */
[----:B------:R-:W1:Y:S04]  /*2950*/  LDS R3, [UR4+0x28] ;  /* 0x00002804ff037984 */ /* 0x000e680008000800 */
[----:B------:R-:W2:Y:S01]  /*2960*/  LDS.64 R6, [UR4+0x30] ;  /* 0x00003004ff067984 */ /* 0x000ea20008000a00 */
        /* <DEDUP_REMOVED lines=16> */
.L_x_516:
[----:B------:R-:W-:Y:S05]  /*2a70*/  BSYNC.RECONVERGENT B1 ;  /* 0x0000000000017941 */ /* 0x000fea0003800200 */
.L_x_515:
[----:B------:R-:W-:Y:S01]  /*2a80*/  UISETP.GE.AND UP0, UPT, UR6, 0x61, UPT ;  /* 0x000000610600788c */ /* 0x000fe2000bf06270 */
[----:B------:R-:W-:Y:S02]  /*2a90*/  IMAD.MOV.U32 R0, RZ, RZ, R2 ;  /* 0x000000ffff007224 */ /* 0x000fe400078e0002 */
[----:B------:R-:W-:Y:S02]  /*2aa0*/  IMAD.MOV.U32 R7, RZ, RZ, R5 ;  /* 0x000000ffff077224 */ /* 0x000fe400078e0005 */
        /* <DEDUP_REMOVED lines=24> */
.L_x_518:
[----:B------:R-:W-:Y:S05]  /*2c30*/  BSYNC.RECONVERGENT B1 ;  /* 0x0000000000017941 */ /* 0x000fea0003800200 */
.L_x_517:
        /* <DEDUP_REMOVED lines=27> */
.L_x_520:
[----:B------:R-:W-:Y:S05]  /*2df0*/  BSYNC.RECONVERGENT B1 ;  /* 0x0000000000017941 */ /* 0x000fea0003800200 */
.L_x_519:
        /* <DEDUP_REMOVED lines=27> */
.L_x_522:
[----:B------:R-:W-:Y:S05]  /*2fb0*/  BSYNC.RECONVERGENT B1 ;  /* 0x0000000000017941 */ /* 0x000fea0003800200 */
.L_x_521:
        /* <DEDUP_REMOVED lines=27> */
.L_x_524:
[----:B------:R-:W-:Y:S05]  /*3170*/  BSYNC.RECONVERGENT B1 ;  /* 0x0000000000017941 */ /* 0x000fea0003800200 */
.L_x_523:
[----:B------:R-:W-:Y:S01]  /*3180*/  UISETP.GE.AND UP0, UPT, UR6, 0xe1, UPT ;  /* 0x000000e10600788c */ /* 0x000fe2000bf06270 */
[----:B------:R-:W-:Y:S02]  /*3190*/  IMAD.MOV.U32 R8, RZ, RZ, R2 ;  /* 0x000000ffff087224 */ /* 0x000fe400078e0002 */
[----:B------:R-:W-:Y:S02]  /*31a0*/  IMAD.MOV.U32 R7, RZ, RZ, R5 ;  /* 0x000000ffff077224 */ /* 0x000fe400078e0005 */
[----:B------:R-:W-:-:S04]  /*31b0*/  IMAD.MOV.U32 R6, RZ, RZ, R4 ;  /* 0x000000ffff067224 */ /* 0x000fc800078e0004 */
[----:B------:R-:W-:Y:S05]  /*31c0*/  BRA.U !UP0, `(.L_x_488) ;  /* 0x0000002508047547 */ /* 0x000fea000b800000 */
[----:B------:R-:W1:Y:S01]  /*31d0*/  S2UR UR5, SR_CgaCtaId ;  /* 0x00000000000579c3 */ /* 0x000e620000008800 */
[----:B------:R-:W-:Y:S02]  /*31e0*/  UMOV UR4, 0x400 ;  /* 0x0000040000047882 */ /* 0x000fe40000000000 */
[----:B-1----:R-:W-:-:S09]  /*31f0*/  ULEA UR4, UR5, UR4, 0x18 ;  /* 0x0000000405047291 */ /* 0x002fd2000f8ec0ff */
[----:B------:R-:W1:Y:S04]  /*3200*/  LDS R3, [UR4+0x78] ;  /* 0x00007804ff037984 */ /* 0x000e680008000800 */
[----:B0-----:R-:W0:Y:S01]  /*3210*/  LDS.64 R10, [UR4+0x80] ;  /* 0x00008004ff0a7984 */ /* 0x001e220008000a00 */
[----:B-1----:R-:W-:Y:S01]  /*3220*/  FSETP.GEU.AND P0, PT, R2, R3, PT ;  /* 0x000000030200720b */ /* 0x002fe20003f0e000 */
[----:B------:R-:W-:Y:S02]  /*3230*/  IMAD.MOV.U32 R8, RZ, RZ, R3 ;  /* 0x000000ffff087224 */ /* 0x000fe400078e0003 */
[----:B0-----:R-:W-:Y:S02]  /*3240*/  IMAD.MOV.U32 R7, RZ, RZ, R10 ;  /* 0x000000ffff077224 */ /* 0x001fe400078e000a */
        /* <DEDUP_REMOVED lines=15> */
.L_x_456:
[----:B------:R-:W1:Y:S01]  /*3340*/  S2R R0, SR_TID.X ;  /* 0x0000000000007919 */ /* 0x000e620000002100 */
[----:B------:R-:W1:Y:S01]  /*3350*/  LDC.64 R2, c[0x0][0x380] ;  /* 0x0000e000ff027b82 */ /* 0x000e620000000a00 */
[----:B------:R-:W2:Y:S01]  /*3360*/  LDCU.64 UR6, c[0x0][0x388] ;  /* 0x00007100ff0677ac */ /* 0x000ea20008000a00 */
[----:B-1----:R-:W-:-:S05]  /*3370*/  IMAD.WIDE.U32 R2, R0, 0x4, R2 ;  /* 0x0000000400027825 */ /* 0x002fca00078e0002 */
[----:B0-----:R-:W3:Y:S04]  /*3380*/  LDG.E R5, desc[UR8][R2.64] ;  /* 0x0000000802057981 */ /* 0x001ee8000c1e1900 */
[----:B------:R-:W3:Y:S04]  /*3390*/  LDG.E R6, desc[UR8][R2.64+0x400] ;  /* 0x0004000802067981 */ /* 0x000ee8000c1e1900 */
[----:B------:R-:W4:Y:S04]  /*33a0*/  LDG.E R7, desc[UR8][R2.64+0x800] ;  /* 0x0008000802077981 */ /* 0x000f28000c1e1900 */
[----:B------:R-:W5:Y:S04]  /*33b0*/  LDG.E R8, desc[UR8][R2.64+0xc00] ;  /* 0x000c000802087981 */ /* 0x000f68000c1e1900 */
[----:B------:R-:W2:Y:S01]  /*33c0*/  LDG.E R4, desc[UR8][R2.64+0x1000] ;  /* 0x0010000802047981 */ /* 0x000ea2000c1e1900 */
[----:B------:R-:W-:Y:S01]  /*33d0*/  UISETP.GE.U32.AND UP0, UPT, UR4, 0xa00, UPT ;  /* 0x00000a000400788c */ /* 0x000fe2000bf06070 */
[----:B------:R-:W-:-:S03]  /*33e0*/  IMAD.MOV.U32 R10, RZ, RZ, RZ ;  /* 0x000000ffff0a7224 */ /* 0x000fc600078e00ff */
[----:B------:R-:W-:Y:S01]  /*33f0*/  UISETP.GE.U32.AND.EX UP0, UPT, UR5, URZ, UPT, UP0 ;  /* 0x000000ff0500728c */ /* 0x000fe2000bf06100 */
[----:B---3--:R-:W-:-:S04]  /*3400*/  FSETP.GEU.AND P0, PT, R5, R6, PT ;  /* 0x000000060500720b */ /* 0x008fc80003f0e000 */
[----:B------:R-:W-:Y:S01]  /*3410*/  FSEL R6, R5, R6, P0 ;  /* 0x0000000605067208 */ /* 0x000fe20000000000 */
[----:B------:R-:W-:-:S03]  /*3420*/  VIADD R5, R0, 0x100 ;  /* 0x0000010000057836 */ /* 0x000fc60000000000 */
[----:B----4-:R-:W-:-:S04]  /*3430*/  FSETP.GEU.AND P2, PT, R6, R7, PT ;  /* 0x000000070600720b */ /* 0x010fc80003f4e000 */
[----:B------:R-:W-:-:S04]  /*3440*/  FSEL R7, R6, R7, P2 ;  /* 0x0000000706077208 */ /* 0x000fc80001000000 */
[----:B-----5:R-:W-:-:S04]  /*3450*/  FSETP.GEU.AND P3, PT, R7, R8, PT ;  /* 0x000000080700720b */ /* 0x020fc80003f6e000 */
[----:B------:R-:W-:Y:S01]  /*3460*/  FSEL R7, R7, R8, P3 ;  /* 0x0000000807077208 */ /* 0x000fe20001800000 */
[C---:B------:R-:W-:Y:S01]  /*3470*/  VIADD R8, R0.reuse, 0x200 ;  /* 0x0000020000087836 */ /* 0x040fe20000000000 */
[C---:B------:R-:W-:Y:S02]  /*3480*/  @P2 SEL R8, R0.reuse, R5, P0 ;  /* 0x0000000500082207 */ /* 0x040fe40000000000 */
[----:B--2---:R-:W-:Y:S02]  /*3490*/  FSETP.GEU.AND P1, PT, R7, R4, PT ;  /* 0x000000040700720b */ /* 0x004fe40003f2e000 */
[----:B------:R-:W-:-:S03]  /*34a0*/  LOP3.LUT R5, R0, 0x400, RZ, 0xfc, !PT ;  /* 0x0000040000057812 */ /* 0x000fc600078efcff */
[----:B------:R-:W-:-:S08]  /*34b0*/  @!P3 VIADD R8, R0, 0x300 ;  /* 0x000003000008b836 */ /* 0x000fd00000000000 */
[C---:B------:R-:W-:Y:S02]  /*34c0*/  @P1 ISETP.GE.U32.AND P0, PT, R8.reuse, R5, PT ;  /* 0x000000050800120c */ /* 0x040fe40003f06070 */
[----:B------:R-:W-:Y:S02]  /*34d0*/  IADD3 R5, P2, PT, R5, UR6, RZ ;  /* 0x0000000605057c10 */ /* 0x000fe4000ff5e0ff */
[----:B------:R-:W-:Y:S02]  /*34e0*/  @P1 IADD3 R8, P3, PT, R8, UR6, RZ ;  /* 0x0000000608081c10 */ /* 0x000fe4000ff7e0ff */
[----:B------:R-:W-:Y:S01]  /*34f0*/  @P1 ISETP.GE.U32.AND.EX P0, PT, RZ, RZ, PT, P0 ;  /* 0x000000ffff00120c */ /* 0x000fe20003f06100 */
[----:B------:R-:W-:Y:S02]  /*3500*/  IMAD.X R6, RZ, RZ, UR7, P2 ;  /* 0x00000007ff067e24 */ /* 0x000fe400090e06ff */
[----:B------:R-:W-:Y:S01]  /*3510*/  @P1 IMAD.X R9, RZ, RZ, UR7, P3 ;  /* 0x00000007ff091e24 */ /* 0x000fe200098e06ff */
[----:B------:R-:W-:-:S04]  /*3520*/  @P1 FSETP.LT.OR P0, PT, R4, R7, !P0 ;  /* 0x000000070400120b */ /* 0x000fc80004701400 */
[----:B------:R-:W-:Y:S01]  /*3530*/  @P1 FSEL R4, R7, R4, P0 ;  /* 0x0000000407041208 */ /* 0x000fe20000000000 */
[----:B------:R-:W-:Y:S01]  /*3540*/  IMAD.MOV.U32 R7, RZ, RZ, 0x500 ;  /* 0x00000500ff077424 */ /* 0x000fe200078e00ff */
[----:B------:R-:W-:Y:S02]  /*3550*/  @P1 SEL R5, R8, R5, P0 ;  /* 0x0000000508051207 */ /* 0x000fe40000000000 */
[----:B------:R-:W-:Y:S01]  /*3560*/  @P1 SEL R6, R9, R6, P0 ;  /* 0x0000000609061207 */ /* 0x000fe20000000000 */
[----:B------:R-:W-:Y:S06]  /*3570*/  BRA.U !UP0, `(.L_x_525) ;  /* 0x00000005081c7547 */ /* 0x000fec000b800000 */
[----:B------:R-:W-:Y:S01]  /*3580*/  IMAD.MOV.U32 R7, RZ, RZ, R4 ;  /* 0x000000ffff077224 */ /* 0x000fe200078e0004 */
[----:B------:R-:W0:Y:S01]  /*3590*/  LDCU.64 UR6, c[0x0][0x388] ;  /* 0x00007100ff0677ac */ /* 0x000e220008000a00 */
[----:B------:R-:W-:Y:S02]  /*35a0*/  IMAD.MOV.U32 R15, RZ, RZ, 0x500 ;  /* 0x00000500ff0f7424 */ /* 0x000fe400078e00ff */
[----:B------:R-:W-:Y:S01]  /*35b0*/  IMAD.MOV.U32 R16, RZ, RZ, RZ ;  /* 0x000000ffff107224 */ /* 0x000fe200078e00ff */
[----:B------:R-:W1:Y:S01]  /*35c0*/  LDCU.64 UR4, c[0x0][0x398] ;  /* 0x00007300ff0477ac */ /* 0x000e620008000a00 */
[----:B------:R-:W-:-:S05]  /*35d0*/  NOP ;  /* 0x0000000000007918 */ /* 0x000fca0000000000 */
.L_x_526:
[----:B------:R-:W-:-:S04]  /*35e0*/  LEA R8, P0, R15, R2, 0x2 ;  /* 0x000000020f087211 */ /* 0x000fc800078010ff */
[----:B------:R-:W-:-:S05]  /*35f0*/  LEA.HI.X R9, R15, R3, R16, 0x2, P0 ;  /* 0x000000030f097211 */ /* 0x000fca00000f1410 */
[----:B------:R-:W2:Y:S04]  /*3600*/  LDG.E R10, desc[UR8][R8.64] ;  /* 0x00000008080a7981 */ /* 0x000ea8000c1e1900 */
[----:B------:R-:W3:Y:S04]  /*3610*/  LDG.E R11, desc[UR8][R8.64+0x400] ;  /* 0x00040008080b7981 */ /* 0x000ee8000c1e1900 */
[----:B------:R-:W4:Y:S04]  /*3620*/  LDG.E R12, desc[UR8][R8.64+0x800] ;  /* 0x00080008080c7981 */ /* 0x000f28000c1e1900 */
[----:B------:R-:W5:Y:S04]  /*3630*/  LDG.E R13, desc[UR8][R8.64+0xc00] ;  /* 0x000c0008080d7981 */ /* 0x000f68000c1e1900 */
[----:B------:R1:W5:Y:S01]  /*3640*/  LDG.E R4, desc[UR8][R8.64+0x1000] ;  /* 0x0010000808047981 */ /* 0x000362000c1e1900 */
[----:B0-----:R-:W-:-:S04]  /*3650*/  IADD3 R18, P0, P2, R15, UR6, R0 ;  /* 0x000000060f127c10 */ /* 0x001fc8000fa1e000 */
[----:B------:R-:W-:Y:S01]  /*3660*/  IADD3.X R17, PT, PT, R16, UR7, RZ, P0, P2 ;  /* 0x0000000710117c10 */ /* 0x000fe200087e44ff */
[----:B-1----:R-:W-:Y:S01]  /*3670*/  IMAD.MOV.U32 R8, RZ, RZ, R18 ;  /* 0x000000ffff087224 */ /* 0x002fe200078e0012 */
[----:B------:R-:W-:-:S03]  /*3680*/  IADD3 R9, P4, PT, R15, 0xa00, RZ ;  /* 0x00000a000f097810 */ /* 0x000fc60007f9e0ff */
[----:B------:R-:W-:Y:S01]  /*3690*/  IMAD.MOV.U32 R14, RZ, RZ, R17 ;  /* 0x000000ffff0e7224 */ /* 0x000fe200078e0011 */
        /* <DEDUP_REMOVED lines=9> */
[----:B------:R-:W-:Y:S02]  /*3730*/  @P1 SEL R14, R6, R17, P0 ;  /* 0x00000011060e1207 */ /* 0x000fe40000000000 */
[----:B------:R-:W-:-:S07]  /*3740*/  IADD3 R6, P3, PT, R18, 0x200, RZ ;  /* 0x0000020012067810 */ /* 0x000fce0007f7e0ff */
[----:B------:R-:W-:-:S04]  /*3750*/  @P2 ISETP.GE.U32.AND P0, PT, R8, R7, PT ;  /* 0x000000070800220c */ /* 0x000fc80003f06070 */
[----:B------:R-:W-:-:S04]  /*3760*/  @P2 ISETP.GE.AND.EX P0, PT, R14, R5, PT, P0 ;  /* 0x000000050e00220c */ /* 0x000fc80003f06300 */
[----:B------:R-:W-:-:S04]  /*3770*/  @P2 FSETP.LT.OR P0, PT, R11, R10, !P0 ;  /* 0x0000000a0b00220b */ /* 0x000fc80004701400 */
[----:B------:R-:W-:Y:S02]  /*3780*/  @P2 FSEL R11, R10, R11, P0 ;  /* 0x0000000b0a0b2208 */ /* 0x000fe40000000000 */
[----:B------:R-:W-:Y:S01]  /*3790*/  @P2 SEL R7, R8, R7, P0 ;  /* 0x0000000708072207 */ /* 0x000fe20000000000 */
[----:B------:R-:W-:Y:S01]  /*37a0*/  IMAD.X R8, RZ, RZ, R17, P3 ;  /* 0x000000ffff087224 */ /* 0x000fe200018e0611 */
[----:B----4-:R-:W-:Y:S02]  /*37b0*/  FSETP.GEU.AND P1, PT, R11, R12, PT ;  /* 0x0000000c0b00720b */ /* 0x010fe40003f2e000 */
[----:B------:R-:W-:Y:S02]  /*37c0*/  @P2 SEL R5, R14, R5, P0 ;  /* 0x000000050e052207 */ /* 0x000fe40000000000 */
[----:B------:R-:W-:-:S09]  /*37d0*/  IADD3 R14, P2, PT, R18, 0x300, RZ ;  /* 0x00000300120e7810 */ /* 0x000fd20007f5e0ff */
[----:B------:R-:W-:-:S04]  /*37e0*/  @P1 ISETP.GE.U32.AND P0, PT, R7, R6, PT ;  /* 0x000000060700120c */ /* 0x000fc80003f06070 */
[----:B------:R-:W-:-:S04]  /*37f0*/  @P1 ISETP.GE.AND.EX P0, PT, R5, R8, PT, P0 ;  /* 0x000000080500120c */ /* 0x000fc80003f06300 */
[----:B------:R-:W-:-:S04]  /*3800*/  @P1 FSETP.LT.OR P0, PT, R12, R11, !P0 ;  /* 0x0000000b0c00120b */ /* 0x000fc80004701400 */
[----:B------:R-:W-:Y:S02]  /*3810*/  @P1 FSEL R12, R11, R12, P0 ;  /* 0x0000000c0b0c1208 */ /* 0x000fe40000000000 */
[----:B------:R-:W-:Y:S01]  /*3820*/  @P1 SEL R6, R7, R6, P0 ;  /* 0x0000000607061207 */ /* 0x000fe20000000000 */
[----:B------:R-:W-:Y:S01]  /*3830*/  IMAD.X R7, RZ, RZ, R17, P2 ;  /* 0x000000ffff077224 */ /* 0x000fe200010e0611 */
[----:B-----5:R-:W-:Y:S02]  /*3840*/  FSETP.GEU.AND P3, PT, R12, R13, PT ;  /* 0x0000000d0c00720b */ /* 0x020fe40003f6e000 */
        /* <DEDUP_REMOVED lines=8> */
[----:B------:R-:W-:Y:S02]  /*38d0*/  FSETP.GEU.AND P2, PT, R13, R4, PT ;  /* 0x000000040d00720b */ /* 0x000fe40003f4e000 */
[----:B------:R-:W-:Y:S01]  /*38e0*/  ISETP.GT.U32.AND P1, PT, R9, UR4, PT ;  /* 0x0000000409007c0c */ /* 0x000fe2000bf24070 */
[----:B------:R-:W-:Y:S01]  /*38f0*/  IMAD.X R9, RZ, RZ, R16, P4 ;  /* 0x000000ffff097224 */ /* 0x000fe200020e0610 */
[----:B------:R-:W-:Y:S02]  /*3900*/  @P3 SEL R7, R8, R7, P0 ;  /* 0x0000000708073207 */ /* 0x000fe40000000000 */
[----:B------:R-:W-:-:S02]  /*3910*/  IADD3 R8, P3, PT, R15, 0x500, RZ ;  /* 0x000005000f087810 */ /* 0x000fc40007f7e0ff */
[----:B------:R-:W-:-:S03]  /*3920*/  ISETP.GT.AND.EX P1, PT, R9, UR5, PT, P1 ;  /* 0x0000000509007c0c */ /* 0x000fc6000bf24310 */
[----:B------:R-:W-:Y:S02]  /*3930*/  IMAD.X R10, RZ, RZ, R16, P3 ;  /* 0x000000ffff0a7224 */ /* 0x000fe400018e0610 */
[----:B------:R-:W-:Y:S01]  /*3940*/  @P2 ISETP.GE.U32.AND P0, PT, R14, R5, PT ;  /* 0x000000050e00220c */ /* 0x000fe20003f06070 */
[----:B------:R-:W-:Y:S02]  /*3950*/  IMAD.MOV.U32 R15, RZ, RZ, R8 ;  /* 0x000000ffff0f7224 */ /* 0x000fe400078e0008 */
[----:B------:R-:W-:Y:S01]  /*3960*/  IMAD.MOV.U32 R16, RZ, RZ, R10 ;  /* 0x000000ffff107224 */ /* 0x000fe200078e000a */
[----:B------:R-:W-:-:S04]  /*3970*/  @P2 ISETP.GE.AND.EX P0, PT, R7, R6, PT, P0 ;  /* 0x000000060700220c */ /* 0x000fc80003f06300 */
[----:B------:R-:W-:-:S04]  /*3980*/  @P2 FSETP.LT.OR P0, PT, R4, R13, !P0 ;  /* 0x0000000d0400220b */ /* 0x000fc80004701400 */
[----:B------:R-:W-:Y:S02]  /*3990*/  @P2 FSEL R4, R13, R4, P0 ;  /* 0x000000040d042208 */ /* 0x000fe40000000000 */
[----:B------:R-:W-:Y:S02]  /*39a0*/  @P2 SEL R6, R7, R6, P0 ;  /* 0x0000000607062207 */ /* 0x000fe40000000000 */
[----:B------:R-:W-:Y:S01]  /*39b0*/  @P2 SEL R5, R14, R5, P0 ;  /* 0x000000050e052207 */ /* 0x000fe20000000000 */
[----:B------:R-:W-:Y:S01]  /*39c0*/  IMAD.MOV.U32 R7, RZ, RZ, R4 ;  /* 0x000000ffff077224 */ /* 0x000fe200078e0004 */
[----:B------:R-:W-:Y:S06]  /*39d0*/  @!P1 BRA `(.L_x_526) ;  /* 0xfffffffc00009947 */ /* 0x000fec000383ffff */
[----:B------:R-:W-:-:S07]  /*39e0*/  IMAD.MOV.U32 R7, RZ, RZ, R8 ;  /* 0x000000ffff077224 */ /* 0x000fce00078e0008 */
.L_x_525:
        /* <DEDUP_REMOVED lines=8> */
[----:B------:R-:W-:Y:S01]  /*3a70*/  BSSY.RECONVERGENT B2, `(.L_x_529) ;  /* 0x0000030000027945 */ /* 0x000fe20003800200 */
[----:B------:R-:W-:Y:S02]  /*3a80*/  IMAD.MOV.U32 R12, RZ, RZ, R0 ;  /* 0x000000ffff0c7224 */ /* 0x000fe400078e0000 */
[----:B------:R-:W-:-:S04]  /*3a90*/  IADD3 R15, PT, PT, -R7, UR4, R2 ;  /* 0x00000004070f7c10 */ /* 0x000fc8000fffe102 */
[----:B------:R-:W-:-:S04]  /*3aa0*/  LOP3.LUT R2, R15, 0x300, RZ, 0xc0, !PT ;  /* 0x000003000f027812 */ /* 0x000fc800078ec0ff */
[----:B------:R-:W-:-:S13]  /*3ab0*/  ISETP.NE.AND P0, PT, R2, 0x300, PT ;  /* 0x000003000200780c */ /* 0x000fda0003f05270 */
[----:B------:R-:W-:Y:S05]  /*3ac0*/  @!P0 BRA `(.L_x_530) ;  /* 0x0000000000a88947 */ /* 0x000fea0003800000 */
[----:B------:R-:W0:Y:S01]  /*3ad0*/  LDCU.64 UR10, c[0x0][0x380] ;  /* 0x00007000ff0a77ac */ /* 0x000e220008000a00 */
[----:B------:R-:W-:Y:S01]  /*3ae0*/  IADD3 R3, P0, PT, R0, R7, RZ ;  /* 0x0000000700037210 */ /* 0x000fe20007f1e0ff */
[----:B------:R-:W-:Y:S01]  /*3af0*/  IMAD.MOV.U32 R12, RZ, RZ, R0 ;  /* 0x000000ffff0c7224 */ /* 0x000fe200078e0000 */
[----:B------:R-:W-:-:S03]  /*3b00*/  LEA.HI R2, R15, 0x1, RZ, 0x18 ;  /* 0x000000010f027811 */ /* 0x000fc600078fc0ff */
[----:B------:R-:W-:Y:S01]  /*3b10*/  IMAD.X R14, RZ, RZ, R10, P0 ;  /* 0x000000ffff0e7224 */ /* 0x000fe200000e060a */
[----:B------:R-:W-:Y:S02]  /*3b20*/  LOP3.LUT R2, R2, 0x3, RZ, 0xc0, !PT ;  /* 0x0000000302027812 */ /* 0x000fe400078ec0ff */
[----:B------:R-:W-:-:S03]  /*3b30*/  IADD3 R13, P0, PT, R3, UR6, RZ ;  /* 0x00000006030d7c10 */ /* 0x000fc6000ff1e0ff */
[----:B------:R-:W-:Y:S01]  /*3b40*/  IMAD.MOV R8, RZ, RZ, -R2 ;  /* 0x000000ffff087224 */ /* 0x000fe200078e0a02 */
[----:B0-----:R-:W-:-:S04]  /*3b50*/  LEA R9, P1, R3, UR10, 0x2 ;  /* 0x0000000a03097c11 */ /* 0x001fc8000f8210ff */
[----:B------:R-:W-:Y:S02]  /*3b60*/  LEA.HI.X R3, R3, UR11, R14, 0x2, P1 ;  /* 0x0000000b03037c11 */ /* 0x000fe400088f140e */
[----:B------:R-:W-:-:S07]  /*3b70*/  IADD3.X R14, PT, PT, R14, UR7, RZ, P0, !PT ;  /* 0x000000070e0e7c10 */ /* 0x000fce00087fe4ff */
.L_x_533:
        /* <DEDUP_REMOVED lines=25> */
.L_x_532:
[----:B------:R-:W-:Y:S05]  /*3d10*/  BSYNC.RECONVERGENT B3 ;  /* 0x0000000000037941 */ /* 0x000fea0003800200 */
.L_x_531:
[----:B------:R-:W-:Y:S01]  /*3d20*/  IADD3 R13, P0, PT, R13, 0x100, RZ ;  /* 0x000001000d0d7810 */ /* 0x000fe20007f1e0ff */
[----:B------:R-:W-:Y:S02]  /*3d30*/  VIADD R12, R12, 0x100 ;  /* 0x000001000c0c7836 */ /* 0x000fe40000000000 */
[----:B------:R-:W-:Y:S02]  /*3d40*/  IMAD.X R3, RZ, RZ, R3, P3 ;  /* 0x000000ffff037224 */ /* 0x000fe400018e0603 */
[----:B------:R-:W-:Y:S01]  /*3d50*/  IMAD.X R14, RZ, RZ, R14, P0 ;  /* 0x000000ffff0e7224 */ /* 0x000fe200000e060e */
[----:B------:R-:W-:Y:S07]  /*3d60*/  @P2 BRA `(.L_x_533) ;  /* 0xfffffffc00842947 */ /* 0x000fee000383ffff */
.L_x_530:
[----:B------:R-:W-:Y:S05]  /*3d70*/  BSYNC.RECONVERGENT B2 ;  /* 0x0000000000027941 */ /* 0x000fea0003800200 */
.L_x_529:
[----:B------:R-:W-:-:S13]  /*3d80*/  ISETP.GE.U32.AND P0, PT, R15, 0x300, PT ;  /* 0x000003000f00780c */ /* 0x000fda0003f06070 */
[----:B------:R-:W-:Y:S05]  /*3d90*/  @!P0 BRA `(.L_x_528) ;  /* 0x0000000400888947 */ /* 0x000fea0003800000 */
[----:B------:R-:W0:Y:S01]  /*3da0*/  LDC.64 R2, c[0x0][0x380] ;  /* 0x0000e000ff027b82 */ /* 0x000e220000000a00 */
[----:B------:R-:W-:-:S07]  /*3db0*/  VIADD R12, R12, 0x200 ;  /* 0x000002000c0c7836 */ /* 0x000fce0000000000 */
[----:B------:R-:W1:Y:S02]  /*3dc0*/  LDC.64 R8, c[0x0][0x388] ;  /* 0x0000e200ff087b82 */ /* 0x000e640000000a00 */
.L_x_542:
        /* <DEDUP_REMOVED lines=29> */
.L_x_535:
[----:B------:R-:W-:Y:S05]  /*3fa0*/  BSYNC.RECONVERGENT B2 ;  /* 0x0000000000027941 */ /* 0x000fea0003800200 */
.L_x_534:
        /* <DEDUP_REMOVED lines=20> */
.L_x_537:
[----:B------:R-:W-:Y:S05]  /*40f0*/  BSYNC.RECONVERGENT B2 ;  /* 0x0000000000027941 */ /* 0x000fea0003800200 */
.L_x_536:
        /* <DEDUP_REMOVED lines=20> */
.L_x_539:
[----:B------:R-:W-:Y:S05]  /*4240*/  BSYNC.RECONVERGENT B2 ;  /* 0x0000000000027941 */ /* 0x000fea0003800200 */
.L_x_538:
        /* <DEDUP_REMOVED lines=18> */
.L_x_541:
[----:B------:R-:W-:Y:S05]  /*4370*/  BSYNC.RECONVERGENT B2 ;  /* 0x0000000000027941 */ /* 0x000fea0003800200 */
.L_x_540:
[C---:B------:R-:W-:Y:S02]  /*4380*/  VIADD R14, R12.reuse, 0x200 ;  /* 0x000002000c0e7836 */ /* 0x040fe40000000000 */
[----:B------:R-:W-:-:S03]  /*4390*/  VIADD R12, R12, 0x400 ;  /* 0x000004000c0c7836 */ /* 0x000fc60000000000 */
[----:B------:R-:W-:-:S13]  /*43a0*/  ISETP.GE.AND P0, PT, R14, R11, PT ;  /* 0x0000000b0e00720c */ /* 0x000fda0003f06270 */
[----:B------:R-:W-:Y:S05]  /*43b0*/  @!P0 BRA `(.L_x_542) ;  /* 0xfffffff800848947 */ /* 0x000fea000383ffff */
.L_x_528:
[----:B------:R-:W-:Y:S05]  /*43c0*/  BSYNC.RECONVERGENT B1 ;  /* 0x0000000000017941 */ /* 0x000fea0003800200 */
.L_x_527:
        /* <DEDUP_REMOVED lines=31> */
.L_x_544:
[----:B------:R-:W-:Y:S05]  /*45c0*/  BSYNC.RECONVERGENT B1 ;  /* 0x0000000000017941 */ /* 0x000fea0003800200 */
.L_x_543:
        /* <DEDUP_REMOVED lines=24> */
.L_x_546:
[----:B------:R-:W-:Y:S05]  /*4750*/  BSYNC.RECONVERGENT B1 ;  /* 0x0000000000017941 */ /* 0x000fea0003800200 */
.L_x_545:
[----:B0-----:R0:W4:Y:S01]  /*4760*/  SHFL.DOWN PT, R8, R3, 0x4, 0x1f ;  /* 0x08801f0003087f89 */ /* 0x00112200000e0000 */
[----:B------:R-:W-:Y:S01]  /*4770*/  BSSY.RECONVERGENT B1, `(.L_x_547) ;  /* 0x0000017000017945 */ /* 0x000fe20003800200 */
[----:B------:R-:W-:Y:S02]  /*4780*/  IMAD.MOV.U32 R2, RZ, RZ, R3 ;  /* 0x000000ffff027224 */ /* 0x000fe400078e0003 */
[----:B-1----:R0:W1:Y:S01]  /*4790*/  SHFL.DOWN PT, R9, R4, 0x4, 0x1f ;  /* 0x08801f0004097f89 */ /* 0x00206200000e0000 */
[----:B--2---:R-:W-:Y:S02]  /*47a0*/  IMAD.MOV.U32 R6, RZ, RZ, R4 ;  /* 0x000000ffff067224 */ /* 0x004fe400078e0004 */
[----:B------:R-:W-:Y:S01]  /*47b0*/  IMAD.MOV.U32 R7, RZ, RZ, R5 ;  /* 0x000000ffff077224 */ /* 0x000fe200078e0005 */
[----:B------:R0:W2:Y:S01]  /*47c0*/  SHFL.DOWN PT, R10, R5, 0x4, 0x1f ;  /* 0x08801f00050a7f89 */ /* 0x0000a200000e0000 */
[----:B------:R-:W-:Y:S05]  /*47d0*/  @P5 BRA `(.L_x_548) ;  /* 0x0000000000405947 */ /* 0x000fea0003800000 */
[----:B----4-:R-:W-:Y:S01]  /*47e0*/  FSETP.GEU.AND P0, PT, R3, R8, PT ;  /* 0x000000080300720b */ /* 0x010fe20003f0e000 */
[----:B------:R-:W-:Y:S02]  /*47f0*/  IMAD.MOV.U32 R2, RZ, RZ, R8 ;  /* 0x000000ffff027224 */ /* 0x000fe400078e0008 */
[----:B-1----:R-:W-:Y:S02]  /*4800*/  IMAD.MOV.U32 R6, RZ, RZ, R9 ;  /* 0x000000ffff067224 */ /* 0x002fe400078e0009 */
[----:B--2---:R-:W-:-:S08]  /*4810*/  IMAD.MOV.U32 R7, RZ, RZ, R10 ;  /* 0x000000ffff077224 */ /* 0x004fd000078e000a */
        /* <DEDUP_REMOVED lines=12> */
.L_x_548:
[----:B------:R-:W-:Y:S05]  /*48e0*/  BSYNC.RECONVERGENT B1 ;  /* 0x0000000000017941 */ /* 0x000fea0003800200 */
.L_x_547:
[----:B-1----:R1:W1:Y:S01]  /*48f0*/  SHFL.DOWN PT, R9, R2, 0x8, 0x1f ;  /* 0x09001f0002097f89 */ /* 0x00226200000e0000 */
[----:B------:R-:W-:Y:S01]  /*4900*/  BSSY.RECONVERGENT B1, `(.L_x_549) ;  /* 0x0000017000017945 */ /* 0x000fe20003800200 */
[----:B0-----:R-:W-:Y:S02]  /*4910*/  IMAD.MOV.U32 R3, RZ, RZ, R2 ;  /* 0x000000ffff037224 */ /* 0x001fe400078e0002 */
[----:B---3--:R0:W3:Y:S01]  /*4920*/  SHFL.DOWN PT, R11, R6, 0x8, 0x1f ;  /* 0x09001f00060b7f89 */ /* 0x0080e200000e0000 */
[----:B------:R-:W-:Y:S02]  /*4930*/  IMAD.MOV.U32 R4, RZ, RZ, R6 ;  /* 0x000000ffff047224 */ /* 0x000fe400078e0006 */
[----:B------:R-:W-:Y:S01]  /*4940*/  IMAD.MOV.U32 R5, RZ, RZ, R7 ;  /* 0x000000ffff057224 */ /* 0x000fe200078e0007 */
[----:B----4-:R0:W4:Y:S01]  /*4950*/  SHFL.DOWN PT, R8, R7, 0x8, 0x1f ;  /* 0x09001f0007087f89 */ /* 0x01012200000e0000 */
[----:B------:R-:W-:Y:S05]  /*4960*/  @P4 BRA `(.L_x_550) ;  /* 0x0000000000404947 */ /* 0x000fea0003800000 */
[----:B-1----:R-:W-:Y:S01]  /*4970*/  FSETP.GEU.AND P0, PT, R2, R9, PT ;  /* 0x000000090200720b */ /* 0x002fe20003f0e000 */
        /* <DEDUP_REMOVED lines=15> */
.L_x_550:
[----:B------:R-:W-:Y:S05]  /*4a70*/  BSYNC.RECONVERGENT B1 ;  /* 0x0000000000017941 */ /* 0x000fea0003800200 */
.L_x_549:
[----:B-1----:R1:W1:Y:S01]  /*4a80*/  SHFL.DOWN PT, R2, R3, 0x10, 0x1f ;  /* 0x0a001f0003027f89 */ /* 0x00226200000e0000 */
[----:B------:R-:W-:Y:S01]  /*4a90*/  BSSY.RECONVERGENT B1, `(.L_x_551) ;  /* 0x0000017000017945 */ /* 0x000fe20003800200 */
[----:B----4-:R-:W-:Y:S02]  /*4aa0*/  IMAD.MOV.U32 R8, RZ, RZ, R3 ;  /* 0x000000ffff087224 */ /* 0x010fe400078e0003 */
[----:B------:R4:W1:Y:S01]  /*4ab0*/  SHFL.DOWN PT, R9, R4, 0x10, 0x1f ;  /* 0x0a001f0004097f89 */ /* 0x00086200000e0000 */
[----:B0-----:R-:W-:Y:S02]  /*4ac0*/  IMAD.MOV.U32 R7, RZ, RZ, R4 ;  /* 0x000000ffff077224 */ /* 0x001fe400078e0004 */
[----:B------:R-:W-:Y:S01]  /*4ad0*/  IMAD.MOV.U32 R6, RZ, RZ, R5 ;  /* 0x000000ffff067224 */ /* 0x000fe200078e0005 */
[----:B--2---:R4:W0:Y:S01]  /*4ae0*/  SHFL.DOWN PT, R10, R5, 0x10, 0x1f ;  /* 0x0a001f00050a7f89 */ /* 0x00482200000e0000 */
[----:B------:R-:W-:Y:S05]  /*4af0*/  @P3 BRA `(.L_x_552) ;  /* 0x0000000000403947 */ /* 0x000fea0003800000 */
[----:B-1----:R-:W-:Y:S01]  /*4b00*/  FSETP.GEU.AND P0, PT, R3, R2, PT ;  /* 0x000000020300720b */ /* 0x002fe20003f0e000 */
        /* <DEDUP_REMOVED lines=15> */
.L_x_552:
[----:B------:R-:W-:Y:S05]  /*4c00*/  BSYNC.RECONVERGENT B1 ;  /* 0x0000000000017941 */ /* 0x000fea0003800200 */
.L_x_551:
[----:B------:R-:W-:Y:S04]  /*4c10*/  BSSY.RECONVERGENT B1, `(.L_x_553) ;  /* 0x000000c000017945 */ /* 0x000fe80003800200 */
[----:B------:R-:W-:Y:S05]  /*4c20*/  @P2 BRA `(.L_x_554) ;  /* 0x0000000000282947 */ /* 0x000fea0003800000 */
[----:B----4-:R-:W2:Y:S01]  /*4c30*/  S2R R4, SR_CgaCtaId ;  /* 0x0000000000047919 */ /* 0x010ea20000008800 */
[----:B-1----:R-:W-:Y:S02]  /*4c40*/  MOV R3, 0x400 ;  /* 0x0000040000037802 */ /* 0x002fe40000000f00 */
        /* <DEDUP_REMOVED lines=8> */
.L_x_554:
[----:B------:R-:W-:Y:S05]  /*4cd0*/  BSYNC.RECONVERGENT B1 ;  /* 0x0000000000017941 */ /* 0x000fea0003800200 */
.L_x_553:
[----:B------:R-:W-:Y:S01]  /*4ce0*/  BAR.SYNC.DEFER_BLOCKING 0x0 ;  /* 0x0000000000007b1d */ /* 0x000fe20000010000 */
[----:B------:R-:W-:-:S13]  /*4cf0*/  ISETP.NE.AND P1, PT, R0, RZ, PT ;  /* 0x000000ff0000720c */ /* 0x000fda0003f25270 */
[----:B------:R-:W-:Y:S05]  /*4d00*/  @P1 BRA `(.L_x_488) ;  /* 0x0000000800341947 */ /* 0x000fea0003800000 */
[----:B-12---:R-:W1:Y:S01]  /*4d10*/  S2R R3, SR_CgaCtaId ;  /* 0x0000000000037919 */ /* 0x006e620000008800 */
[----:B------:R-:W-:Y:S01]  /*4d20*/  MOV R0, 0x400 ;  /* 0x0000040000007802 */ /* 0x000fe20000000f00 */
[----:B------:R-:W-:Y:S03]  /*4d30*/  BSSY.RECONVERGENT B1, `(.L_x_555) ;  /* 0x0000016000017945 */ /* 0x000fe60003800200 */
[----:B-1----:R-:W-:-:S05]  /*4d40*/  LEA R24, R3, R0, 0x18 ;  /* 0x0000000003187211 */ /* 0x002fca00078ec0ff */
[----:B------:R-:W1:Y:S04]  /*4d50*/  LDS R3, [R24+0x18] ;  /* 0x0000180018037984 */ /* 0x000e680000000800 */
[----:B----4-:R-:W2:Y:S04]  /*4d60*/  LDS.64 R4, [R24+0x20] ;  /* 0x0000200018047984 */ /* 0x010ea80000000a00 */
[----:B------:R4:W0:Y:S04]  /*4d70*/  LDS R18, [R24+0x28] ;  /* 0x0000280018127984 */ /* 0x0008280000000800 */
[----:B------:R4:W0:Y:S01]  /*4d80*/  LDS R16, [R24+0x38] ;  /* 0x0000380018107984 */ /* 0x0008220000000800 */
[----:B-1----:R-:W-:Y:S01]  /*4d90*/  FSETP.GEU.AND P0, PT, R8, R3, PT ;  /* 0x000000030800720b */ /* 0x002fe20003f0e000 */
[----:B------:R-:W-:-:S02]  /*4da0*/  IMAD.MOV.U32 R19, RZ, RZ, R3 ;  /* 0x000000ffff137224 */ /* 0x000fc400078e0003 */
[----:B--2---:R-:W-:Y:S02]  /*4db0*/  IMAD.MOV.U32 R21, RZ, RZ, R4 ;  /* 0x000000ffff157224 */ /* 0x004fe400078e0004 */
[----:B------:R-:W-:-:S08]  /*4dc0*/  IMAD.MOV.U32 R20, RZ, RZ, R5 ;  /* 0x000000ffff147224 */ /* 0x000fd000078e0005 */
[----:B0---4-:R-:W-:Y:S05]  /*4dd0*/  @!P0 BRA `(.L_x_556) ;  /* 0x00000000002c8947 */ /* 0x011fea0003800000 */
        /* <DEDUP_REMOVED lines=11> */
.L_x_556:
[----:B------:R-:W-:Y:S05]  /*4e90*/  BSYNC.RECONVERGENT B1 ;  /* 0x0000000000017941 */ /* 0x000fea0003800200 */
.L_x_555:
        /* <DEDUP_REMOVED lines=27> */
.L_x_558:
[----:B------:R-:W-:Y:S05]  /*5050*/  BSYNC.RECONVERGENT B1 ;  /* 0x0000000000017941 */ /* 0x000fea0003800200 */
.L_x_557:
        /* <DEDUP_REMOVED lines=17> */
.L_x_560:
[----:B------:R-:W-:Y:S05]  /*5170*/  BSYNC.RECONVERGENT B1 ;  /* 0x0000000000017941 */ /* 0x000fea0003800200 */
.L_x_559:
        /* <DEDUP_REMOVED lines=17> */
.L_x_562:
[----:B------:R-:W-:Y:S05]  /*5290*/  BSYNC.RECONVERGENT B1 ;  /* 0x0000000000017941 */ /* 0x000fea0003800200 */
.L_x_561:
        /* <DEDUP_REMOVED lines=17> */
.L_x_564:
[----:B------:R-:W-:Y:S05]  /*53b0*/  BSYNC.RECONVERGENT B1 ;  /* 0x0000000000017941 */ /* 0x000fea0003800200 */
.L_x_563:
        /* <DEDUP_REMOVED lines=17> */
.L_x_566:
[----:B------:R-:W-:Y:S05]  /*54d0*/  BSYNC.RECONVERGENT B1 ;  /* 0x0000000000017941 */ /* 0x000fea0003800200 */
.L_x_565:
        /* <DEDUP_REMOVED lines=16> */
.L_x_488:
[----:B------:R-:W-:Y:S05]  /*55e0*/  BSYNC.RECONVERGENT B0 ;  /* 0x0000000000007941 */ /* 0x000fea0003800200 */
.L_x_455:
[----:B------:R-:W-:Y:S05]  /*55f0*/  @P1 EXIT ;  /* 0x000000000000194d */ /* 0x000fea0003800000 */
[----:B01234-:R-:W0:Y:S01]  /*5600*/  LDC.64 R2, c[0x0][0x390] ;  /* 0x0000e400ff027b82 */ /* 0x01fe220000000a00 */
[----:B------:R-:W-:-:S04]  /*5610*/  LOP3.LUT R7, R7, R6, RZ, 0x3c, !PT ;  /* 0x0000000607077212 */ /* 0x000fc800078e3cff */
[----:B------:R-:W-:-:S04]  /*5620*/  LOP3.LUT R6, R7, R6, RZ, 0x3c, !PT ;  /* 0x0000000607067212 */ /* 0x000fc800078e3cff */
[----:B------:R-:W-:-:S05]  /*5630*/  LOP3.LUT R7, R7, R6, RZ, 0x3c, !PT ;  /* 0x0000000607077212 */ /* 0x000fca00078e3cff */
[----:B0-----:R-:W-:Y:S04]  /*5640*/  STG.E.64 desc[UR8][R2.64+0x8], R6 ;  /* 0x0000080602007986 */ /* 0x001fe8000c101b08 */
[----:B------:R-:W-:Y:S01]  /*5650*/  STG.E desc[UR8][R2.64], R8 ;  /* 0x0000000802007986 */ /* 0x000fe2000c101908 */
[----:B------:R-:W-:Y:S05]  /*5660*/  EXIT ;  /* 0x000000000000794d */ /* 0x000fea0003800000 */
.L_x_567:
        /* <DEDUP_REMOVED lines=9> */
.L_x_1111:


//--------------------- .text._ZN6thrust24THRUST_300001_SM_1000_NS8cuda_cub4core6detail13_kernel_agentINS1_8__reduce11ReduceAgentIPN4cuda3std3__45tupleIJflEEESC_SB_iNS1_9__extrema9arg_max_fIflNS9_4lessIfEEEEEEJSC_SC_iSH_EEEvDpT0_ --------------------------
	.section	.text._ZN6thrust24THRUST_300001_SM_1000_NS8cuda_cub4core6detail13_kernel_agentINS1_8__reduce11ReduceAgentIPN4cuda3std3__45tupleIJflEEESC_SB_iNS1_9__extrema9arg_max_fIflNS9_4lessIfEEEEEEJSC_SC_iSH_EEEvDpT0_,"ax",@progbits
	.align	128
        .global         _ZN6thrust24THRUST_300001_SM_1000_NS8cuda_cub4core6detail13_kernel_agentINS1_8__reduce11ReduceAgentIPN4cuda3std3__45tupleIJflEEESC_SB_iNS1_9__extrema9arg_max_fIflNS9_4lessIfEEEEEEJSC_SC_iSH_EEEvDpT0_
        .type           _ZN6thrust24THRUST_300001_SM_1000_NS8cuda_cub4core6detail13_kernel_agentINS1_8__reduce11ReduceAgentIPN4cuda3std3__45tupleIJflEEESC_SB_iNS1_9__extrema9arg_max_fIflNS9_4lessIfEEEEEEJSC_SC_iSH_EEEvDpT0_,@function
        .size           _ZN6thrust24THRUST_300001_SM_1000_NS8cuda_cub4core6detail13_kernel_agentINS1_8__reduce11ReduceAgentIPN4cuda3std3__45tupleIJflEEESC_SB_iNS1_9__extrema9arg_max_fIflNS9_4lessIfEEEEEEJSC_SC_iSH_EEEvDpT0_,(.L_x_1112 - _ZN6thrust24THRUST_300001_SM_1000_NS8cuda_cub4core6detail13_kernel_agentINS1_8__reduce11ReduceAgentIPN4cuda3std3__45tupleIJflEEESC_SB_iNS1_9__extrema9arg_max_fIflNS9_4lessIfEEEEEEJSC_SC_iSH_EEEvDpT0_)
        .other          _ZN6thrust24THRUST_300001_SM_1000_NS8cuda_cub4core6detail13_kernel_agentINS1_8__reduce11ReduceAgentIPN4cuda3std3__45tupleIJflEEESC_SB_iNS1_9__extrema9arg_max_fIflNS9_4lessIfEEEEEEJSC_SC_iSH_EEEvDpT0_,@"STO_CUDA_ENTRY STV_DEFAULT"
_ZN6thrust24THRUST_300001_SM_1000_NS8cuda_cub4core6detail13_kernel_agentINS1_8__reduce11ReduceAgentIPN4cuda3std3__45tupleIJflEEESC_SB_iNS1_9__extrema9arg_max_fIflNS9_4lessIfEEEEEEJSC_SC_iSH_EEEvDpT0_:
.text._ZN6thrust24THRUST_300001_SM_1000_NS8cuda_cub4core6detail13_kernel_agentINS1_8__reduce11ReduceAgentIPN4cuda3std3__45tupleIJflEEESC_SB_iNS1_9__extrema9arg_max_fIflNS9_4lessIfEEEEEEJSC_SC_iSH_EEEvDpT0_:
        /* <DEDUP_REMOVED lines=21> */
.L_x_571:
[----:B0-----:R-:W-:Y:S05]  /*0150*/  BSYNC.RECONVERGENT B1 ;  /* 0x0000000000017941 */ /* 0x001fea0003800200 */
.L_x_570:
        /* <DEDUP_REMOVED lines=15> */
.L_x_578:
        /* <DEDUP_REMOVED lines=28> */
.L_x_577:
[----:B------:R-:W-:Y:S05]  /*0410*/  BSYNC.RECONVERGENT B3 ;  /* 0x0000000000037941 */ /* 0x000fea0003800200 */
.L_x_576:
[----:B------:R-:W-:Y:S02]  /*0420*/  IMAD.X R7, RZ, RZ, R7, P3 ;  /* 0x000000ffff077224 */ /* 0x000fe400018e0607 */
[----:B------:R-:W-:Y:S01]  /*0430*/  VIADD R5, R5, 0x100 ;  /* 0x0000010005057836 */ /* 0x000fe20000000000 */
[----:B------:R-:W-:Y:S06]  /*0440*/  @P2 BRA `(.L_x_578) ;  /* 0xfffffffc00802947 */ /* 0x000fec000383ffff */
.L_x_575:
[----:B------:R-:W-:Y:S05]  /*0450*/  BSYNC.RECONVERGENT B2 ;  /* 0x0000000000027941 */ /* 0x000fea0003800200 */
.L_x_574:
[----:B------:R-:W0:Y:S01]  /*0460*/  LDC.64 R8, c[0x0][0x380] ;  /* 0x0000e000ff087b82 */ /* 0x000e220000000a00 */
[----:B------:R-:W-:-:S13]  /*0470*/  ISETP.GE.U32.AND P0, PT, R12, 0x300, PT ;  /* 0x000003000c00780c */ /* 0x000fda0003f06070 */
[----:B------:R-:W-:Y:S05]  /*0480*/  @!P0 BRA `(.L_x_573) ;  /* 0x0000000400588947 */ /* 0x000fea0003800000 */
.L_x_587:
        /* <DEDUP_REMOVED lines=26> */
.L_x_580:
[----:B------:R-:W-:Y:S05]  /*0630*/  BSYNC.RECONVERGENT B2 ;  /* 0x0000000000027941 */ /* 0x000fea0003800200 */
.L_x_579:
        /* <DEDUP_REMOVED lines=17> */
.L_x_582:
[----:B------:R-:W-:Y:S05]  /*0750*/  BSYNC.RECONVERGENT B2 ;  /* 0x0000000000027941 */ /* 0x000fea0003800200 */
.L_x_581:
        /* <DEDUP_REMOVED lines=17> */
.L_x_584:
[----:B------:R-:W-:Y:S05]  /*0870*/  BSYNC.RECONVERGENT B2 ;  /* 0x0000000000027941 */ /* 0x000fea0003800200 */
.L_x_583:
        /* <DEDUP_REMOVED lines=19> */
.L_x_586:
[----:B------:R-:W-:Y:S05]  /*09b0*/  BSYNC.RECONVERGENT B2 ;  /* 0x0000000000027941 */ /* 0x000fea0003800200 */
.L_x_585:
[----:B------:R-:W-:-:S05]  /*09c0*/  VIADD R5, R5, 0x400 ;  /* 0x0000040005057836 */ /* 0x000fca0000000000 */
[----:B------:R-:W-:-:S13]  /*09d0*/  ISETP.GE.AND P0, PT, R5, UR5, PT ;  /* 0x0000000505007c0c */ /* 0x000fda000bf06270 */
[----:B------:R-:W-:Y:S05]  /*09e0*/  @!P0 BRA `(.L_x_587) ;  /* 0xfffffff800a88947 */ /* 0x000fea000383ffff */
.L_x_573:
[----:B------:R-:W-:Y:S05]  /*09f0*/  BSYNC.RECONVERGENT B1 ;  /* 0x0000000000017941 */ /* 0x000fea0003800200 */
.L_x_572:
        /* <DEDUP_REMOVED lines=31> */
.L_x_590:
[----:B------:R-:W-:Y:S05]  /*0bf0*/  BSYNC.RECONVERGENT B1 ;  /* 0x0000000000017941 */ /* 0x000fea0003800200 */
.L_x_589:
        /* <DEDUP_REMOVED lines=27> */
.L_x_592:
[----:B------:R-:W-:Y:S05]  /*0db0*/  BSYNC.RECONVERGENT B1 ;  /* 0x0000000000017941 */ /* 0x000fea0003800200 */
.L_x_591:
        /* <DEDUP_REMOVED lines=24> */
.L_x_594:
[----:B------:R-:W-:Y:S05]  /*0f40*/  BSYNC.RECONVERGENT B1 ;  /* 0x0000000000017941 */ /* 0x000fea0003800200 */
.L_x_593:
        /* <DEDUP_REMOVED lines=24> */
.L_x_596:
[----:B------:R-:W-:Y:S05]  /*10d0*/  BSYNC.RECONVERGENT B1 ;  /* 0x0000000000017941 */ /* 0x000fea0003800200 */
.L_x_595:
        /* <DEDUP_REMOVED lines=24> */
.L_x_598:
[----:B------:R-:W-:Y:S05]  /*1260*/  BSYNC.RECONVERGENT B1 ;  /* 0x0000000000017941 */ /* 0x000fea0003800200 */
.L_x_597:
        /* <DEDUP_REMOVED lines=12> */
.L_x_600:
[----:B------:R-:W-:Y:S05]  /*1330*/  BSYNC.RECONVERGENT B1 ;  /* 0x0000000000017941 */ /* 0x000fea0003800200 */
.L_x_599:
        /* <DEDUP_REMOVED lines=27> */
.L_x_603:
[----:B------:R-:W-:Y:S05]  /*14f0*/  BSYNC.RECONVERGENT B1 ;  /* 0x0000000000017941 */ /* 0x000fea0003800200 */
.L_x_602:
        /* <DEDUP_REMOVED lines=27> */
.L_x_605:
[----:B------:R-:W-:Y:S05]  /*16b0*/  BSYNC.RECONVERGENT B1 ;  /* 0x0000000000017941 */ /* 0x000fea0003800200 */
.L_x_604:
        /* <DEDUP_REMOVED lines=17> */
.L_x_607:
[----:B------:R-:W-:Y:S05]  /*17d0*/  BSYNC.RECONVERGENT B1 ;  /* 0x0000000000017941 */ /* 0x000fea0003800200 */
.L_x_606:
        /* <DEDUP_REMOVED lines=17> */
.L_x_609:
[----:B------:R-:W-:Y:S05]  /*18f0*/  BSYNC.RECONVERGENT B1 ;  /* 0x0000000000017941 */ /* 0x000fea0003800200 */
.L_x_608:
        /* <DEDUP_REMOVED lines=17> */
.L_x_611:
[----:B------:R-:W-:Y:S05]  /*1a10*/  BSYNC.RECONVERGENT B1 ;  /* 0x0000000000017941 */ /* 0x000fea0003800200 */
.L_x_610:
        /* <DEDUP_REMOVED lines=17> */
.L_x_613:
[----:B------:R-:W-:Y:S05]  /*1b30*/  BSYNC.RECONVERGENT B1 ;  /* 0x0000000000017941 */ /* 0x000fea0003800200 */
.L_x_612:
        /* <DEDUP_REMOVED lines=18> */
.L_x_588:
        /* <DEDUP_REMOVED lines=40> */
.L_x_615:
[----:B------:R-:W-:Y:S05]  /*1ee0*/  BSYNC.RECONVERGENT B1 ;  /* 0x0000000000017941 */ /* 0x000fea0003800200 */
.L_x_614:
        /* <DEDUP_REMOVED lines=25> */
.L_x_617:
[----:B------:R-:W-:Y:S05]  /*2080*/  BSYNC.RECONVERGENT B1 ;  /* 0x0000000000017941 */ /* 0x000fea0003800200 */
.L_x_616:
        /* <DEDUP_REMOVED lines=24> */
.L_x_619:
[----:B------:R-:W-:Y:S05]  /*2210*/  BSYNC.RECONVERGENT B1 ;  /* 0x0000000000017941 */ /* 0x000fea0003800200 */
.L_x_618:
        /* <DEDUP_REMOVED lines=24> */
.L_x_621:
[----:B------:R-:W-:Y:S05]  /*23a0*/  BSYNC.RECONVERGENT B1 ;  /* 0x0000000000017941 */ /* 0x000fea0003800200 */
.L_x_620:
        /* <DEDUP_REMOVED lines=24> */
.L_x_623:
[----:B------:R-:W-:Y:S05]  /*2530*/  BSYNC.RECONVERGENT B1 ;  /* 0x0000000000017941 */ /* 0x000fea0003800200 */
.L_x_622:
        /* <DEDUP_REMOVED lines=12> */
.L_x_625:
[----:B------:R-:W-:Y:S05]  /*2600*/  BSYNC.RECONVERGENT B1 ;  /* 0x0000000000017941 */ /* 0x000fea0003800200 */
.L_x_624:
        /* <DEDUP_REMOVED lines=30> */
.L_x_627:
[----:B------:R-:W-:Y:S05]  /*27f0*/  BSYNC.RECONVERGENT B1 ;  /* 0x0000000000017941 */ /* 0x000fea0003800200 */
.L_x_626:
        /* <DEDUP_REMOVED lines=27> */
.L_x_629:
[----:B------:R-:W-:Y:S05]  /*29b0*/  BSYNC.RECONVERGENT B1 ;  /* 0x0000000000017941 */ /* 0x000fea0003800200 */
.L_x_628:
        /* <DEDUP_REMOVED lines=27> */
.L_x_631:
[----:B------:R-:W-:Y:S05]  /*2b70*/  BSYNC.RECONVERGENT B1 ;  /* 0x0000000000017941 */ /* 0x000fea0003800200 */
.L_x_630:
        /* <DEDUP_REMOVED lines=27> */
.L_x_633:
[----:B------:R-:W-:Y:S05]  /*2d30*/  BSYNC.RECONVERGENT B1 ;  /* 0x0000000000017941 */ /* 0x000fea0003800200 */
.L_x_632:
        /* <DEDUP_REMOVED lines=27> */
.L_x_635:
[----:B------:R-:W-:Y:S05]  /*2ef0*/  BSYNC.RECONVERGENT B1 ;  /* 0x0000000000017941 */ /* 0x000fea0003800200 */
.L_x_634:
        /* <DEDUP_REMOVED lines=27> */
.L_x_637:
[----:B------:R-:W-:Y:S05]  /*30b0*/  BSYNC.RECONVERGENT B1 ;  /* 0x0000000000017941 */ /* 0x000fea0003800200 */
.L_x_636:
        /* <DEDUP_REMOVED lines=28> */
.L_x_569:
        /* <DEDUP_REMOVED lines=12> */
[----:B------:R-:W5:Y:S01]  /*3340*/  LDG.E.64.CONSTANT R2, desc[UR6][R6.64+0x4008] ;  /* 0x0040080606027981 */ /* 0x000f62000c1e9b00 */
[----:B------:R-:W-:Y:S01]  /*3350*/  UISETP.GE.U32.AND UP0, UPT, UR4, 0xa00, UPT ;  /* 0x00000a000400788c */ /* 0x000fe2000bf06070 */
[----:B------:R-:W-:Y:S01]  /*3360*/  IMAD.MOV.U32 R19, RZ, RZ, 0x500 ;  /* 0x00000500ff137424 */ /* 0x000fe200078e00ff */
        /* <DEDUP_REMOVED lines=29> */
[----:B------:R-:W0:Y:S01]  /*3540*/  LDC.64 R6, c[0x0][0x380] ;  /* 0x0000e000ff067b82 */ /* 0x000e220000000a00 */
[----:B------:R-:W-:Y:S01]  /*3550*/  IMAD.MOV.U32 R23, RZ, RZ, R2 ;  /* 0x000000ffff177224 */ /* 0x000fe200078e0002 */
[----:B------:R-:W1:Y:S01]  /*3560*/  LDCU UR4, c[0x0][0x390] ;  /* 0x00007200ff0477ac */ /* 0x000e620008000800 */
[----:B------:R-:W-:Y:S02]  /*3570*/  IMAD.MOV.U32 R24, RZ, RZ, R3 ;  /* 0x000000ffff187224 */ /* 0x000fe400078e0003 */
[----:B------:R-:W-:Y:S02]  /*3580*/  IMAD.MOV.U32 R18, RZ, RZ, R4 ;  /* 0x000000ffff127224 */ /* 0x000fe400078e0004 */
[----:B------:R-:W-:-:S07]  /*3590*/  IMAD.MOV.U32 R5, RZ, RZ, 0x500 ;  /* 0x00000500ff057424 */ /* 0x000fce00078e00ff */
.L_x_639:
[----:B------:R-:W-:-:S04]  /*35a0*/  IMAD.IADD R17, R0, 0x1, R5 ;  /* 0x0000000100117824 */ /* 0x000fc800078e0205 */
[----:B0-----:R-:W-:-:S05]  /*35b0*/  IMAD.WIDE.U32 R16, R17, 0x10, R6 ;  /* 0x0000001011107825 */ /* 0x001fca00078e0006 */
        /* <DEDUP_REMOVED lines=36> */
[----:B------:R-:W-:Y:S01]  /*3800*/  @P2 SEL R14, R8, R14, P0 ;  /* 0x0000000e080e2207 */ /* 0x000fe20000000000 */
[C---:B------:R-:W-:Y:S01]  /*3810*/  VIADD R8, R5.reuse, 0xa00 ;  /* 0x00000a0005087836 */ /* 0x040fe20000000000 */
[----:B------:R-:W-:Y:S01]  /*3820*/  FSETP.GEU.AND P1, PT, R22, R4, PT ;  /* 0x000000041600720b */ /* 0x000fe20003f2e000 */
[----:B------:R-:W-:Y:S01]  /*3830*/  VIADD R5, R5, 0x500 ;  /* 0x0000050005057836 */ /* 0x000fe20000000000 */
[----:B------:R-:W-:Y:S02]  /*3840*/  @P2 SEL R15, R9, R15, P0 ;  /* 0x0000000f090f2207 */ /* 0x000fe40000000000 */
[----:B-1----:R-:W-:-:S09]  /*3850*/  ISETP.GT.AND P2, PT, R8, UR4, PT ;  /* 0x0000000408007c0c */ /* 0x002fd2000bf44270 */
[----:B------:R-:W-:-:S04]  /*3860*/  @P1 ISETP.GE.U32.AND P0, PT, R14, R2, PT ;  /* 0x000000020e00120c */ /* 0x000fc80003f06070 */
[----:B------:R-:W-:-:S04]  /*3870*/  @P1 ISETP.GE.AND.EX P0, PT, R15, R3, PT, P0 ;  /* 0x000000030f00120c */ /* 0x000fc80003f06300 */
[----:B------:R-:W-:-:S04]  /*3880*/  @P1 FSETP.LT.OR P0, PT, R4, R22, !P0 ;  /* 0x000000160400120b */ /* 0x000fc80004701400 */
[----:B------:R-:W-:Y:S02]  /*3890*/  @P1 FSEL R4, R22, R4, P0 ;  /* 0x0000000416041208 */ /* 0x000fe40000000000 */
[----:B------:R-:W-:Y:S02]  /*38a0*/  @P1 SEL R2, R14, R2, P0 ;  /* 0x000000020e021207 */ /* 0x000fe40000000000 */
[----:B------:R-:W-:Y:S01]  /*38b0*/  @P1 SEL R3, R15, R3, P0 ;  /* 0x000000030f031207 */ /* 0x000fe20000000000 */
[----:B------:R-:W-:Y:S02]  /*38c0*/  IMAD.MOV.U32 R18, RZ, RZ, R4 ;  /* 0x000000ffff127224 */ /* 0x000fe400078e0004 */
[----:B------:R-:W-:Y:S02]  /*38d0*/  IMAD.MOV.U32 R23, RZ, RZ, R2 ;  /* 0x000000ffff177224 */ /* 0x000fe400078e0002 */
[----:B------:R-:W-:Y:S01]  /*38e0*/  IMAD.MOV.U32 R24, RZ, RZ, R3 ;  /* 0x000000ffff187224 */ /* 0x000fe200078e0003 */
[----:B------:R-:W-:Y:S06]  /*38f0*/  @!P2 BRA `(.L_x_639) ;  /* 0xfffffffc0028a947 */ /* 0x000fec000383ffff */
[----:B------:R-:W-:-:S07]  /*3900*/  IMAD.MOV.U32 R19, RZ, RZ, R5 ;  /* 0x000000ffff137224 */ /* 0x000fce00078e0005 */
.L_x_638:
[----:B------:R-:W-:-:S13]  /*3910*/  ISETP.GE.AND P0, PT, R19, UR4, PT ;  /* 0x0000000413007c0c */ /* 0x000fda000bf06270 */
        /* <DEDUP_REMOVED lines=12> */
[----:B------:R-:W0:Y:S01]  /*39e0*/  LDC.64 R6, c[0x0][0x380] ;  /* 0x0000e000ff067b82 */ /* 0x000e220000000a00 */
[----:B------:R-:W-:Y:S01]  /*39f0*/  LEA.HI R8, R14, 0x1, RZ, 0x18 ;  /* 0x000000010e087811 */ /* 0x000fe200078fc0ff */
[----:B------:R-:W-:Y:S02]  /*3a00*/  IMAD.IADD R13, R0, 0x1, R19 ;  /* 0x00000001000d7824 */ /* 0x000fe400078e0213 */
[----:B------:R-:W-:Y:S01]  /*3a10*/  IMAD.MOV.U32 R18, RZ, RZ, R0 ;  /* 0x000000ffff127224 */ /* 0x000fe200078e0000 */
[----:B------:R-:W-:-:S05]  /*3a20*/  LOP3.LUT R8, R8, 0x3, RZ, 0xc0, !PT ;  /* 0x0000000308087812 */ /* 0x000fca00078ec0ff */
[----:B------:R-:W-:-:S07]  /*3a30*/  IMAD.MOV R12, RZ, RZ, -R8 ;  /* 0x000000ffff0c7224 */ /* 0x000fce00078e0a08 */
.L_x_646:
[----:B0-----:R-:W-:-:S05]  /*3a40*/  IMAD.WIDE.U32 R10, R13, 0x10, R6 ;  /* 0x000000100d0a7825 */ /* 0x001fca00078e0006 */
[----:B------:R-:W2:Y:S04]  /*3a50*/  LDG.E.CONSTANT R16, desc[UR6][R10.64] ;  /* 0x000000060a107981 */ /* 0x000ea8000c1e9900 */
[----:B------:R-:W3:Y:S01]  /*3a60*/  LDG.E.64.CONSTANT R8, desc[UR6][R10.64+0x8] ;  /* 0x000008060a087981 */ /* 0x000ee2000c1e9b00 */
[----:B------:R-:W-:Y:S01]  /*3a70*/  VIADD R12, R12, 0x1 ;  /* 0x000000010c0c7836 */ /* 0x000fe20000000000 */
[----:B------:R-:W-:Y:S01]  /*3a80*/  BSSY.RECONVERGENT B3, `(.L_x_644) ;  /* 0x0000015000037945 */ /* 0x000fe20003800200 */
[----:B------:R-:W-:Y:S02]  /*3a90*/  IMAD.MOV.U32 R17, RZ, RZ, R2 ;  /* 0x000000ffff117224 */ /* 0x000fe400078e0002 */
        /* <DEDUP_REMOVED lines=19> */
.L_x_645:
[----:B------:R-:W-:Y:S05]  /*3bd0*/  BSYNC.RECONVERGENT B3 ;  /* 0x0000000000037941 */ /* 0x000fea0003800200 */
.L_x_644:
[----:B------:R-:W-:Y:S02]  /*3be0*/  VIADD R18, R18, 0x100 ;  /* 0x0000010012127836 */ /* 0x000fe40000000000 */
[----:B------:R-:W-:Y:S01]  /*3bf0*/  VIADD R13, R13, 0x100 ;  /* 0x000001000d0d7836 */ /* 0x000fe20000000000 */
[----:B------:R-:W-:Y:S06]  /*3c00*/  @P3 BRA `(.L_x_646) ;  /* 0xfffffffc008c3947 */ /* 0x000fec000383ffff */
.L_x_643:
[----:B------:R-:W-:Y:S05]  /*3c10*/  BSYNC.RECONVERGENT B2 ;  /* 0x0000000000027941 */ /* 0x000fea0003800200 */
.L_x_642:
[----:B------:R-:W-:-:S13]  /*3c20*/  ISETP.GE.U32.AND P0, PT, R14, 0x300, PT ;  /* 0x000003000e00780c */ /* 0x000fda0003f06070 */
[----:B------:R-:W-:Y:S05]  /*3c30*/  @!P0 BRA `(.L_x_641) ;  /* 0x0000000400888947 */ /* 0x000fea0003800000 */
[----:B------:R-:W0:Y:S01]  /*3c40*/  LDCU.64 UR8, c[0x0][0x380] ;  /* 0x00007000ff0877ac */ /* 0x000e220008000a00 */
[----:B------:R-:W1:Y:S01]  /*3c50*/  LDC.64 R6, c[0x0][0x380] ;  /* 0x0000e000ff067b82 */ /* 0x000e620000000a00 */
[C---:B------:R-:W-:Y:S01]  /*3c60*/  IADD3 R13, P0, PT, R18.reuse, R19, RZ ;  /* 0x00000013120d7210 */ /* 0x040fe20007f1e0ff */
[----:B------:R-:W-:-:S04]  /*3c70*/  IMAD.IADD R19, R18, 0x1, R19 ;  /* 0x0000000112137824 */ /* 0x000fc800078e0213 */
[----:B------:R-:W-:Y:S01]  /*3c80*/  IMAD.X R8, RZ, RZ, RZ, P0 ;  /* 0x000000ffff087224 */ /* 0x000fe200000e06ff */
[----:B0-----:R-:W-:-:S04]  /*3c90*/  LEA R12, P1, R13, UR8, 0x4 ;  /* 0x000000080d0c7c11 */ /* 0x001fc8000f8220ff */
[----:B------:R-:W-:Y:S02]  /*3ca0*/  IADD3 R12, P0, PT, R12, 0x3008, RZ ;  /* 0x000030080c0c7810 */ /* 0x000fe40007f1e0ff */
[----:B------:R-:W-:-:S05]  /*3cb0*/  LEA.HI.X R13, R13, UR9, R8, 0x4, P1 ;  /* 0x000000090d0d7c11 */ /* 0x000fca00088f2408 */
[----:B------:R-:W-:-:S07]  /*3cc0*/  IMAD.X R13, RZ, RZ, R13, P0 ;  /* 0x000000ffff0d7224 */ /* 0x000fce00000e060d */
.L_x_655:
[----:B-1----:R-:W-:-:S05]  /*3cd0*/  IMAD.WIDE.U32 R10, R19, 0x10, R6 ;  /* 0x00000010130a7825 */ /* 0x002fca00078e0006 */
[----:B------:R-:W2:Y:S04]  /*3ce0*/  LDG.E.CONSTANT R23, desc[UR6][R10.64] ;  /* 0x000000060a177981 */ /* 0x000ea8000c1e9900 */
[----:B------:R0:W3:Y:S02]  /*3cf0*/  LDG.E.64.CONSTANT R8, desc[UR6][R10.64+0x8] ;  /* 0x000008060a087981 */ /* 0x0000e4000c1e9b00 */
[----:B0-----:R-:W-:Y:S02]  /*3d00*/  IMAD.MOV.U32 R10, RZ, RZ, R12 ;  /* 0x000000ffff0a7224 */ /* 0x001fe400078e000c */
[----:B------:R-:W-:-:S05]  /*3d10*/  IMAD.MOV.U32 R11, RZ, RZ, R13 ;  /* 0x000000ffff0b7224 */ /* 0x000fca00078e000d */
        /* <DEDUP_REMOVED lines=16> */
[CC--:B------:R-:W-:Y:S02]  /*3e20*/  @P2 ISETP.LT.U32.AND P1, PT, R2.reuse, R8.reuse, PT ;  /* 0x000000080200220c */ /* 0x0c0fe40003f21070 */
[CC--:B------:R-:W-:Y:S02]  /*3e30*/  @P2 ISETP.GE.U32.AND P0, PT, R2.reuse, R8.reuse, PT ;  /* 0x000000080200220c */ /* 0x0c0fe40003f06070 */
[CC--:B------:R-:W-:Y:S02]  /*3e40*/  @P2 ISETP.LT.AND.EX P1, PT, R3.reuse, R9.reuse, PT, P1 ;  /* 0x000000090300220c */ /* 0x0c0fe40003f21310 */
[CC--:B------:R-:W-:Y:S02]  /*3e50*/  @P2 ISETP.GE.AND.EX P0, PT, R3.reuse, R9.reuse, PT, P0 ;  /* 0x000000090300220c */ /* 0x0c0fe40003f06300 */
[----:B------:R-:W-:Y:S02]  /*3e60*/  @P2 SEL R27, R2, R8, P1 ;  /* 0x00000008021b2207 */ /* 0x000fe40000800000 */
[----:B------:R-:W-:-:S02]  /*3e70*/  @P2 SEL R29, R3, R9, P1 ;  /* 0x00000009031d2207 */ /* 0x000fc40000800000 */
[----:B------:R-:W-:-:S07]  /*3e80*/  @P2 FSEL R22, R4, R23, !P0 ;  /* 0x0000001704162208 */ /* 0x000fce0004000000 */
.L_x_648:
[----:B------:R-:W-:Y:S05]  /*3e90*/  BSYNC.RECONVERGENT B2 ;  /* 0x0000000000027941 */ /* 0x000fea0003800200 */
.L_x_647:
        /* <DEDUP_REMOVED lines=17> */
.L_x_650:
[----:B------:R-:W-:Y:S05]  /*3fb0*/  BSYNC.RECONVERGENT B2 ;  /* 0x0000000000027941 */ /* 0x000fea0003800200 */
.L_x_649:
        /* <DEDUP_REMOVED lines=17> */
.L_x_652:
[----:B------:R-:W-:Y:S05]  /*40d0*/  BSYNC.RECONVERGENT B2 ;  /* 0x0000000000027941 */ /* 0x000fea0003800200 */
.L_x_651:
        /* <DEDUP_REMOVED lines=17> */
.L_x_654:
[----:B------:R-:W-:Y:S05]  /*41f0*/  BSYNC.RECONVERGENT B2 ;  /* 0x0000000000027941 */ /* 0x000fea0003800200 */
.L_x_653:
[----:B------:R-:W-:Y:S01]  /*4200*/  VIADD R18, R18, 0x400 ;  /* 0x0000040012127836 */ /* 0x000fe20000000000 */
[----:B------:R-:W-:Y:S01]  /*4210*/  IADD3 R12, P1, PT, R10, 0x4000, RZ ;  /* 0x000040000a0c7810 */ /* 0x000fe20007f3e0ff */
[----:B------:R-:W-:-:S03]  /*4220*/  VIADD R19, R19, 0x400 ;  /* 0x0000040013137836 */ /* 0x000fc60000000000 */
[----:B------:R-:W-:Y:S01]  /*4230*/  ISETP.GE.AND P0, PT, R18, R5, PT ;  /* 0x000000051200720c */ /* 0x000fe20003f06270 */
[----:B------:R-:W-:-:S12]  /*4240*/  IMAD.X R13, RZ, RZ, R11, P1 ;  /* 0x000000ffff0d7224 */ /* 0x000fd800008e060b */
[----:B------:R-:W-:Y:S05]  /*4250*/  @!P0 BRA `(.L_x_655) ;  /* 0xfffffff8009c8947 */ /* 0x000fea000383ffff */
.L_x_641:
[----:B------:R-:W-:Y:S05]  /*4260*/  BSYNC.RECONVERGENT B1 ;  /* 0x0000000000017941 */ /* 0x000fea0003800200 */
.L_x_640:
        /* <DEDUP_REMOVED lines=31> */
.L_x_657:
[----:B------:R-:W-:Y:S05]  /*4460*/  BSYNC.RECONVERGENT B1 ;  /* 0x0000000000017941 */ /* 0x000fea0003800200 */
.L_x_656:
        /* <DEDUP_REMOVED lines=24> */
.L_x_659:
[----:B------:R-:W-:Y:S05]  /*45f0*/  BSYNC.RECONVERGENT B1 ;  /* 0x0000000000017941 */ /* 0x000fea0003800200 */
.L_x_658:
[----:B0-----:R0:W4:Y:S01]  /*4600*/  SHFL.DOWN PT, R5, R2, 0x4, 0x1f ;  /* 0x08801f0002057f89 */ /* 0x00112200000e0000 */
[----:B------:R-:W-:Y:S01]  /*4610*/  BSSY.RECONVERGENT B1, `(.L_x_660) ;  /* 0x0000017000017945 */ /* 0x000fe20003800200 */
[----:B--2---:R-:W-:Y:S02]  /*4620*/  IMAD.MOV.U32 R3, RZ, RZ, R2 ;  /* 0x000000ffff037224 */ /* 0x004fe400078e0002 */
[----:B------:R0:W2:Y:S01]  /*4630*/  SHFL.DOWN PT, R9, R4, 0x4, 0x1f ;  /* 0x08801f0004097f89 */ /* 0x0000a200000e0000 */
[----:B------:R-:W-:Y:S02]  /*4640*/  IMAD.MOV.U32 R6, RZ, RZ, R4 ;  /* 0x000000ffff067224 */ /* 0x000fe400078e0004 */
[----:B------:R-:W-:Y:S01]  /*4650*/  IMAD.MOV.U32 R7, RZ, RZ, R8 ;  /* 0x000000ffff077224 */ /* 0x000fe200078e0008 */
[----:B------:R0:W0:Y:S01]  /*4660*/  SHFL.DOWN PT, R11, R8, 0x4, 0x1f ;  /* 0x08801f00080b7f89 */ /* 0x00002200000e0000 */
[----:B------:R-:W-:Y:S05]  /*4670*/  @P5 BRA `(.L_x_661) ;  /* 0x0000000000405947 */ /* 0x000fea0003800000 */
[----:B----4-:R-:W-:Y:S01]  /*4680*/  FSETP.GEU.AND P0, PT, R2, R5, PT ;  /* 0x000000050200720b */ /* 0x010fe20003f0e000 */
[----:B------:R-:W-:Y:S02]  /*4690*/  IMAD.MOV.U32 R3, RZ, RZ, R5 ;  /* 0x000000ffff037224 */ /* 0x000fe400078e0005 */
[----:B--2---:R-:W-:Y:S02]  /*46a0*/  IMAD.MOV.U32 R6, RZ, RZ, R9 ;  /* 0x000000ffff067224 */ /* 0x004fe400078e0009 */
        /* <DEDUP_REMOVED lines=13> */
.L_x_661:
[----:B------:R-:W-:Y:S05]  /*4780*/  BSYNC.RECONVERGENT B1 ;  /* 0x0000000000017941 */ /* 0x000fea0003800200 */
.L_x_660:
        /* <DEDUP_REMOVED lines=24> */
.L_x_663:
[----:B------:R-:W-:Y:S05]  /*4910*/  BSYNC.RECONVERGENT B1 ;  /* 0x0000000000017941 */ /* 0x000fea0003800200 */
.L_x_662:
[----:B0-----:R0:W4:Y:S01]  /*4920*/  SHFL.DOWN PT, R3, R2, 0x10, 0x1f ;  /* 0x0a001f0002037f89 */ /* 0x00112200000e0000 */
[----:B------:R-:W-:Y:S01]  /*4930*/  BSSY.RECONVERGENT B1, `(.L_x_664) ;  /* 0x0000017000017945 */ /* 0x000fe20003800200 */
[----:B------:R-:W-:Y:S02]  /*4940*/  IMAD.MOV.U32 R8, RZ, RZ, R2 ;  /* 0x000000ffff087224 */ /* 0x000fe400078e0002 */
[----:B------:R0:W0:Y:S01]  /*4950*/  SHFL.DOWN PT, R9, R4, 0x10, 0x1f ;  /* 0x0a001f0004097f89 */ /* 0x00002200000e0000 */
[----:B--2---:R-:W-:Y:S02]  /*4960*/  IMAD.MOV.U32 R7, RZ, RZ, R4 ;  /* 0x000000ffff077224 */ /* 0x004fe400078e0004 */
[----:B------:R-:W-:Y:S01]  /*4970*/  IMAD.MOV.U32 R6, RZ, RZ, R5 ;  /* 0x000000ffff067224 */ /* 0x000fe200078e0005 */
[----:B-1----:R1:W2:Y:S01]  /*4980*/  SHFL.DOWN PT, R10, R5, 0x10, 0x1f ;  /* 0x0a001f00050a7f89 */ /* 0x0022a200000e0000 */
[----:B------:R-:W-:Y:S05]  /*4990*/  @P3 BRA `(.L_x_665) ;  /* 0x0000000000403947 */ /* 0x000fea0003800000 */
[----:B----4-:R-:W-:Y:S01]  /*49a0*/  FSETP.GEU.AND P0, PT, R2, R3, PT ;  /* 0x000000030200720b */ /* 0x010fe20003f0e000 */
[----:B------:R-:W-:Y:S02]  /*49b0*/  IMAD.MOV.U32 R8, RZ, RZ, R3 ;  /* 0x000000ffff087224 */ /* 0x000fe400078e0003 */
[----:B0-----:R-:W-:Y:S02]  /*49c0*/  IMAD.MOV.U32 R7, RZ, RZ, R9 ;  /* 0x000000ffff077224 */ /* 0x001fe400078e0009 */
[----:B--2---:R-:W-:-:S08]  /*49d0*/  IMAD.MOV.U32 R6, RZ, RZ, R10 ;  /* 0x000000ffff067224 */ /* 0x004fd000078e000a */
        /* <DEDUP_REMOVED lines=12> */
.L_x_665:
[----:B------:R-:W-:Y:S05]  /*4aa0*/  BSYNC.RECONVERGENT B1 ;  /* 0x0000000000017941 */ /* 0x000fea0003800200 */
.L_x_664:
[----:B------:R-:W-:Y:S04]  /*4ab0*/  BSSY.RECONVERGENT B1, `(.L_x_666) ;  /* 0x000000c000017945 */ /* 0x000fe80003800200 */
[----:B------:R-:W-:Y:S05]  /*4ac0*/  @P2 BRA `(.L_x_667) ;  /* 0x0000000000282947 */ /* 0x000fea0003800000 */
[----:B0-----:R-:W0:Y:S01]  /*4ad0*/  S2R R4, SR_CgaCtaId ;  /* 0x0000000000047919 */ /* 0x001e220000008800 */
[----:B----4-:R-:W-:Y:S02]  /*4ae0*/  MOV R3, 0x400 ;  /* 0x0000040000037802 */ /* 0x010fe40000000f00 */
[----:B------:R-:W-:-:S04]  /*4af0*/  SHF.R.U32.HI R2, RZ, 0x1, R0 ;  /* 0x00000001ff027819 */ /* 0x000fc80000011600 */
[----:B------:R-:W-:Y:S02]  /*4b00*/  LOP3.LUT R2, R2, 0x1f0, RZ, 0xc0, !PT ;  /* 0x000001f002027812 */ /* 0x000fe400078ec0ff */
[----:B0-----:R-:W-:-:S05]  /*4b10*/  LEA R3, R4, R3, 0x18 ;  /* 0x0000000304037211 */ /* 0x001fca00078ec0ff */
[----:B-1----:R-:W-:Y:S02]  /*4b20*/  IMAD.IADD R5, R2, 0x1, R3 ;  /* 0x0000000102057824 */ /* 0x002fe400078e0203 */
[----:B------:R-:W-:Y:S02]  /*4b30*/  IMAD.MOV.U32 R2, RZ, RZ, R7 ;  /* 0x000000ffff027224 */ /* 0x000fe400078e0007 */
[----:B------:R-:W-:Y:S01]  /*4b40*/  IMAD.MOV.U32 R3, RZ, RZ, R6 ;  /* 0x000000ffff037224 */ /* 0x000fe200078e0006 */
[----:B------:R0:W-:Y:S04]  /*4b50*/  STS [R5+0x8], R8 ;  /* 0x0000080805007388 */ /* 0x0001e80000000800 */
[----:B------:R0:W-:Y:S02]  /*4b60*/  STS.64 [R5+0x10], R2 ;  /* 0x0000100205007388 */ /* 0x0001e40000000a00 */
.L_x_667:
[----:B------:R-:W-:Y:S05]  /*4b70*/  BSYNC.RECONVERGENT B1 ;  /* 0x0000000000017941 */ /* 0x000fea0003800200 */
.L_x_666:
        /* <DEDUP_REMOVED lines=8> */
[----:B-1----:R-:W1:Y:S04]  /*4c00*/  LDS.64 R4, [R24+0x20] ;  /* 0x0000200018047984 */ /* 0x002e680000000a00 */
[----:B------:R4:W2:Y:S04]  /*4c10*/  LDS R18, [R24+0x28] ;  /* 0x0000280018127984 */ /* 0x0008a80000000800 */
[----:B------:R4:W2:Y:S01]  /*4c20*/  LDS R16, [R24+0x38] ;  /* 0x0000380018107984 */ /* 0x0008a20000000800 */
[----:B0-----:R-:W-:Y:S01]  /*4c30*/  FSETP.GEU.AND P0, PT, R8, R3, PT ;  /* 0x000000030800720b */ /* 0x001fe20003f0e000 */
[----:B------:R-:W-:-:S02]  /*4c40*/  IMAD.MOV.U32 R19, RZ, RZ, R3 ;  /* 0x000000ffff137224 */ /* 0x000fc400078e0003 */
[----:B-1----:R-:W-:Y:S02]  /*4c50*/  IMAD.MOV.U32 R21, RZ, RZ, R4 ;  /* 0x000000ffff157224 */ /* 0x002fe400078e0004 */
[----:B------:R-:W-:-:S08]  /*4c60*/  IMAD.MOV.U32 R20, RZ, RZ, R5 ;  /* 0x000000ffff147224 */ /* 0x000fd000078e0005 */
[----:B--2-4-:R-:W-:Y:S05]  /*4c70*/  @!P0 BRA `(.L_x_669) ;  /* 0x00000000002c8947 */ /* 0x014fea0003800000 */
        /* <DEDUP_REMOVED lines=11> */
.L_x_669:
[----:B------:R-:W-:Y:S05]  /*4d30*/  BSYNC.RECONVERGENT B1 ;  /* 0x0000000000017941 */ /* 0x000fea0003800200 */
.L_x_668:
        /* <DEDUP_REMOVED lines=27> */
.L_x_671:
[----:B------:R-:W-:Y:S05]  /*4ef0*/  BSYNC.RECONVERGENT B1 ;  /* 0x0000000000017941 */ /* 0x000fea0003800200 */
.L_x_670:
        /* <DEDUP_REMOVED lines=17> */
.L_x_673:
[----:B------:R-:W-:Y:S05]  /*5010*/  BSYNC.RECONVERGENT B1 ;  /* 0x0000000000017941 */ /* 0x000fea0003800200 */
.L_x_672:
        /* <DEDUP_REMOVED lines=17> */
.L_x_675:
[----:B------:R-:W-:Y:S05]  /*5130*/  BSYNC.RECONVERGENT B1 ;  /* 0x0000000000017941 */ /* 0x000fea0003800200 */
.L_x_674:
        /* <DEDUP_REMOVED lines=17> */
.L_x_677:
[----:B------:R-:W-:Y:S05]  /*5250*/  BSYNC.RECONVERGENT B1 ;  /* 0x0000000000017941 */ /* 0x000fea0003800200 */
.L_x_676:
        /* <DEDUP_REMOVED lines=17> */
.L_x_679:
[----:B------:R-:W-:Y:S05]  /*5370*/  BSYNC.RECONVERGENT B1 ;  /* 0x0000000000017941 */ /* 0x000fea0003800200 */
.L_x_678:
        /* <DEDUP_REMOVED lines=16> */
.L_x_601:
[----:B------:R-:W-:Y:S05]  /*5480*/  BSYNC.RECONVERGENT B0 ;  /* 0x0000000000007941 */ /* 0x000fea0003800200 */
.L_x_568:
        /* <DEDUP_REMOVED lines=8> */
.L_x_680:
        /* <DEDUP_REMOVED lines=15> */
.L_x_1112:


//--------------------- .text._ZN6thrust24THRUST_300001_SM_1000_NS8cuda_cub4core6detail13_kernel_agentINS1_8__reduce10DrainAgentIiEEJN3cub18CUB_300001_SM_10009GridQueueIjEEiEEEvDpT0_ --------------------------
	.section	.text._ZN6thrust24THRUST_300001_SM_1000_NS8cuda_cub4core6detail13_kernel_agentINS1_8__reduce10DrainAgentIiEEJN3cub18CUB_300001_SM_10009GridQueueIjEEiEEEvDpT0_,"ax",@progbits
	.align	128
        .global         _ZN6thrust24THRUST_300001_SM_1000_NS8cuda_cub4core6detail13_kernel_agentINS1_8__reduce10DrainAgentIiEEJN3cub18CUB_300001_SM_10009GridQueueIjEEiEEEvDpT0_
        .type           _ZN6thrust24THRUST_300001_SM_1000_NS8cuda_cub4core6detail13_kernel_agentINS1_8__reduce10DrainAgentIiEEJN3cub18CUB_300001_SM_10009GridQueueIjEEiEEEvDpT0_,@function
        .size           _ZN6thrust24THRUST_300001_SM_1000_NS8cuda_cub4core6detail13_kernel_agentINS1_8__reduce10DrainAgentIiEEJN3cub18CUB_300001_SM_10009GridQueueIjEEiEEEvDpT0_,(.L_x_1113 - _ZN6thrust24THRUST_300001_SM_1000_NS8cuda_cub4core6detail13_kernel_agentINS1_8__reduce10DrainAgentIiEEJN3cub18CUB_300001_SM_10009GridQueueIjEEiEEEvDpT0_)
        .other          _ZN6thrust24THRUST_300001_SM_1000_NS8cuda_cub4core6detail13_kernel_agentINS1_8__reduce10DrainAgentIiEEJN3cub18CUB_300001_SM_10009GridQueueIjEEiEEEvDpT0_,@"STO_CUDA_ENTRY STV_DEFAULT"
_ZN6thrust24THRUST_300001_SM_1000_NS8cuda_cub4core6detail13_kernel_agentINS1_8__reduce10DrainAgentIiEEJN3cub18CUB_300001_SM_10009GridQueueIjEEiEEEvDpT0_:
.text._ZN6thrust24THRUST_300001_SM_1000_NS8cuda_cub4core6detail13_kernel_agentINS1_8__reduce10DrainAgentIiEEJN3cub18CUB_300001_SM_10009GridQueueIjEEiEEEvDpT0_:
[----:B------:R-:W-:Y:S08]  /*0000*/  LDC R1, c[0x0][0x37c] ;  /* 0x0000df00ff017b82 */ /* 0x000ff00000000800 */
[----:B------:R-:W0:Y:S01]  /*0010*/  LDC.64 R2, c[0x0][0x380] ;  /* 0x0000e000ff027b82 */ /* 0x000e220000000a00 */
[----:B------:R-:W0:Y:S07]  /*0020*/  LDCU.64 UR4, c[0x0][0x358] ;  /* 0x00006b00ff0477ac */ /* 0x000e2e0008000a00 */
[----:B------:R-:W1:Y:S01]  /*0030*/  LDC R5, c[0x0][0x388] ;  /* 0x0000e200ff057b82 */ /* 0x000e620000000800 */
[----:B0-----:R-:W-:Y:S04]  /*0040*/  STG.E desc[UR4][R2.64+0x4], RZ ;  /* 0x000004ff02007986 */ /* 0x001fe8000c101904 */
[----:B-1----:R-:W-:Y:S01]  /*0050*/  STG.E desc[UR4][R2.64], R5 ;  /* 0x0000000502007986 */ /* 0x002fe2000c101904 */
[----:B------:R-:W-:Y:S05]  /*0060*/  EXIT ;  /* 0x000000000000794d */ /* 0x000fea0003800000 */
.L_x_681:
        /* <DEDUP_REMOVED lines=9> */
.L_x_1113:


//--------------------- .text._ZN6thrust24THRUST_300001_SM_1000_NS8cuda_cub4core6detail13_kernel_agentINS1_8__reduce11ReduceAgentINS0_12zip_iteratorIN4cuda3std3__45tupleIJNS0_10device_ptrIfEENS0_17counting_iteratorIlNS0_11use_defaultESF_SF_EEEEEEEPNSB_IJflEEESJ_iNS1_9__extrema9arg_max_fIflNSA_4lessIfEEEEEEJSI_SK_iN3cub18CUB_300001_SM_100013GridEvenShareIiEENSS_9GridQueueIjEESP_EEEvDpT0_ --------------------------
	.section	.text._ZN6thrust24THRUST_300001_SM_1000_NS8cuda_cub4core6detail13_kernel_agentINS1_8__reduce11ReduceAgentINS0_12zip_iteratorIN4cuda3std3__45tupleIJNS0_10device_ptrIfEENS0_17counting_iteratorIlNS0_11use_defaultESF_SF_EEEEEEEPNSB_IJflEEESJ_iNS1_9__extrema9arg_max_fIflNSA_4lessIfEEEEEEJSI_SK_iN3cub18CUB_300001_SM_100013GridEvenShareIiEENSS_9GridQueueIjEESP_EEEvDpT0_,"ax",@progbits
	.align	128
        .global         _ZN6thrust24THRUST_300001_SM_1000_NS8cuda_cub4core6detail13_kernel_agentINS1_8__reduce11ReduceAgentINS0_12zip_iteratorIN4cuda3std3__45tupleIJNS0_10device_ptrIfEENS0_17counting_iteratorIlNS0_11use_defaultESF_SF_EEEEEEEPNSB_IJflEEESJ_iNS1_9__extrema9arg_max_fIflNSA_4lessIfEEEEEEJSI_SK_iN3cub18CUB_300001_SM_100013GridEvenShareIiEENSS_9GridQueueIjEESP_EEEvDpT0_
        .type           _ZN6thrust24THRUST_300001_SM_1000_NS8cuda_cub4core6detail13_kernel_agentINS1_8__reduce11ReduceAgentINS0_12zip_iteratorIN4cuda3std3__45tupleIJNS0_10device_ptrIfEENS0_17counting_iteratorIlNS0_11use_defaultESF_SF_EEEEEEEPNSB_IJflEEESJ_iNS1_9__extrema9arg_max_fIflNSA_4lessIfEEEEEEJSI_SK_iN3cub18CUB_300001_SM_100013GridEvenShareIiEENSS_9GridQueueIjEESP_EEEvDpT0_,@function
        .size           _ZN6thrust24THRUST_300001_SM_1000_NS8cuda_cub4core6detail13_kernel_agentINS1_8__reduce11ReduceAgentINS0_12zip_iteratorIN4cuda3std3__45tupleIJNS0_10device_ptrIfEENS0_17counting_iteratorIlNS0_11use_defaultESF_SF_EEEEEEEPNSB_IJflEEESJ_iNS1_9__extrema9arg_max_fIflNSA_4lessIfEEEEEEJSI_SK_iN3cub18CUB_300001_SM_100013GridEvenShareIiEENSS_9GridQueueIjEESP_EEEvDpT0_,(.L_x_1114 - _ZN6thrust24THRUST_300001_SM_1000_NS8cuda_cub4core6detail13_kernel_agentINS1_8__reduce11ReduceAgentINS0_12zip_iteratorIN4cuda3std3__45tupleIJNS0_10device_ptrIfEENS0_17counting_iteratorIlNS0_11use_defaultESF_SF_EEEEEEEPNSB_IJflEEESJ_iNS1_9__extrema9arg_max_fIflNSA_4lessIfEEEEEEJSI_SK_iN3cub18CUB_300001_SM_100013GridEvenShareIiEENSS_9GridQueueIjEESP_EEEvDpT0_)
        .other          _ZN6thrust24THRUST_300001_SM_1000_NS8cuda_cub4core6detail13_kernel_agentINS1_8__reduce11ReduceAgentINS0_12zip_iteratorIN4cuda3std3__45tupleIJNS0_10device_ptrIfEENS0_17counting_iteratorIlNS0_11use_defaultESF_SF_EEEEEEEPNSB_IJflEEESJ_iNS1_9__extrema9arg_max_fIflNSA_4lessIfEEEEEEJSI_SK_iN3cub18CUB_300001_SM_100013GridEvenShareIiEENSS_9GridQueueIjEESP_EEEvDpT0_,@"STO_CUDA_ENTRY STV_DEFAULT"
_ZN6thrust24THRUST_300001_SM_1000_NS8cuda_cub4core6detail13_kernel_agentINS1_8__reduce11ReduceAgentINS0_12zip_iteratorIN4cuda3std3__45tupleIJNS0_10device_ptrIfEENS0_17counting_iteratorIlNS0_11use_defaultESF_SF_EEEEEEEPNSB_IJflEEESJ_iNS1_9__extrema9arg_max_fIflNSA_4lessIfEEEEEEJSI_SK_iN3cub18CUB_300001_SM_100013GridEvenShareIiEENSS_9GridQueueIjEESP_EEEvDpT0_:
.text._ZN6thrust24THRUST_300001_SM_1000_NS8cuda_cub4core6detail13_kernel_agentINS1_8__reduce11ReduceAgentINS0_12zip_iteratorIN4cuda3std3__45tupleIJNS0_10device_ptrIfEENS0_17counting_iteratorIlNS0_11use_defaultESF_SF_EEEEEEEPNSB_IJflEEESJ_iNS1_9__extrema9arg_max_fIflNSA_4lessIfEEEEEEJSI_SK_iN3cub18CUB_300001_SM_100013GridEvenShareIiEENSS_9GridQueueIjEESP_EEEvDpT0_:
[----:B------:R-:W-:Y:S01]  /*0000*/  LDC R1, c[0x0][0x37c] ;  /* 0x0000df00ff017b82 */ /* 0x000fe20000000800 */
[----:B------:R-:W0:Y:S01]  /*0010*/  S2R R0, SR_CTAID.X ;  /* 0x0000000000007919 */ /* 0x000e220000002500 */
[----:B------:R-:W1:Y:S01]  /*0020*/  LDCU UR4, c[0x0][0x398] ;  /* 0x00007300ff0477ac */ /* 0x000e620008000800 */
[----:B------:R-:W-:Y:S01]  /*0030*/  BSSY.RECONVERGENT B0, `(.L_x_682) ;  /* 0x0000586000007945 */ /* 0x000fe20003800200 */
[----:B------:R-:W2:Y:S01]  /*0040*/  LDCU UR6, c[0x0][0x370] ;  /* 0x00006e00ff0677ac */ /* 0x000ea20008000800 */
[----:B------:R-:W3:Y:S01]  /*0050*/  LDCU.64 UR10, c[0x0][0x358] ;  /* 0x00006b00ff0a77ac */ /* 0x000ee20008000a00 */
[----:B-1----:R-:W-:Y:S01]  /*0060*/  IMAD.U32 R4, RZ, RZ, UR4 ;  /* 0x00000004ff047e24 */ /* 0x002fe2000f8e00ff */
[----:B--2---:R-:W-:Y:S01]  /*0070*/  UIMAD UR6, UR6, 0x500, URZ ;  /* 0x00000500060678a4 */ /* 0x004fe2000f8e02ff */
[----:B0-----:R-:W-:-:S04]  /*0080*/  IMAD R5, R0, 0x500, RZ ;  /* 0x0000050000057824 */ /* 0x001fc800078e02ff */
[----:B------:R-:W-:-:S05]  /*0090*/  VIADD R3, R5, 0x500 ;  /* 0x0000050005037836 */ /* 0x000fca0000000000 */
[----:B------:R-:W-:-:S13]  /*00a0*/  ISETP.GT.AND P0, PT, R3, R4, PT ;  /* 0x000000040300720c */ /* 0x000fda0003f04270 */
[----:B---3--:R-:W-:Y:S05]  /*00b0*/  @!P0 BRA `(.L_x_683) ;  /* 0x0000003000b48947 */ /* 0x008fea0003800000 */
[----:B------:R-:W0:Y:S01]  /*00c0*/  S2R R2, SR_TID.X ;  /* 0x0000000000027919 */ /* 0x000e220000002100 */
[----:B------:R-:W-:Y:S01]  /*00d0*/  IMAD.IADD R3, R4, 0x1, -R5 ;  /* 0x0000000104037824 */ /* 0x000fe200078e0a05 */
[----:B------:R-:W1:Y:S01]  /*00e0*/  LDCU.64 UR6, c[0x0][0x388] ;  /* 0x00007100ff0677ac */ /* 0x000e620008000a00 */
[----:B------:R-:W-:Y:S01]  /*00f0*/  BSSY.RECONVERGENT B1, `(.L_x_684) ;  /* 0x000000f000017945 */ /* 0x000fe20003800200 */
[----:B------:R-:W-:Y:S01]  /*0100*/  CS2R R6, SRZ ;  /* 0x0000000000067805 */ /* 0x000fe2000001ff00 */
[----:B------:R-:W-:Y:S01]  /*0110*/  IMAD.MOV.U32 R8, RZ, RZ, RZ ;  /* 0x000000ffff087224 */ /* 0x000fe200078e00ff */
[----:B------:R-:W2:Y:S01]  /*0120*/  LDCU.64 UR8, c[0x0][0x388] ;  /* 0x00007100ff0877ac */ /* 0x000ea20008000a00 */
[----:B0-----:R-:W-:Y:S01]  /*0130*/  ISETP.GE.AND P0, PT, R2, R3, PT ;  /* 0x000000030200720c */ /* 0x001fe20003f06270 */
[----:B------:R-:W-:-:S12]  /*0140*/  IMAD.MOV.U32 R10, RZ, RZ, R2 ;  /* 0x000000ffff0a7224 */ /* 0x000fd800078e0002 */
[----:B-12---:R-:W-:Y:S05]  /*0150*/  @P0 BRA `(.L_x_685) ;  /* 0x0000000000200947 */ /* 0x006fea0003800000 */
[----:B------:R-:W0:Y:S01]  /*0160*/  LDC.64 R12, c[0x0][0x380] ;  /* 0x0000e000ff0c7b82 */ /* 0x000e220000000a00 */
[----:B------:R-:W-:Y:S01]  /*0170*/  IMAD.IADD R9, R5, 0x1, R2 ;  /* 0x0000000105097824 */ /* 0x000fe200078e0202 */
[----:B------:R-:W1:Y:S03]  /*0180*/  LDCU.64 UR4, c[0x0][0x388] ;  /* 0x00007100ff0477ac */ /* 0x000e660008000a00 */
[----:B0-----:R-:W-:-:S05]  /*0190*/  IMAD.WIDE R12, R9, 0x4, R12 ;  /* 0x00000004090c7825 */ /* 0x001fca00078e020c */
[----:B------:R0:W5:Y:S01]  /*01a0*/  LDG.E R7, desc[UR10][R12.64] ;  /* 0x0000000a0c077981 */ /* 0x000162000c1e1900 */
[----:B-1----:R-:W-:Y:S01]  /*01b0*/  IADD3 R6, P0, PT, R9, UR4, RZ ;  /* 0x0000000409067c10 */ /* 0x002fe2000ff1e0ff */
[----:B------:R-:W-:-:S03]  /*01c0*/  VIADD R10, R2, 0x100 ;  /* 0x00000100020a7836 */ /* 0x000fc60000000000 */
[----:B------:R-:W-:-:S09]  /*01d0*/  LEA.HI.X.SX32 R8, R9, UR5, 0x1, P0 ;  /* 0x0000000509087c11 */ /* 0x000fd200080f0eff */
.L_x_685:
[----:B------:R-:W-:Y:S05]  /*01e0*/  BSYNC.RECONVERGENT B1 ;  /* 0x0000000000017941 */ /* 0x000fea0003800200 */
.L_x_684:
[----:B------:R-:W-:Y:S01]  /*01f0*/  ISETP.GE.AND P0, PT, R10, R3, PT ;  /* 0x000000030a00720c */ /* 0x000fe20003f06270 */
[----:B------:R-:W-:-:S12]  /*0200*/  BSSY.RECONVERGENT B1, `(.L_x_686) ;  /* 0x0000091000017945 */ /* 0x000fd80003800200 */
[----:B------:R-:W-:Y:S05]  /*0210*/  @P0 BRA `(.L_x_687) ;  /* 0x00000008003c0947 */ /* 0x000fea0003800000 */
[----:B------:R-:W-:Y:S01]  /*0220*/  LOP3.LUT R9, RZ, R10, RZ, 0x33, !PT ;  /* 0x0000000aff097212 */ /* 0x000fe200078e33ff */
[----:B------:R-:W-:Y:S03]  /*0230*/  BSSY.RECONVERGENT B2, `(.L_x_688) ;  /* 0x0000028000027945 */ /* 0x000fe60003800200 */
[----:B------:R-:W-:-:S04]  /*0240*/  IADD3 R11, PT, PT, -R5, R4, R9 ;  /* 0x00000004050b7210 */ /* 0x000fc80007ffe109 */
[----:B------:R-:W-:-:S04]  /*0250*/  LOP3.LUT R4, R11, 0x300, RZ, 0xc0, !PT ;  /* 0x000003000b047812 */ /* 0x000fc800078ec0ff */
[----:B------:R-:W-:-:S13]  /*0260*/  ISETP.NE.AND P0, PT, R4, 0x300, PT ;  /* 0x000003000400780c */ /* 0x000fda0003f05270 */
[----:B------:R-:W-:Y:S05]  /*0270*/  @!P0 BRA `(.L_x_689) ;  /* 0x00000000008c8947 */ /* 0x000fea0003800000 */
[----:B0-----:R-:W0:Y:S01]  /*0280*/  LDC.64 R12, c[0x0][0x380] ;  /* 0x0000e000ff0c7b82 */ /* 0x001e220000000a00 */
[----:B------:R-:W-:Y:S01]  /*0290*/  LEA.HI R4, R11, 0x1, RZ, 0x18 ;  /* 0x000000010b047811 */ /* 0x000fe200078fc0ff */
[----:B------:R-:W-:-:S03]  /*02a0*/  IMAD.IADD R9, R5, 0x1, R10 ;  /* 0x0000000105097824 */ /* 0x000fc600078e020a */
[----:B------:R-:W-:-:S05]  /*02b0*/  LOP3.LUT R4, R4, 0x3, RZ, 0xc0, !PT ;  /* 0x0000000304047812 */ /* 0x000fca00078ec0ff */
[----:B------:R-:W-:-:S07]  /*02c0*/  IMAD.MOV R4, RZ, RZ, -R4 ;  /* 0x000000ffff047224 */ /* 0x000fce00078e0a04 */
.L_x_692:
[----:B0-----:R-:W-:-:S06]  /*02d0*/  IMAD.WIDE R14, R9, 0x4, R12 ;  /* 0x00000004090e7825 */ /* 0x001fcc00078e020c */
[----:B------:R-:W2:Y:S01]  /*02e0*/  LDG.E R15, desc[UR10][R14.64] ;  /* 0x0000000a0e0f7981 */ /* 0x000ea2000c1e1900 */
[C---:B------:R-:W-:Y:S01]  /*02f0*/  IADD3 R20, P1, PT, R9.reuse, UR6, RZ ;  /* 0x0000000609147c10 */ /* 0x040fe2000ff3e0ff */
[----:B------:R-:W-:Y:S01]  /*0300*/  VIADD R4, R4, 0x1 ;  /* 0x0000000104047836 */ /* 0x000fe20000000000 */
[----:B------:R-:W-:Y:S01]  /*0310*/  BSSY.RECONVERGENT B3, `(.L_x_690) ;  /* 0x0000016000037945 */ /* 0x000fe20003800200 */
[----:B------:R-:W-:Y:S01]  /*0320*/  IMAD.MOV.U32 R17, RZ, RZ, R6 ;  /* 0x000000ffff117224 */ /* 0x000fe200078e0006 */
[----:B------:R-:W-:Y:S01]  /*0330*/  LEA.HI.X.SX32 R19, R9, UR7, 0x1, P1 ;  /* 0x0000000709137c11 */ /* 0x000fe200088f0eff */
[----:B------:R-:W-:Y:S01]  /*0340*/  IMAD.MOV.U32 R18, RZ, RZ, R8 ;  /* 0x000000ffff127224 */ /* 0x000fe200078e0008 */
[----:B------:R-:W-:Y:S01]  /*0350*/  ISETP.NE.AND P2, PT, R4, RZ, PT ;  /* 0x000000ff0400720c */ /* 0x000fe20003f45270 */
[----:B-----5:R-:W-:Y:S02]  /*0360*/  IMAD.MOV.U32 R16, RZ, RZ, R7 ;  /* 0x000000ffff107224 */ /* 0x020fe400078e0007 */
[----:B------:R-:W-:-:S02]  /*0370*/  IMAD.MOV.U32 R6, RZ, RZ, R20 ;  /* 0x000000ffff067224 */ /* 0x000fc400078e0014 */
        /* <DEDUP_REMOVED lines=15> */
.L_x_691:
[----:B------:R-:W-:Y:S05]  /*0470*/  BSYNC.RECONVERGENT B3 ;  /* 0x0000000000037941 */ /* 0x000fea0003800200 */
.L_x_690:
[----:B------:R-:W-:Y:S02]  /*0480*/  VIADD R10, R10, 0x100 ;  /* 0x000001000a0a7836 */ /* 0x000fe40000000000 */
[----:B------:R-:W-:Y:S01]  /*0490*/  VIADD R9, R9, 0x100 ;  /* 0x0000010009097836 */ /* 0x000fe20000000000 */
[----:B------:R-:W-:Y:S06]  /*04a0*/  @P2 BRA `(.L_x_692) ;  /* 0xfffffffc00882947 */ /* 0x000fec000383ffff */
.L_x_689:
[----:B------:R-:W-:Y:S05]  /*04b0*/  BSYNC.RECONVERGENT B2 ;  /* 0x0000000000027941 */ /* 0x000fea0003800200 */
.L_x_688:
[----:B------:R-:W-:-:S13]  /*04c0*/  ISETP.GE.U32.AND P0, PT, R11, 0x300, PT ;  /* 0x000003000b00780c */ /* 0x000fda0003f06070 */
[----:B------:R-:W-:Y:S05]  /*04d0*/  @!P0 BRA `(.L_x_687) ;  /* 0x00000004008c8947 */ /* 0x000fea0003800000 */
[----:B0-----:R-:W0:Y:S01]  /*04e0*/  LDC.64 R12, c[0x0][0x380] ;  /* 0x0000e000ff0c7b82 */ /* 0x001e220000000a00 */
[----:B------:R-:W-:-:S04]  /*04f0*/  IMAD.IADD R9, R5, 0x1, R10 ;  /* 0x0000000105097824 */ /* 0x000fc800078e020a */
[C---:B------:R-:W-:Y:S02]  /*0500*/  VIADD R19, R9.reuse, 0x100 ;  /* 0x0000010009137836 */ /* 0x040fe40000000000 */
[C---:B------:R-:W-:Y:S02]  /*0510*/  VIADD R18, R9.reuse, 0x200 ;  /* 0x0000020009127836 */ /* 0x040fe40000000000 */
[----:B------:R-:W-:Y:S01]  /*0520*/  VIADD R20, R9, 0x300 ;  /* 0x0000030009147836 */ /* 0x000fe20000000000 */
[----:B0-----:R-:W-:-:S05]  /*0530*/  IADD3 R4, P0, PT, R12, 0x800, RZ ;  /* 0x000008000c047810 */ /* 0x001fca0007f1e0ff */
[----:B------:R-:W-:-:S08]  /*0540*/  IMAD.X R5, RZ, RZ, R13, P0 ;  /* 0x000000ffff057224 */ /* 0x000fd000000e060d */
.L_x_701:
[----:B------:R-:W-:-:S05]  /*0550*/  IMAD.WIDE R14, R9, 0x4, R4 ;  /* 0x00000004090e7825 */ /* 0x000fca00078e0204 */
[----:B------:R-:W2:Y:S04]  /*0560*/  LDG.E R22, desc[UR10][R14.64+-0x800] ;  /* 0xfff8000a0e167981 */ /* 0x000ea8000c1e1900 */
[----:B-----5:R0:W5:Y:S04]  /*0570*/  LDG.E R24, desc[UR10][R14.64+-0x400] ;  /* 0xfffc000a0e187981 */ /* 0x020168000c1e1900 */
[----:B------:R0:W5:Y:S04]  /*0580*/  LDG.E R11, desc[UR10][R14.64] ;  /* 0x0000000a0e0b7981 */ /* 0x000168000c1e1900 */
[----:B------:R0:W5:Y:S01]  /*0590*/  LDG.E R12, desc[UR10][R14.64+0x400] ;  /* 0x0004000a0e0c7981 */ /* 0x000162000c1e1900 */
[C---:B------:R-:W-:Y:S01]  /*05a0*/  IADD3 R21, P1, PT, R9.reuse, UR8, RZ ;  /* 0x0000000809157c10 */ /* 0x040fe2000ff3e0ff */
[----:B------:R-:W-:Y:S03]  /*05b0*/  BSSY.RECONVERGENT B2, `(.L_x_693) ;  /* 0x0000012000027945 */ /* 0x000fe60003800200 */
[----:B------:R-:W-:Y:S01]  /*05c0*/  LEA.HI.X.SX32 R23, R9, UR9, 0x1, P1 ;  /* 0x0000000909177c11 */ /* 0x000fe200088f0eff */
[----:B------:R-:W-:-:S04]  /*05d0*/  IMAD.MOV.U32 R16, RZ, RZ, R21 ;  /* 0x000000ffff107224 */ /* 0x000fc800078e0015 */
        /* <DEDUP_REMOVED lines=15> */
.L_x_694:
[----:B------:R-:W-:Y:S05]  /*06d0*/  BSYNC.RECONVERGENT B2 ;  /* 0x0000000000027941 */ /* 0x000fea0003800200 */
.L_x_693:
[----:B-----5:R-:W-:Y:S01]  /*06e0*/  FSETP.GEU.AND P0, PT, R13, R24, PT ;  /* 0x000000180d00720b */ /* 0x020fe20003f0e000 */
[----:B------:R-:W-:Y:S01]  /*06f0*/  BSSY.RECONVERGENT B2, `(.L_x_695) ;  /* 0x0000012000027945 */ /* 0x000fe20003800200 */
[----:B------:R-:W-:Y:S01]  /*0700*/  IADD3 R15, P1, PT, R19, UR8, RZ ;  /* 0x00000008130f7c10 */ /* 0x000fe2000ff3e0ff */
[----:B------:R-:W-:-:S03]  /*0710*/  IMAD.MOV.U32 R6, RZ, RZ, R24 ;  /* 0x000000ffff067224 */ /* 0x000fc600078e0018 */
[----:B------:R-:W-:Y:S01]  /*0720*/  LEA.HI.X.SX32 R14, R19, UR9, 0x1, P1 ;  /* 0x00000009130e7c11 */ /* 0x000fe200088f0eff */
        /* <DEDUP_REMOVED lines=14> */
.L_x_696:
[----:B------:R-:W-:Y:S05]  /*0810*/  BSYNC.RECONVERGENT B2 ;  /* 0x0000000000027941 */ /* 0x000fea0003800200 */
.L_x_695:
[----:B------:R-:W-:Y:S01]  /*0820*/  FSETP.GEU.AND P0, PT, R6, R11, PT ;  /* 0x0000000b0600720b */ /* 0x000fe20003f0e000 */
[----:B------:R-:W-:Y:S01]  /*0830*/  BSSY.RECONVERGENT B2, `(.L_x_697) ;  /* 0x0000013000027945 */ /* 0x000fe20003800200 */
[----:B------:R-:W-:Y:S01]  /*0840*/  IADD3 R16, P1, PT, R18, UR8, RZ ;  /* 0x0000000812107c10 */ /* 0x000fe2000ff3e0ff */
[----:B------:R-:W-:Y:S01]  /*0850*/  IMAD.MOV.U32 R13, RZ, RZ, R11 ;  /* 0x000000ffff0d7224 */ /* 0x000fe200078e000b */
[----:B------:R-:W-:Y:S02]  /*0860*/  IADD3 R21, P2, PT, R20, UR8, RZ ;  /* 0x0000000814157c10 */ /* 0x000fe4000ff5e0ff */
        /* <DEDUP_REMOVED lines=15> */
.L_x_698:
[----:B------:R-:W-:Y:S05]  /*0960*/  BSYNC.RECONVERGENT B2 ;  /* 0x0000000000027941 */ /* 0x000fea0003800200 */
.L_x_697:
[----:B------:R-:W-:Y:S01]  /*0970*/  FSETP.GEU.AND P0, PT, R13, R12, PT ;  /* 0x0000000c0d00720b */ /* 0x000fe20003f0e000 */
[----:B------:R-:W-:Y:S01]  /*0980*/  BSSY.RECONVERGENT B2, `(.L_x_699) ;  /* 0x0000011000027945 */ /* 0x000fe20003800200 */
[----:B------:R-:W-:Y:S01]  /*0990*/  LEA.HI.X.SX32 R16, R20, UR9, 0x1, P2 ;  /* 0x0000000914107c11 */ /* 0x000fe200090f0eff */
        /* <DEDUP_REMOVED lines=15> */
.L_x_700:
[----:B------:R-:W-:Y:S05]  /*0a90*/  BSYNC.RECONVERGENT B2 ;  /* 0x0000000000027941 */ /* 0x000fea0003800200 */
.L_x_699:
[----:B------:R-:W-:Y:S02]  /*0aa0*/  VIADD R10, R10, 0x400 ;  /* 0x000004000a0a7836 */ /* 0x000fe40000000000 */
[----:B------:R-:W-:Y:S02]  /*0ab0*/  VIADD R19, R19, 0x400 ;  /* 0x0000040013137836 */ /* 0x000fe40000000000 */
[----:B------:R-:W-:Y:S01]  /*0ac0*/  VIADD R18, R18, 0x400 ;  /* 0x0000040012127836 */ /* 0x000fe20000000000 */
[----:B------:R-:W-:Y:S01]  /*0ad0*/  ISETP.GE.AND P0, PT, R10, R3, PT ;  /* 0x000000030a00720c */ /* 0x000fe20003f06270 */
[----:B------:R-:W-:Y:S02]  /*0ae0*/  VIADD R20, R20, 0x400 ;  /* 0x0000040014147836 */ /* 0x000fe40000000000 */
[----:B------:R-:W-:-:S10]  /*0af0*/  VIADD R9, R9, 0x400 ;  /* 0x0000040009097836 */ /* 0x000fd40000000000 */
[----:B------:R-:W-:Y:S05]  /*0b00*/  @!P0 BRA `(.L_x_701) ;  /* 0xfffffff800908947 */ /* 0x000fea000383ffff */
.L_x_687:
[----:B------:R-:W-:Y:S05]  /*0b10*/  BSYNC.RECONVERGENT B1 ;  /* 0x0000000000017941 */ /* 0x000fea0003800200 */
.L_x_686:
[----:B------:R-:W-:-:S13]  /*0b20*/  ISETP.GE.AND P0, PT, R3, 0x100, PT ;  /* 0x000001000300780c */ /* 0x000fda0003f06270 */
[----:B------:R-:W-:Y:S05]  /*0b30*/  @!P0 BRA `(.L_x_702) ;  /* 0x00000010008c8947 */ /* 0x000fea0003800000 */
[----:B0-----:R-:W0:Y:S01]  /*0b40*/  S2R R12, SR_LANEID ;  /* 0x00000000000c7919 */ /* 0x001e220000000000 */
[----:B------:R-:W-:Y:S01]  /*0b50*/  BSSY.RECONVERGENT B1, `(.L_x_703) ;  /* 0x000001b000017945 */ /* 0x000fe20003800200 */
[----:B------:R-:W-:Y:S01]  /*0b60*/  IMAD.MOV.U32 R9, RZ, RZ, R6 ;  /* 0x000000ffff097224 */ /* 0x000fe200078e0006 */
[----:B-----5:R1:W2:Y:S01]  /*0b70*/  SHFL.DOWN PT, R4, R7, 0x1, 0x1f ;  /* 0x08201f0007047f89 */ /* 0x0202a200000e0000 */
        /* <DEDUP_REMOVED lines=24> */
.L_x_704:
[----:B------:R-:W-:Y:S05]  /*0d00*/  BSYNC.RECONVERGENT B1 ;  /* 0x0000000000017941 */ /* 0x000fea0003800200 */
.L_x_703:
        /* <DEDUP_REMOVED lines=12> */
[----:B---3--:R-:W-:Y:S02]  /*0dd0*/  IMAD.MOV.U32 R5, RZ, RZ, R12 ;  /* 0x000000ffff057224 */ /* 0x008fe400078e000c */
[----:B--2---:R-:W-:Y:S02]  /*0de0*/  IMAD.MOV.U32 R8, RZ, RZ, R7 ;  /* 0x000000ffff087224 */ /* 0x004fe400078e0007 */
        /* <DEDUP_REMOVED lines=13> */
.L_x_706:
[----:B------:R-:W-:Y:S05]  /*0ec0*/  BSYNC.RECONVERGENT B1 ;  /* 0x0000000000017941 */ /* 0x000fea0003800200 */
.L_x_705:
[----:B0-----:R0:W4:Y:S01]  /*0ed0*/  SHFL.DOWN PT, R9, R4, 0x4, 0x1f ;  /* 0x08801f0004097f89 */ /* 0x00112200000e0000 */
[----:B------:R-:W-:Y:S01]  /*0ee0*/  BSSY.RECONVERGENT B1, `(.L_x_707) ;  /* 0x0000017000017945 */ /* 0x000fe20003800200 */
[----:B-1----:R-:W-:Y:S02]  /*0ef0*/  IMAD.MOV.U32 R6, RZ, RZ, R5 ;  /* 0x000000ffff067224 */ /* 0x002fe400078e0005 */
[----:B------:R0:W1:Y:S01]  /*0f00*/  SHFL.DOWN PT, R10, R5, 0x4, 0x1f ;  /* 0x08801f00050a7f89 */ /* 0x00006200000e0000 */
[----:B--2---:R-:W-:Y:S02]  /*0f10*/  IMAD.MOV.U32 R7, RZ, RZ, R8 ;  /* 0x000000ffff077224 */ /* 0x004fe400078e0008 */
[----:B------:R-:W-:Y:S01]  /*0f20*/  IMAD.MOV.U32 R3, RZ, RZ, R4 ;  /* 0x000000ffff037224 */ /* 0x000fe200078e0004 */
[----:B------:R0:W2:Y:S01]  /*0f30*/  SHFL.DOWN PT, R11, R8, 0x4, 0x1f ;  /* 0x08801f00080b7f89 */ /* 0x0000a200000e0000 */
[----:B------:R-:W-:Y:S05]  /*0f40*/  @P3 BRA `(.L_x_708) ;  /* 0x0000000000403947 */ /* 0x000fea0003800000 */
[----:B----4-:R-:W-:Y:S01]  /*0f50*/  FSETP.GEU.AND P0, PT, R4, R9, PT ;  /* 0x000000090400720b */ /* 0x010fe20003f0e000 */
[----:B-1----:R-:W-:Y:S02]  /*0f60*/  IMAD.MOV.U32 R6, RZ, RZ, R10 ;  /* 0x000000ffff067224 */ /* 0x002fe400078e000a */
        /* <DEDUP_REMOVED lines=14> */
.L_x_708:
[----:B------:R-:W-:Y:S05]  /*1050*/  BSYNC.RECONVERGENT B1 ;  /* 0x0000000000017941 */ /* 0x000fea0003800200 */
.L_x_707:
[----:B0-----:R0:W0:Y:S01]  /*1060*/  SHFL.DOWN PT, R8, R3, 0x8, 0x1f ;  /* 0x09001f0003087f89 */ /* 0x00102200000e0000 */
[----:B------:R-:W-:Y:S01]  /*1070*/  BSSY.RECONVERGENT B1, `(.L_x_709) ;  /* 0x0000017000017945 */ /* 0x000fe20003800200 */
[----:B------:R-:W-:Y:S02]  /*1080*/  IMAD.MOV.U32 R5, RZ, RZ, R6 ;  /* 0x000000ffff057224 */ /* 0x000fe400078e0006 */
[----:B--2---:R2:W0:Y:S01]  /*1090*/  SHFL.DOWN PT, R11, R6, 0x8, 0x1f ;  /* 0x09001f00060b7f89 */ /* 0x00442200000e0000 */
        /* <DEDUP_REMOVED lines=20> */
.L_x_710:
[----:B------:R-:W-:Y:S05]  /*11e0*/  BSYNC.RECONVERGENT B1 ;  /* 0x0000000000017941 */ /* 0x000fea0003800200 */
.L_x_709:
[----:B0-----:R0:W4:Y:S01]  /*11f0*/  SHFL.DOWN PT, R3, R4, 0x10, 0x1f ;  /* 0x0a001f0004037f89 */ /* 0x00112200000e0000 */
[----:B------:R-:W-:Y:S01]  /*1200*/  BSSY.RECONVERGENT B1, `(.L_x_711) ;  /* 0x0000017000017945 */ /* 0x000fe20003800200 */
[----:B--2---:R-:W-:Y:S02]  /*1210*/  IMAD.MOV.U32 R7, RZ, RZ, R5 ;  /* 0x000000ffff077224 */ /* 0x004fe400078e0005 */
[----:B-1----:R0:W1:Y:S01]  /*1220*/  SHFL.DOWN PT, R10, R5, 0x10, 0x1f ;  /* 0x0a001f00050a7f89 */ /* 0x00206200000e0000 */
[----:B------:R-:W-:Y:S02]  /*1230*/  IMAD.MOV.U32 R8, RZ, RZ, R9 ;  /* 0x000000ffff087224 */ /* 0x000fe400078e0009 */
[----:B------:R-:W-:Y:S01]  /*1240*/  IMAD.MOV.U32 R6, RZ, RZ, R4 ;  /* 0x000000ffff067224 */ /* 0x000fe200078e0004 */
[----:B---3--:R0:W2:Y:S01]  /*1250*/  SHFL.DOWN PT, R12, R9, 0x10, 0x1f ;  /* 0x0a001f00090c7f89 */ /* 0x0080a200000e0000 */
        /* <DEDUP_REMOVED lines=17> */
.L_x_712:
[----:B------:R-:W-:Y:S05]  /*1370*/  BSYNC.RECONVERGENT B1 ;  /* 0x0000000000017941 */ /* 0x000fea0003800200 */
.L_x_711:
[----:B------:R-:W-:Y:S04]  /*1380*/  BSSY.RECONVERGENT B1, `(.L_x_713) ;  /* 0x000000c000017945 */ /* 0x000fe80003800200 */
[----:B------:R-:W-:Y:S05]  /*1390*/  @P2 BRA `(.L_x_714) ;  /* 0x0000000000282947 */ /* 0x000fea0003800000 */
[----:B0-----:R-:W0:Y:S01]  /*13a0*/  S2R R5, SR_CgaCtaId ;  /* 0x0000000000057919 */ /* 0x001e220000008800 */
[----:B------:R-:W-:Y:S02]  /*13b0*/  MOV R4, 0x400 ;  /* 0x0000040000047802 */ /* 0x000fe40000000f00 */
[----:B----4-:R-:W-:-:S04]  /*13c0*/  SHF.R.U32.HI R3, RZ, 0x1, R2 ;  /* 0x00000001ff037819 */ /* 0x010fc80000011602 */
[----:B------:R-:W-:Y:S02]  /*13d0*/  LOP3.LUT R3, R3, 0x1f0, RZ, 0xc0, !PT ;  /* 0x000001f003037812 */ /* 0x000fe400078ec0ff */
[----:B0-----:R-:W-:Y:S01]  /*13e0*/  LEA R4, R5, R4, 0x18 ;  /* 0x0000000405047211 */ /* 0x001fe200078ec0ff */
[----:B------:R-:W-:-:S04]  /*13f0*/  IMAD.MOV.U32 R5, RZ, RZ, R8 ;  /* 0x000000ffff057224 */ /* 0x000fc800078e0008 */
[----:B------:R-:W-:Y:S02]  /*1400*/  IMAD.IADD R3, R3, 0x1, R4 ;  /* 0x0000000103037824 */ /* 0x000fe400078e0204 */
[----:B------:R-:W-:-:S03]  /*1410*/  IMAD.MOV.U32 R4, RZ, RZ, R7 ;  /* 0x000000ffff047224 */ /* 0x000fc600078e0007 */
[----:B------:R3:W-:Y:S04]  /*1420*/  STS [R3+0x8], R6 ;  /* 0x0000080603007388 */ /* 0x0007e80000000800 */
[----:B------:R3:W-:Y:S02]  /*1430*/  STS.64 [R3+0x10], R4 ;  /* 0x0000100403007388 */ /* 0x0007e40000000a00 */
.L_x_714:
[----:B------:R-:W-:Y:S05]  /*1440*/  BSYNC.RECONVERGENT B1 ;  /* 0x0000000000017941 */ /* 0x000fea0003800200 */
.L_x_713:
[----:B------:R-:W-:Y:S01]  /*1450*/  BAR.SYNC.DEFER_BLOCKING 0x0 ;  /* 0x0000000000007b1d */ /* 0x000fe20000010000 */
[----:B------:R-:W-:-:S13]  /*1460*/  ISETP.NE.AND P2, PT, R2, RZ, PT ;  /* 0x000000ff0200720c */ /* 0x000fda0003f45270 */
[----:B------:R-:W-:Y:S05]  /*1470*/  @P2 BRA `(.L_x_715) ;  /* 0x0000004400042947 */ /* 0x000fea0003800000 */
[----:B---34-:R-:W3:Y:S01]  /*1480*/  S2R R3, SR_CgaCtaId ;  /* 0x0000000000037919 */ /* 0x018ee20000008800 */
[----:B------:R-:W-:Y:S01]  /*1490*/  MOV R2, 0x400 ;  /* 0x0000040000027802 */ /* 0x000fe20000000f00 */
[----:B------:R-:W-:Y:S03]  /*14a0*/  BSSY.RECONVERGENT B1, `(.L_x_716) ;  /* 0x0000016000017945 */ /* 0x000fe60003800200 */
[----:B---3--:R-:W-:-:S05]  /*14b0*/  LEA R26, R3, R2, 0x18 ;  /* 0x00000002031a7211 */ /* 0x008fca00078ec0ff */
[----:B0-----:R-:W0:Y:S04]  /*14c0*/  LDS R5, [R26+0x18] ;  /* 0x000018001a057984 */ /* 0x001e280000000800 */
        /* <DEDUP_REMOVED lines=19> */
.L_x_717:
[----:B------:R-:W-:Y:S05]  /*1600*/  BSYNC.RECONVERGENT B1 ;  /* 0x0000000000017941 */ /* 0x000fea0003800200 */
.L_x_716:
[----:B------:R-:W0:Y:S01]  /*1610*/  LDS.64 R6, [R26+0x30] ;  /* 0x000030001a067984 */ /* 0x000e220000000a00 */
[----:B------:R-:W-:Y:S01]  /*1620*/  FSETP.GEU.AND P0, PT, R21, R22, PT ;  /* 0x000000161500720b */ /* 0x000fe20003f0e000 */
[----:B------:R-:W-:Y:S01]  /*1630*/  BSSY.RECONVERGENT B1, `(.L_x_718) ;  /* 0x0000019000017945 */ /* 0x000fe20003800200 */
[----:B------:R-:W-:Y:S01]  /*1640*/  IMAD.MOV.U32 R23, RZ, RZ, R22 ;  /* 0x000000ffff177224 */ /* 0x000fe200078e0016 */
[----:B------:R1:W3:Y:S04]  /*1650*/  LDS R20, [R26+0x48] ;  /* 0x000048001a147984 */ /* 0x0002e80000000800 */
[----:B------:R1:W4:Y:S04]  /*1660*/  LDS R19, [R26+0x58] ;  /* 0x000058001a137984 */ /* 0x0003280000000800 */
[----:B------:R1:W1:Y:S04]  /*1670*/  LDS R18, [R26+0x68] ;  /* 0x000068001a127984 */ /* 0x0002680000000800 */
[----:B------:R0:W1:Y:S04]  /*1680*/  LDS R17, [R26+0x78] ;  /* 0x000078001a117984 */ /* 0x0000680000000800 */
[----:B------:R0:W1:Y:S04]  /*1690*/  LDS.64 R8, [R26+0x40] ;  /* 0x000040001a087984 */ /* 0x0000680000000a00 */
[----:B------:R0:W1:Y:S04]  /*16a0*/  LDS.64 R10, [R26+0x50] ;  /* 0x000050001a0a7984 */ /* 0x0000680000000a00 */
[----:B--2---:R2:W1:Y:S04]  /*16b0*/  LDS.64 R12, [R26+0x60] ;  /* 0x000060001a0c7984 */ /* 0x0044680000000a00 */
        /* <DEDUP_REMOVED lines=16> */
.L_x_719:
[----:B------:R-:W-:Y:S05]  /*17c0*/  BSYNC.RECONVERGENT B1 ;  /* 0x0000000000017941 */ /* 0x000fea0003800200 */
.L_x_718:
        /* <DEDUP_REMOVED lines=17> */
.L_x_721:
[----:B------:R-:W-:Y:S05]  /*18e0*/  BSYNC.RECONVERGENT B1 ;  /* 0x0000000000017941 */ /* 0x000fea0003800200 */
.L_x_720:
[----:B---3--:R-:W-:Y:S01]  /*18f0*/  FSETP.GEU.AND P0, PT, R3, R20, PT ;  /* 0x000000140300720b */ /* 0x008fe20003f0e000 */
        /* <DEDUP_REMOVED lines=16> */
.L_x_723:
[----:B------:R-:W-:Y:S05]  /*1a00*/  BSYNC.RECONVERGENT B1 ;  /* 0x0000000000017941 */ /* 0x000fea0003800200 */
.L_x_722:
        /* <DEDUP_REMOVED lines=17> */
.L_x_725:
[----:B------:R-:W-:Y:S05]  /*1b20*/  BSYNC.RECONVERGENT B1 ;  /* 0x0000000000017941 */ /* 0x000fea0003800200 */
.L_x_724:
        /* <DEDUP_REMOVED lines=17> */
.L_x_727:
[----:B------:R-:W-:Y:S05]  /*1c40*/  BSYNC.RECONVERGENT B1 ;  /* 0x0000000000017941 */ /* 0x000fea0003800200 */
.L_x_726:
        /* <DEDUP_REMOVED lines=18> */
.L_x_702:
[----:B------:R-:W1:Y:S01]  /*1d70*/  S2R R14, SR_LANEID ;  /* 0x00000000000e7919 */ /* 0x000e620000000000 */
[----:B------:R-:W-:Y:S01]  /*1d80*/  LOP3.LUT R4, R2, 0x3e0, RZ, 0xc0, !PT ;  /* 0x000003e002047812 */ /* 0x000fe200078ec0ff */
[----:B------:R-:W-:Y:S01]  /*1d90*/  BSSY.RECONVERGENT B1, `(.L_x_728) ;  /* 0x0000027000017945 */ /* 0x000fe20003800200 */
[----:B------:R-:W-:-:S03]  /*1da0*/  IMAD.MOV.U32 R16, RZ, RZ, R8 ;  /* 0x000000ffff107224 */ /* 0x000fc600078e0008 */
[----:B------:R-:W-:Y:S01]  /*1db0*/  VIADD R10, R4, 0x20 ;  /* 0x00000020040a7836 */ /* 0x000fe20000000000 */
[----:B------:R-:W-:-:S04]  /*1dc0*/  LOP3.LUT R4, RZ, R4, RZ, 0x33, !PT ;  /* 0x00000004ff047212 */ /* 0x000fc800078e33ff */
[----:B------:R-:W-:Y:S01]  /*1dd0*/  ISETP.GT.AND P0, PT, R10, R3, PT ;  /* 0x000000030a00720c */ /* 0x000fe20003f04270 */
[----:B------:R-:W-:-:S05]  /*1de0*/  IMAD.IADD R4, R3, 0x1, R4 ;  /* 0x0000000103047824 */ /* 0x000fca00078e0204 */
[----:B------:R-:W-:-:S05]  /*1df0*/  SEL R5, R4, 0x1f, P0 ;  /* 0x0000001f04057807 */ /* 0x000fca0000000000 */
[----:B------:R2:W3:Y:S04]  /*1e00*/  SHFL.DOWN PT, R9, R6, 0x1, R5 ;  /* 0x0820000006097989 */ /* 0x0004e800000e0005 */
[----:B------:R2:W4:Y:S01]  /*1e10*/  SHFL.DOWN PT, R11, R8, 0x1, R5 ;  /* 0x08200000080b7989 */ /* 0x00052200000e0005 */
[CC--:B-1----:R-:W-:Y:S01]  /*1e20*/  ISETP.GE.AND P0, PT, R14.reuse, R5.reuse, PT ;  /* 0x000000050e00720c */ /* 0x0c2fe20003f06270 */
[C---:B------:R-:W-:Y:S01]  /*1e30*/  VIADD R10, R14.reuse, 0x4 ;  /* 0x000000040e0a7836 */ /* 0x040fe20000000000 */
[C---:B------:R-:W-:Y:S01]  /*1e40*/  ISETP.NE.AND P2, PT, R14.reuse, RZ, PT ;  /* 0x000000ff0e00720c */ /* 0x040fe20003f45270 */
[C---:B------:R-:W-:Y:S02]  /*1e50*/  VIADD R4, R14.reuse, 0x2 ;  /* 0x000000020e047836 */ /* 0x040fe40000000000 */
[----:B0-----:R-:W-:Y:S01]  /*1e60*/  VIADD R12, R14, 0x8 ;  /* 0x000000080e0c7836 */ /* 0x001fe20000000000 */
[-C--:B------:R-:W-:Y:S01]  /*1e70*/  ISETP.GT.AND P5, PT, R10, R5.reuse, PT ;  /* 0x000000050a00720c */ /* 0x080fe20003fa4270 */
[----:B------:R-:W-:Y:S01]  /*1e80*/  VIADD R14, R14, 0x10 ;  /* 0x000000100e0e7836 */ /* 0x000fe20000000000 */
[----:B-----5:R2:W0:Y:S01]  /*1e90*/  SHFL.DOWN PT, R10, R7, 0x1, R5 ;  /* 0x08200000070a7989 */ /* 0x02042200000e0005 */
[-C--:B------:R-:W-:Y:S01]  /*1ea0*/  ISETP.GT.AND P1, PT, R4, R5.reuse, PT ;  /* 0x000000050400720c */ /* 0x080fe20003f24270 */
[----:B------:R-:W-:Y:S01]  /*1eb0*/  IMAD.MOV.U32 R4, RZ, RZ, R7 ;  /* 0x000000ffff047224 */ /* 0x000fe200078e0007 */
[----:B------:R-:W-:-:S02]  /*1ec0*/  ISETP.GT.AND P4, PT, R12, R5, PT ;  /* 0x000000050c00720c */ /* 0x000fc40003f84270 */
[----:B------:R-:W-:Y:S01]  /*1ed0*/  ISETP.GT.AND P3, PT, R14, R5, PT ;  /* 0x000000050e00720c */ /* 0x000fe20003f64270 */
[----:B------:R-:W-:Y:S01]  /*1ee0*/  IMAD.MOV.U32 R14, RZ, RZ, R6 ;  /* 0x000000ffff0e7224 */ /* 0x000fe200078e0006 */
[----:B---3--:R-:W-:Y:S11]  /*1ef0*/  @P0 BRA `(.L_x_729) ;  /* 0x0000000000400947 */ /* 0x008ff60003800000 */
[----:B0-----:R-:W-:Y:S01]  /*1f00*/  FSETP.GEU.AND P0, PT, R7, R10, PT ;  /* 0x0000000a0700720b */ /* 0x001fe20003f0e000 */
[----:B------:R-:W-:Y:S02]  /*1f10*/  IMAD.MOV.U32 R4, RZ, RZ, R10 ;  /* 0x000000ffff047224 */ /* 0x000fe400078e000a */
[----:B------:R-:W-:Y:S02]  /*1f20*/  IMAD.MOV.U32 R14, RZ, RZ, R9 ;  /* 0x000000ffff0e7224 */ /* 0x000fe400078e0009 */
[----:B----4-:R-:W-:-:S08]  /*1f30*/  IMAD.MOV.U32 R16, RZ, RZ, R11 ;  /* 0x000000ffff107224 */ /* 0x010fd000078e000b */
        /* <DEDUP_REMOVED lines=12> */
.L_x_729:
[----:B------:R-:W-:Y:S05]  /*2000*/  BSYNC.RECONVERGENT B1 ;  /* 0x0000000000017941 */ /* 0x000fea0003800200 */
.L_x_728:
[----:B--2---:R1:W2:Y:S01]  /*2010*/  SHFL.DOWN PT, R7, R4, 0x2, R5 ;  /* 0x0840000004077989 */ /* 0x0042a200000e0005 */
[----:B------:R-:W-:Y:S01]  /*2020*/  BSSY.RECONVERGENT B1, `(.L_x_730) ;  /* 0x0000017000017945 */ /* 0x000fe20003800200 */
[----:B------:R-:W-:Y:S02]  /*2030*/  IMAD.MOV.U32 R6, RZ, RZ, R4 ;  /* 0x000000ffff067224 */ /* 0x000fe400078e0004 */
[----:B------:R1:W3:Y:S01]  /*2040*/  SHFL.DOWN PT, R9, R14, 0x2, R5 ;  /* 0x084000000e097989 */ /* 0x0002e200000e0005 */
[----:B0-----:R-:W-:Y:S02]  /*2050*/  IMAD.MOV.U32 R10, RZ, RZ, R14 ;  /* 0x000000ffff0a7224 */ /* 0x001fe400078e000e */
[----:B------:R-:W-:Y:S01]  /*2060*/  IMAD.MOV.U32 R12, RZ, RZ, R16 ;  /* 0x000000ffff0c7224 */ /* 0x000fe200078e0010 */
[----:B----4-:R1:W0:Y:S01]  /*2070*/  SHFL.DOWN PT, R11, R16, 0x2, R5 ;  /* 0x08400000100b7989 */ /* 0x01022200000e0005 */
[----:B------:R-:W-:Y:S05]  /*2080*/  @P1 BRA `(.L_x_731) ;  /* 0x0000000000401947 */ /* 0x000fea0003800000 */
[----:B--2---:R-:W-:Y:S01]  /*2090*/  FSETP.GEU.AND P0, PT, R4, R7, PT ;  /* 0x000000070400720b */ /* 0x004fe20003f0e000 */
[----:B------:R-:W-:Y:S02]  /*20a0*/  IMAD.MOV.U32 R6, RZ, RZ, R7 ;  /* 0x000000ffff067224 */ /* 0x000fe400078e0007 */
[----:B---3--:R-:W-:Y:S02]  /*20b0*/  IMAD.MOV.U32 R10, RZ, RZ, R9 ;  /* 0x000000ffff0a7224 */ /* 0x008fe400078e0009 */
        /* <DEDUP_REMOVED lines=13> */
.L_x_731:
[----:B------:R-:W-:Y:S05]  /*2190*/  BSYNC.RECONVERGENT B1 ;  /* 0x0000000000017941 */ /* 0x000fea0003800200 */
.L_x_730:
[----:B--2---:R2:W4:Y:S01]  /*21a0*/  SHFL.DOWN PT, R7, R6, 0x4, R5 ;  /* 0x0880000006077989 */ /* 0x00452200000e0005 */
[----:B------:R-:W-:Y:S01]  /*21b0*/  BSSY.RECONVERGENT B1, `(.L_x_732) ;  /* 0x0000017000017945 */ /* 0x000fe20003800200 */
[----:B-1----:R-:W-:Y:S02]  /*21c0*/  IMAD.MOV.U32 R4, RZ, RZ, R6 ;  /* 0x000000ffff047224 */ /* 0x002fe400078e0006 */
[----:B---3--:R2:W1:Y:S01]  /*21d0*/  SHFL.DOWN PT, R9, R10, 0x4, R5 ;  /* 0x088000000a097989 */ /* 0x00846200000e0005 */
        /* <DEDUP_REMOVED lines=20> */
.L_x_733:
[----:B------:R-:W-:Y:S05]  /*2320*/  BSYNC.RECONVERGENT B1 ;  /* 0x0000000000017941 */ /* 0x000fea0003800200 */
.L_x_732:
        /* <DEDUP_REMOVED lines=24> */
.L_x_735:
[----:B------:R-:W-:Y:S05]  /*24b0*/  BSYNC.RECONVERGENT B1 ;  /* 0x0000000000017941 */ /* 0x000fea0003800200 */
.L_x_734:
[----:B-1----:R1:W2:Y:S01]  /*24c0*/  SHFL.DOWN PT, R9, R10, 0x10, R5 ;  /* 0x0a0000000a097989 */ /* 0x0022a200000e0005 */
[----:B------:R-:W-:Y:S01]  /*24d0*/  BSSY.RECONVERGENT B1, `(.L_x_736) ;  /* 0x0000017000017945 */ /* 0x000fe20003800200 */
[----:B------:R-:W-:Y:S02]  /*24e0*/  IMAD.MOV.U32 R6, RZ, RZ, R10 ;  /* 0x000000ffff067224 */ /* 0x000fe400078e000a */
[----:B0-----:R1:W0:Y:S01]  /*24f0*/  SHFL.DOWN PT, R11, R12, 0x10, R5 ;  /* 0x0a0000000c0b7989 */ /* 0x00122200000e0005 */
[----:B----4-:R-:W-:Y:S02]  /*2500*/  IMAD.MOV.U32 R7, RZ, RZ, R12 ;  /* 0x000000ffff077224 */ /* 0x010fe400078e000c */
[----:B---3--:R-:W-:Y:S01]  /*2510*/  IMAD.MOV.U32 R8, RZ, RZ, R14 ;  /* 0x000000ffff087224 */ /* 0x008fe200078e000e */
[----:B------:R1:W3:Y:S01]  /*2520*/  SHFL.DOWN PT, R13, R14, 0x10, R5 ;  /* 0x0a0000000e0d7989 */ /* 0x0002e200000e0005 */
[----:B------:R-:W-:Y:S05]  /*2530*/  @P3 BRA `(.L_x_737) ;  /* 0x0000000000403947 */ /* 0x000fea0003800000 */
        /* <DEDUP_REMOVED lines=16> */
.L_x_737:
[----:B------:R-:W-:Y:S05]  /*2640*/  BSYNC.RECONVERGENT B1 ;  /* 0x0000000000017941 */ /* 0x000fea0003800200 */
.L_x_736:
[----:B------:R-:W-:Y:S04]  /*2650*/  BSSY.RECONVERGENT B1, `(.L_x_738) ;  /* 0x000000c000017945 */ /* 0x000fe80003800200 */
[----:B------:R-:W-:Y:S05]  /*2660*/  @P2 BRA `(.L_x_739) ;  /* 0x0000000000282947 */ /* 0x000fea0003800000 */
[----:B-1----:R-:W1:Y:S01]  /*2670*/  S2R R10, SR_CgaCtaId ;  /* 0x00000000000a7919 */ /* 0x002e620000008800 */
[----:B------:R-:W-:Y:S02]  /*2680*/  MOV R5, 0x400 ;  /* 0x0000040000057802 */ /* 0x000fe40000000f00 */
[----:B------:R-:W-:-:S04]  /*2690*/  SHF.R.U32.HI R4, RZ, 0x1, R2 ;  /* 0x00000001ff047819 */ /* 0x000fc80000011602 */
[----:B------:R-:W-:Y:S02]  /*26a0*/  LOP3.LUT R4, R4, 0x1f0, RZ, 0xc0, !PT ;  /* 0x000001f004047812 */ /* 0x000fe400078ec0ff */
[----:B-1----:R-:W-:-:S05]  /*26b0*/  LEA R5, R10, R5, 0x18 ;  /* 0x000000050a057211 */ /* 0x002fca00078ec0ff */
[----:B--2---:R-:W-:Y:S02]  /*26c0*/  IMAD.IADD R9, R4, 0x1, R5 ;  /* 0x0000000104097824 */ /* 0x004fe400078e0205 */
[----:B------:R-:W-:Y:S02]  /*26d0*/  IMAD.MOV.U32 R4, RZ, RZ, R7 ;  /* 0x000000ffff047224 */ /* 0x000fe400078e0007 */
[----:B------:R-:W-:Y:S01]  /*26e0*/  IMAD.MOV.U32 R5, RZ, RZ, R8 ;  /* 0x000000ffff057224 */ /* 0x000fe200078e0008 */
[----:B------:R4:W-:Y:S04]  /*26f0*/  STS [R9+0x8], R6 ;  /* 0x0000080609007388 */ /* 0x0009e80000000800 */
[----:B------:R4:W-:Y:S02]  /*2700*/  STS.64 [R9+0x10], R4 ;  /* 0x0000100409007388 */ /* 0x0009e40000000a00 */
.L_x_739:
[----:B------:R-:W-:Y:S05]  /*2710*/  BSYNC.RECONVERGENT B1 ;  /* 0x0000000000017941 */ /* 0x000fea0003800200 */
.L_x_738:
[----:B------:R-:W-:Y:S01]  /*2720*/  BAR.SYNC.DEFER_BLOCKING 0x0 ;  /* 0x0000000000007b1d */ /* 0x000fe20000010000 */
[----:B------:R-:W-:-:S13]  /*2730*/  ISETP.NE.AND P2, PT, R2, RZ, PT ;  /* 0x000000ff0200720c */ /* 0x000fda0003f45270 */
[----:B------:R-:W-:Y:S05]  /*2740*/  @P2 BRA `(.L_x_715) ;  /* 0x0000003000502947 */ /* 0x000fea0003800000 */
[C---:B------:R-:W-:Y:S01]  /*2750*/  ISETP.GE.AND P0, PT, R3.reuse, 0x21, PT ;  /* 0x000000210300780c */ /* 0x040fe20003f06270 */
[----:B------:R-:W-:Y:S01]  /*2760*/  IMAD.MOV.U32 R2, RZ, RZ, R6 ;  /* 0x000000ffff027224 */ /* 0x000fe200078e0006 */
[C---:B------:R-:W-:Y:S01]  /*2770*/  ISETP.GE.AND P5, PT, R3.reuse, 0x41, PT ;  /* 0x000000410300780c */ /* 0x040fe20003fa6270 */
[----:B0-----:R-:W-:Y:S01]  /*2780*/  IMAD.MOV.U32 R11, RZ, RZ, R7 ;  /* 0x000000ffff0b7224 */ /* 0x001fe200078e0007 */
[C---:B------:R-:W-:Y:S01]  /*2790*/  ISETP.GE.AND P4, PT, R3.reuse, 0x61, PT ;  /* 0x000000610300780c */ /* 0x040fe20003f86270 */
[----:B-1----:R-:W-:Y:S01]  /*27a0*/  IMAD.MOV.U32 R10, RZ, RZ, R8 ;  /* 0x000000ffff0a7224 */ /* 0x002fe200078e0008 */
[----:B------:R-:W-:-:S07]  /*27b0*/  ISETP.GE.AND P3, PT, R3, 0x81, PT ;  /* 0x000000810300780c */ /* 0x000fce0003f66270 */
[----:B------:R-:W-:Y:S06]  /*27c0*/  @!P0 BRA `(.L_x_740) ;  /* 0x00000000005c8947 */ /* 0x000fec0003800000 */
[----:B------:R-:W0:Y:S01]  /*27d0*/  S2UR UR5, SR_CgaCtaId ;  /* 0x00000000000579c3 */ /* 0x000e220000008800 */
[----:B------:R-:W-:Y:S01]  /*27e0*/  UMOV UR4, 0x400 ;  /* 0x0000040000047882 */ /* 0x000fe20000000000 */
[----:B------:R-:W-:Y:S01]  /*27f0*/  BSSY.RECONVERGENT B1, `(.L_x_740) ;  /* 0x0000014000017945 */ /* 0x000fe20003800200 */
[----:B0-----:R-:W-:-:S09]  /*2800*/  ULEA UR4, UR5, UR4, 0x18 ;  /* 0x0000000405047291 */ /* 0x001fd2000f8ec0ff */
[----:B----4-:R-:W0:Y:S04]  /*2810*/  LDS R5, [UR4+0x18] ;  /* 0x00001804ff057984 */ /* 0x010e280008000800 */
[----:B---3--:R-:W1:Y:S01]  /*2820*/  LDS.64 R12, [UR4+0x20] ;  /* 0x00002004ff0c7984 */ /* 0x008e620008000a00 */
        /* <DEDUP_REMOVED lines=16> */
.L_x_741:
[----:B------:R-:W-:Y:S05]  /*2930*/  BSYNC.RECONVERGENT B1 ;  /* 0x0000000000017941 */ /* 0x000fea0003800200 */
.L_x_740:
[----:B----4-:R-:W-:Y:S02]  /*2940*/  IMAD.MOV.U32 R4, RZ, RZ, R2 ;  /* 0x000000ffff047224 */ /* 0x010fe400078e0002 */
[----:B--2---:R-:W-:Y:S02]  /*2950*/  IMAD.MOV.U32 R9, RZ, RZ, R11 ;  /* 0x000000ffff097224 */ /* 0x004fe400078e000b */
[----:B------:R-:W-:Y:S01]  /*2960*/  IMAD.MOV.U32 R8, RZ, RZ, R10 ;  /* 0x000000ffff087224 */ /* 0x000fe200078e000a */
[----:B------:R-:W-:Y:S06]  /*2970*/  @!P5 BRA `(.L_x_742) ;  /* 0x00000000005cd947 */ /* 0x000fec0003800000 */
[----:B------:R-:W0:Y:S01]  /*2980*/  S2UR UR5, SR_CgaCtaId ;  /* 0x00000000000579c3 */ /* 0x000e220000008800 */
[----:B------:R-:W-:Y:S01]  /*2990*/  UMOV UR4, 0x400 ;  /* 0x0000040000047882 */ /* 0x000fe20000000000 */
[----:B------:R-:W-:Y:S01]  /*29a0*/  BSSY.RECONVERGENT B1, `(.L_x_742) ;  /* 0x0000014000017945 */ /* 0x000fe20003800200 */
[----:B0-----:R-:W-:-:S09]  /*29b0*/  ULEA UR4, UR5, UR4, 0x18 ;  /* 0x0000000405047291 */ /* 0x001fd2000f8ec0ff */
[----:B------:R-:W0:Y:S04]  /*29c0*/  LDS R5, [UR4+0x28] ;  /* 0x00002804ff057984 */ /* 0x000e280008000800 */
[----:B------:R-:W1:Y:S01]  /*29d0*/  LDS.64 R6, [UR4+0x30] ;  /* 0x00003004ff067984 */ /* 0x000e620008000a00 */
        /* <DEDUP_REMOVED lines=16> */
.L_x_743:
[----:B------:R-:W-:Y:S05]  /*2ae0*/  BSYNC.RECONVERGENT B1 ;  /* 0x0000000000017941 */ /* 0x000fea0003800200 */
.L_x_742:
        /* <DEDUP_REMOVED lines=29> */
.L_x_745:
[----:B------:R-:W-:Y:S05]  /*2cc0*/  BSYNC.RECONVERGENT B1 ;  /* 0x0000000000017941 */ /* 0x000fea0003800200 */
.L_x_744:
        /* <DEDUP_REMOVED lines=26> */
.L_x_747:
[----:B------:R-:W-:Y:S05]  /*2e70*/  BSYNC.RECONVERGENT B1 ;  /* 0x0000000000017941 */ /* 0x000fea0003800200 */
.L_x_746:
        /* <DEDUP_REMOVED lines=26> */
.L_x_749:
[----:B------:R-:W-:Y:S05]  /*3020*/  BSYNC.RECONVERGENT B1 ;  /* 0x0000000000017941 */ /* 0x000fea0003800200 */
.L_x_748:
        /* <DEDUP_REMOVED lines=26> */
.L_x_751:
[----:B------:R-:W-:Y:S05]  /*31d0*/  BSYNC.RECONVERGENT B1 ;  /* 0x0000000000017941 */ /* 0x000fea0003800200 */
.L_x_750:
        /* <DEDUP_REMOVED lines=27> */
.L_x_683:
[----:B------:R-:W0:Y:S01]  /*3390*/  S2R R2, SR_TID.X ;  /* 0x0000000000027919 */ /* 0x000e220000002100 */
[----:B------:R-:W1:Y:S01]  /*33a0*/  LDCU.128 UR12, c[0x0][0x380] ;  /* 0x00007000ff0c77ac */ /* 0x000e620008000c00 */
[----:B------:R-:W-:Y:S02]  /*33b0*/  SHF.R.S32.HI R12, RZ, 0x1f, R5 ;  /* 0x0000001fff0c7819 */ /* 0x000fe40000011405 */
[----:B0-----:R-:W-:-:S04]  /*33c0*/  IADD3 R3, P0, PT, R5, R2, RZ ;  /* 0x0000000205037210 */ /* 0x001fc80007f1e0ff */
[----:B-1----:R-:W-:Y:S01]  /*33d0*/  LEA R6, P1, R3, UR12, 0x2 ;  /* 0x0000000c03067c11 */ /* 0x002fe2000f8210ff */
[----:B------:R-:W-:-:S05]  /*33e0*/  IMAD.X R8, RZ, RZ, R12, P0 ;  /* 0x000000ffff087224 */ /* 0x000fca00000e060c */
[----:B------:R-:W-:-:S05]  /*33f0*/  LEA.HI.X R7, R3, UR13, R8, 0x2, P1 ;  /* 0x0000000d03077c11 */ /* 0x000fca00088f1408 */
[----:B------:R-:W2:Y:S04]  /*3400*/  LDG.E R8, desc[UR10][R6.64] ;  /* 0x0000000a06087981 */ /* 0x000ea8000c1e1900 */
[----:B------:R-:W2:Y:S04]  /*3410*/  LDG.E R9, desc[UR10][R6.64+0x400] ;  /* 0x0004000a06097981 */ /* 0x000ea8000c1e1900 */
[----:B------:R-:W3:Y:S04]  /*3420*/  LDG.E R10, desc[UR10][R6.64+0x800] ;  /* 0x0008000a060a7981 */ /* 0x000ee8000c1e1900 */
[----:B------:R-:W4:Y:S04]  /*3430*/  LDG.E R11, desc[UR10][R6.64+0xc00] ;  /* 0x000c000a060b7981 */ /* 0x000f28000c1e1900 */
[----:B------:R0:W5:Y:S02]  /*3440*/  LDG.E R3, desc[UR10][R6.64+0x1000] ;  /* 0x0010000a06037981 */ /* 0x000164000c1e1900 */
[----:B0-----:R-:W-:-:S02]  /*3450*/  LOP3.LUT R6, R2, 0x400, RZ, 0xfc, !PT ;  /* 0x0000040002067812 */ /* 0x001fc400078efcff */
[----:B--2---:R-:W-:-:S04]  /*3460*/  FSETP.GEU.AND P0, PT, R8, R9, PT ;  /* 0x000000090800720b */ /* 0x004fc80003f0e000 */
[----:B------:R-:W-:-:S04]  /*3470*/  FSEL R9, R8, R9, P0 ;  /* 0x0000000908097208 */ /* 0x000fc80000000000 */
[----:B---3--:R-:W-:-:S04]  /*3480*/  FSETP.GEU.AND P2, PT, R9, R10, PT ;  /* 0x0000000a0900720b */ /* 0x008fc80003f4e000 */
[----:B------:R-:W-:Y:S01]  /*3490*/  FSEL R10, R9, R10, P2 ;  /* 0x0000000a090a7208 */ /* 0x000fe20001000000 */
[----:B------:R-:W-:-:S03]  /*34a0*/  VIADD R9, R2, 0x200 ;  /* 0x0000020002097836 */ /* 0x000fc60000000000 */
[----:B----4-:R-:W-:-:S04]  /*34b0*/  FSETP.GEU.AND P3, PT, R10, R11, PT ;  /* 0x0000000b0a00720b */ /* 0x010fc80003f6e000 */
[----:B------:R-:W-:Y:S01]  /*34c0*/  FSEL R10, R10, R11, P3 ;  /* 0x0000000b0a0a7208 */ /* 0x000fe20001800000 */
[----:B------:R-:W-:-:S03]  /*34d0*/  VIADD R11, R2, 0x100 ;  /* 0x00000100020b7836 */ /* 0x000fc60000000000 */
[----:B-----5:R-:W-:Y:S02]  /*34e0*/  FSETP.GEU.AND P1, PT, R10, R3, PT ;  /* 0x000000030a00720b */ /* 0x020fe40003f2e000 */
[C---:B------:R-:W-:Y:S02]  /*34f0*/  @P2 SEL R9, R2.reuse, R11, P0 ;  /* 0x0000000b02092207 */ /* 0x040fe40000000000 */
[----:B------:R-:W-:Y:S01]  /*3500*/  IADD3 R8, P2, PT, R5, UR14, RZ ;  /* 0x0000000e05087c10 */ /* 0x000fe2000ff5e0ff */
[----:B------:R-:W-:-:S03]  /*3510*/  @!P3 VIADD R9, R2, 0x300 ;  /* 0x000003000209b836 */ /* 0x000fc60000000000 */
[----:B------:R-:W-:Y:S02]  /*3520*/  IADD3.X R7, PT, PT, R12, UR15, RZ, P2, !PT ;  /* 0x0000000f0c077c10 */ /* 0x000fe400097fe4ff */
[----:B------:R-:W-:Y:S02]  /*3530*/  ISETP.LE.AND P2, PT, R4, UR6, PT ;  /* 0x0000000604007c0c */ /* 0x000fe4000bf43270 */
[----:B------:R-:W-:Y:S02]  /*3540*/  IADD3 R5, P3, PT, R6, R8, RZ ;  /* 0x0000000806057210 */ /* 0x000fe40007f7e0ff */
[C---:B------:R-:W-:Y:S02]  /*3550*/  @P1 ISETP.GE.U32.AND P0, PT, R9.reuse, R6, PT ;  /* 0x000000060900120c */ /* 0x040fe40003f06070 */
[----:B------:R-:W-:Y:S01]  /*3560*/  @P1 IADD3 R8, P4, PT, R9, R8, RZ ;  /* 0x0000000809081210 */ /* 0x000fe20007f9e0ff */
[----:B------:R-:W-:Y:S01]  /*3570*/  IMAD.X R6, RZ, RZ, R7, P3 ;  /* 0x000000ffff067224 */ /* 0x000fe200018e0607 */
[----:B------:R-:W-:-:S03]  /*3580*/  @P1 ISETP.GE.U32.AND.EX P0, PT, RZ, RZ, PT, P0 ;  /* 0x000000ffff00120c */ /* 0x000fc60003f06100 */
        /* <DEDUP_REMOVED lines=17> */
[----:B------:R-:W-:-:S05]  /*36a0*/  IMAD.MOV.U32 R11, RZ, RZ, 0x500 ;  /* 0x00000500ff0b7424 */ /* 0x000fca00078e00ff */
[----:B------:R-:W2:Y:S01]  /*36b0*/  ATOMG.E.ADD.STRONG.GPU PT, R7, desc[UR10][R8.64], R11 ;  /* 0x8000000b080779a8 */ /* 0x000ea200081ef10a */
[----:B------:R-:W0:Y:S01]  /*36c0*/  S2UR UR5, SR_CgaCtaId ;  /* 0x00000000000579c3 */ /* 0x000e220000008800 */
[----:B------:R-:W-:Y:S02]  /*36d0*/  UMOV UR4, 0x400 ;  /* 0x0000040000047882 */ /* 0x000fe40000000000 */
[----:B0-----:R-:W-:Y:S01]  /*36e0*/  ULEA UR4, UR5, UR4, 0x18 ;  /* 0x0000000405047291 */ /* 0x001fe2000f8ec0ff */
[----:B--2---:R-:W-:-:S08]  /*36f0*/  VIADD R7, R7, UR6 ;  /* 0x0000000607077c36 */ /* 0x004fd00008000000 */
[----:B------:R0:W-:Y:S03]  /*3700*/  STS [UR4+0x98], R7 ;  /* 0x00009807ff007988 */ /* 0x0001e60008000804 */
.L_x_754:
[----:B------:R-:W-:Y:S05]  /*3710*/  BSYNC.RECONVERGENT B1 ;  /* 0x0000000000017941 */ /* 0x000fea0003800200 */
.L_x_753:
[----:B------:R-:W1:Y:S08]  /*3720*/  S2UR UR5, SR_CgaCtaId ;  /* 0x00000000000579c3 */ /* 0x000e700000008800 */
[----:B------:R-:W-:Y:S06]  /*3730*/  BAR.SYNC.DEFER_BLOCKING 0x0 ;  /* 0x0000000000007b1d */ /* 0x000fec0000010000 */
[----:B------:R-:W-:-:S02]  /*3740*/  UMOV UR4, 0x400 ;  /* 0x0000040000047882 */ /* 0x000fc40000000000 */
[----:B-1----:R-:W-:-:S06]  /*3750*/  ULEA UR4, UR5, UR4, 0x18 ;  /* 0x0000000405047291 */ /* 0x002fcc000f8ec0ff */
[----:B0-----:R-:W-:-:S05]  /*3760*/  IMAD.U32 R7, RZ, RZ, UR4 ;  /* 0x00000004ff077e24 */ /* 0x001fca000f8e00ff */
[----:B------:R-:W0:Y:S02]  /*3770*/  LDS R11, [R7+0x98] ;  /* 0x00009800070b7984 */ /* 0x000e240000000800 */
[----:B0-----:R-:W-:-:S05]  /*3780*/  VIADD R13, R11, 0x500 ;  /* 0x000005000b0d7836 */ /* 0x001fca0000000000 */
[----:B------:R-:W-:-:S13]  /*3790*/  ISETP.GT.AND P0, PT, R13, R4, PT ;  /* 0x000000040d00720c */ /* 0x000fda0003f04270 */
[----:B------:R-:W-:Y:S05]  /*37a0*/  @P0 BRA `(.L_x_755) ;  /* 0x00000004004c0947 */ /* 0x000fea0003800000 */
[----:B------:R-:W-:Y:S01]  /*37b0*/  BSSY.RECONVERGENT B1, `(.L_x_755) ;  /* 0x0000052000017945 */ /* 0x000fe20003800200 */
[----:B------:R-:W-:Y:S01]  /*37c0*/  IMAD.MOV.U32 R12, RZ, RZ, R3 ;  /* 0x000000ffff0c7224 */ /* 0x000fe200078e0003 */
[----:B------:R-:W0:Y:S01]  /*37d0*/  LDCU UR7, c[0x0][0x398] ;  /* 0x00007300ff0777ac */ /* 0x000e220008000800 */
[----:B------:R-:W-:Y:S02]  /*37e0*/  IMAD.MOV.U32 R16, RZ, RZ, R5 ;  /* 0x000000ffff107224 */ /* 0x000fe400078e0005 */
[----:B------:R-:W-:Y:S01]  /*37f0*/  IMAD.MOV.U32 R23, RZ, RZ, R6 ;  /* 0x000000ffff177224 */ /* 0x000fe200078e0006 */
[----:B------:R-:W1:Y:S06]  /*3800*/  LDCU.128 UR12, c[0x0][0x380] ;  /* 0x00007000ff0c77ac */ /* 0x000e6c0008000c00 */
.L_x_758:
[----:B------:R-:W-:-:S04]  /*3810*/  IADD3 R21, P0, PT, R2, R11, RZ ;  /* 0x0000000b02157210 */ /* 0x000fc80007f1e0ff */
[----:B------:R-:W-:Y:S02]  /*3820*/  LEA.HI.X.SX32 R20, R11, RZ, 0x1, P0 ;  /* 0x000000ff0b147211 */ /* 0x000fe400000f0eff */
[----:B-1----:R-:W-:-:S04]  /*3830*/  LEA R4, P0, R21, UR12, 0x2 ;  /* 0x0000000c15047c11 */ /* 0x002fc8000f8010ff */
[----:B------:R-:W-:-:S05]  /*3840*/  LEA.HI.X R5, R21, UR13, R20, 0x2, P0 ;  /* 0x0000000d15057c11 */ /* 0x000fca00080f1414 */
[----:B------:R-:W2:Y:S04]  /*3850*/  LDG.E R11, desc[UR10][R4.64] ;  /* 0x0000000a040b7981 */ /* 0x000ea8000c1e1900 */
[----:B------:R-:W3:Y:S04]  /*3860*/  LDG.E R14, desc[UR10][R4.64+0x400] ;  /* 0x0004000a040e7981 */ /* 0x000ee8000c1e1900 */
[----:B------:R-:W4:Y:S04]  /*3870*/  LDG.E R13, desc[UR10][R4.64+0x800] ;  /* 0x0008000a040d7981 */ /* 0x000f28000c1e1900 */
[----:B------:R-:W4:Y:S01]  /*3880*/  LDG.E R10, desc[UR10][R4.64+0xc00] ;  /* 0x000c000a040a7981 */ /* 0x000f22000c1e1900 */
[----:B------:R-:W-:-:S03]  /*3890*/  IADD3 R21, P0, PT, R21, UR14, RZ ;  /* 0x0000000e15157c10 */ /* 0x000fc6000ff1e0ff */
[----:B------:R1:W5:Y:S01]  /*38a0*/  LDG.E R3, desc[UR10][R4.64+0x1000] ;  /* 0x0010000a04037981 */ /* 0x000362000c1e1900 */
[----:B------:R-:W-:Y:S01]  /*38b0*/  IADD3.X R20, PT, PT, R20, UR15, RZ, P0, !PT ;  /* 0x0000000f14147c10 */ /* 0x000fe200087fe4ff */
[----:B------:R-:W-:Y:S01]  /*38c0*/  BSSY.RECONVERGENT B2, `(.L_x_756) ;  /* 0x000002a000027945 */ /* 0x000fe20003800200 */
[----:B------:R-:W-:Y:S01]  /*38d0*/  BAR.SYNC.DEFER_BLOCKING 0x0 ;  /* 0x0000000000007b1d */ /* 0x000fe20000010000 */
[C---:B------:R-:W-:Y:S02]  /*38e0*/  IADD3 R18, P3, PT, R21.reuse, 0x100, RZ ;  /* 0x0000010015127810 */ /* 0x040fe40007f7e0ff */
[C---:B------:R-:W-:Y:S02]  /*38f0*/  IADD3 R17, P4, PT, R21.reuse, 0x200, RZ ;  /* 0x0000020015117810 */ /* 0x040fe40007f9e0ff */
[----:B-1----:R-:W-:Y:S01]  /*3900*/  IADD3 R5, P6, PT, R21, 0x400, RZ ;  /* 0x0000040015057810 */ /* 0x002fe20007fde0ff */
[----:B------:R-:W-:Y:S01]  /*3910*/  IMAD.X R19, RZ, RZ, R20, P3 ;  /* 0x000000ffff137224 */ /* 0x000fe200018e0614 */
[----:B------:R-:W-:-:S03]  /*3920*/  ISETP.NE.AND P3, PT, R2, RZ, PT ;  /* 0x000000ff0200720c */ /* 0x000fc60003f65270 */
        /* <DEDUP_REMOVED lines=9> */
[--C-:B------:R-:W-:Y:S02]  /*39c0*/  IMAD.X R16, RZ, RZ, R20.reuse, P4 ;  /* 0x000000ffff107224 */ /* 0x100fe400020e0614 */
[----:B------:R-:W-:Y:S01]  /*39d0*/  IMAD.X R15, RZ, RZ, R20, P5 ;  /* 0x000000ffff0f7224 */ /* 0x000fe200028e0614 */
[----:B------:R-:W-:-:S07]  /*39e0*/  @P2 SEL R20, R23, R20, P0 ;  /* 0x0000001417142207 */ /* 0x000fce0000000000 */
        /* <DEDUP_REMOVED lines=10> */
[----:B------:R-:W-:Y:S02]  /*3a90*/  @P2 FSEL R13, R14, R13, P0 ;  /* 0x0000000d0e0d2208 */ /* 0x000fe40000000000 */
[----:B------:R-:W-:Y:S02]  /*3aa0*/  @P2 SEL R17, R18, R17, P0 ;  /* 0x0000001112112207 */ /* 0x000fe40000000000 */
[----:B------:R-:W-:Y:S02]  /*3ab0*/  FSETP.GEU.AND P1, PT, R13, R10, PT ;  /* 0x0000000a0d00720b */ /* 0x000fe40003f2e000 */
[----:B------:R-:W-:Y:S01]  /*3ac0*/  @P2 SEL R16, R19, R16, P0 ;  /* 0x0000001013102207 */ /* 0x000fe20000000000 */
[----:B------:R-:W-:Y:S10]  /*3ad0*/  @P3 BRA `(.L_x_757) ;  /* 0x0000000000203947 */ /* 0x000ff40003800000 */
[----:B------:R-:W-:-:S05]  /*3ae0*/  IMAD.MOV.U32 R11, RZ, RZ, 0x500 ;  /* 0x00000500ff0b7424 */ /* 0x000fca00078e00ff */
[----:B------:R-:W2:Y:S01]  /*3af0*/  ATOMG.E.ADD.STRONG.GPU PT, R4, desc[UR10][R8.64], R11 ;  /* 0x8000000b080479a8 */ /* 0x000ea200081ef10a */
[----:B------:R-:W1:Y:S01]  /*3b00*/  S2UR UR5, SR_CgaCtaId ;  /* 0x00000000000579c3 */ /* 0x000e620000008800 */
[----:B------:R-:W-:Y:S02]  /*3b10*/  UMOV UR4, 0x400 ;  /* 0x0000040000047882 */ /* 0x000fe40000000000 */
[----:B-1----:R-:W-:-:S06]  /*3b20*/  ULEA UR4, UR5, UR4, 0x18 ;  /* 0x0000000405047291 */ /* 0x002fcc000f8ec0ff */
[----:B------:R-:W-:Y:S02]  /*3b30*/  IMAD.U32 R7, RZ, RZ, UR4 ;  /* 0x00000004ff077e24 */ /* 0x000fe4000f8e00ff */
[----:B--2---:R-:W-:-:S05]  /*3b40*/  VIADD R4, R4, UR6 ;  /* 0x0000000604047c36 */ /* 0x004fca0008000000 */
[----:B------:R1:W-:Y:S02]  /*3b50*/  STS [R7+0x98], R4 ;  /* 0x0000980407007388 */ /* 0x0003e40000000800 */
.L_x_757:
[----:B0-----:R-:W-:Y:S05]  /*3b60*/  BSYNC.RECONVERGENT B2 ;  /* 0x0000000000027941 */ /* 0x001fea0003800200 */
.L_x_756:
[----:B------:R-:W-:Y:S01]  /*3b70*/  BAR.SYNC.DEFER_BLOCKING 0x0 ;  /* 0x0000000000007b1d */ /* 0x000fe20000010000 */
[----:B------:R-:W-:Y:S01]  /*3b80*/  @P1 ISETP.GE.U32.AND P0, PT, R17, R12, PT ;  /* 0x0000000c1100120c */ /* 0x000fe20003f06070 */
[----:B-1----:R-:W-:-:S03]  /*3b90*/  IMAD.U32 R4, RZ, RZ, UR7 ;  /* 0x00000007ff047e24 */ /* 0x002fc6000f8e00ff */
[----:B------:R-:W-:-:S04]  /*3ba0*/  @P1 ISETP.GE.AND.EX P0, PT, R16, R15, PT, P0 ;  /* 0x0000000f1000120c */ /* 0x000fc80003f06300 */
[----:B------:R-:W-:-:S04]  /*3bb0*/  @P1 FSETP.LT.OR P0, PT, R10, R13, !P0 ;  /* 0x0000000d0a00120b */ /* 0x000fc80004701400 */
[----:B------:R-:W-:Y:S02]  /*3bc0*/  @P1 FSEL R10, R13, R10, P0 ;  /* 0x0000000a0d0a1208 */ /* 0x000fe40000000000 */
[----:B------:R-:W-:Y:S02]  /*3bd0*/  @P1 SEL R12, R17, R12, P0 ;  /* 0x0000000c110c1207 */ /* 0x000fe40000000000 */
[----:B-----5:R-:W-:Y:S02]  /*3be0*/  FSETP.GEU.AND P2, PT, R10, R3, PT ;  /* 0x000000030a00720b */ /* 0x020fe40003f4e000 */
[----:B------:R-:W-:Y:S01]  /*3bf0*/  @P1 SEL R15, R16, R15, P0 ;  /* 0x0000000f100f1207 */ /* 0x000fe20000000000 */
[----:B------:R-:W0:Y:S10]  /*3c00*/  LDS R11, [R7+0x98] ;  /* 0x00009800070b7984 */ /* 0x000e340000000800 */
        /* <DEDUP_REMOVED lines=8> */
[----:B------:R-:W-:Y:S02]  /*3c90*/  IMAD.MOV.U32 R23, RZ, RZ, R6 ;  /* 0x000000ffff177224 */ /* 0x000fe400078e0006 */
[----:B0-----:R-:W-:-:S05]  /*3ca0*/  VIADD R13, R11, 0x500 ;  /* 0x000005000b0d7836 */ /* 0x001fca0000000000 */
[----:B------:R-:W-:-:S13]  /*3cb0*/  ISETP.GT.AND P0, PT, R13, R4, PT ;  /* 0x000000040d00720c */ /* 0x000fda0003f04270 */
[----:B------:R-:W-:Y:S05]  /*3cc0*/  @!P0 BRA `(.L_x_758) ;  /* 0xfffffff800d08947 */ /* 0x000fea000383ffff */
[----:B------:R-:W-:Y:S05]  /*3cd0*/  BSYNC.RECONVERGENT B1 ;  /* 0x0000000000017941 */ /* 0x000fea0003800200 */
.L_x_755:
[----:B------:R-:W-:Y:S01]  /*3ce0*/  ISETP.GE.AND P0, PT, R11, R4, PT ;  /* 0x000000040b00720c */ /* 0x000fe20003f06270 */
[----:B------:R-:W0:Y:S01]  /*3cf0*/  LDCU.64 UR6, c[0x0][0x388] ;  /* 0x00007100ff0677ac */ /* 0x000e220008000a00 */
[----:B------:R-:W-:Y:S01]  /*3d00*/  BSSY.RECONVERGENT B1, `(.L_x_752) ;  /* 0x0000097000017945 */ /* 0x000fe20003800200 */
[----:B------:R-:W1:Y:S10]  /*3d10*/  LDCU.64 UR4, c[0x0][0x388] ;  /* 0x00007100ff0477ac */ /* 0x000e740008000a00 */
[----:B------:R-:W-:Y:S05]  /*3d20*/  @P0 BRA `(.L_x_759) ;  /* 0x0000000800500947 */ /* 0x000fea0003800000 */
[----:B------:R-:W-:-:S05]  /*3d30*/  IMAD.IADD R7, R4, 0x1, -R11 ;  /* 0x0000000104077824 */ /* 0x000fca00078e0a0b */
[----:B------:R-:W-:-:S13]  /*3d40*/  ISETP.GE.AND P0, PT, R2, R7, PT ;  /* 0x000000070200720c */ /* 0x000fda0003f06270 */
[----:B------:R-:W-:Y:S05]  /*3d50*/  @P0 BRA `(.L_x_759) ;  /* 0x0000000800440947 */ /* 0x000fea0003800000 */
[----:B------:R-:W-:Y:S01]  /*3d60*/  LOP3.LUT R8, RZ, R2, RZ, 0x33, !PT ;  /* 0x00000002ff087212 */ /* 0x000fe200078e33ff */
[----:B------:R-:W-:Y:S03]  /*3d70*/  BSSY.RECONVERGENT B2, `(.L_x_760) ;  /* 0x000002a000027945 */ /* 0x000fe60003800200 */
[----:B------:R-:W-:-:S04]  /*3d80*/  IADD3 R14, PT, PT, -R11, R4, R8 ;  /* 0x000000040b0e7210 */ /* 0x000fc80007ffe108 */
[----:B------:R-:W-:-:S04]  /*3d90*/  LOP3.LUT R4, R14, 0x300, RZ, 0xc0, !PT ;  /* 0x000003000e047812 */ /* 0x000fc800078ec0ff */
[----:B------:R-:W-:Y:S01]  /*3da0*/  ISETP.NE.AND P0, PT, R4, 0x300, PT ;  /* 0x000003000400780c */ /* 0x000fe20003f05270 */
[----:B------:R-:W-:-:S12]  /*3db0*/  IMAD.MOV.U32 R4, RZ, RZ, R2 ;  /* 0x000000ffff047224 */ /* 0x000fd800078e0002 */
[----:B------:R-:W-:Y:S05]  /*3dc0*/  @!P0 BRA `(.L_x_761) ;  /* 0x0000000000908947 */ /* 0x000fea0003800000 */
[----:B------:R-:W2:Y:S01]  /*3dd0*/  LDC.64 R8, c[0x0][0x380] ;  /* 0x0000e000ff087b82 */ /* 0x000ea20000000a00 */
[----:B------:R-:W-:Y:S01]  /*3de0*/  LEA.HI R4, R14, 0x1, RZ, 0x18 ;  /* 0x000000010e047811 */ /* 0x000fe200078fc0ff */
[----:B------:R-:W-:-:S03]  /*3df0*/  IMAD.IADD R15, R2, 0x1, R11 ;  /* 0x00000001020f7824 */ /* 0x000fc600078e020b */
[----:B------:R-:W-:Y:S01]  /*3e00*/  LOP3.LUT R10, R4, 0x3, RZ, 0xc0, !PT ;  /* 0x00000003040a7812 */ /* 0x000fe200078ec0ff */
[----:B------:R-:W-:-:S04]  /*3e10*/  IMAD.MOV.U32 R4, RZ, RZ, R2 ;  /* 0x000000ffff047224 */ /* 0x000fc800078e0002 */
[----:B------:R-:W-:-:S07]  /*3e20*/  IMAD.MOV R10, RZ, RZ, -R10 ;  /* 0x000000ffff0a7224 */ /* 0x000fce00078e0a0a */
.L_x_764:
[----:B--2---:R-:W-:-:S06]  /*3e30*/  IMAD.WIDE R12, R15, 0x4, R8 ;  /* 0x000000040f0c7825 */ /* 0x004fcc00078e0208 */
[----:B------:R-:W2:Y:S01]  /*3e40*/  LDG.E R13, desc[UR10][R12.64] ;  /* 0x0000000a0c0d7981 */ /* 0x000ea2000c1e1900 */
[C---:B-1----:R-:W-:Y:S01]  /*3e50*/  IADD3 R19, P1, PT, R15.reuse, UR4, RZ ;  /* 0x000000040f137c10 */ /* 0x042fe2000ff3e0ff */
[----:B------:R-:W-:Y:S01]  /*3e60*/  VIADD R10, R10, 0x1 ;  /* 0x000000010a0a7836 */ /* 0x000fe20000000000 */
[----:B------:R-:W-:Y:S01]  /*3e70*/  BSSY.RECONVERGENT B3, `(.L_x_762) ;  /* 0x0000016000037945 */ /* 0x000fe20003800200 */
[----:B------:R-:W-:Y:S01]  /*3e80*/  IMAD.MOV.U32 R16, RZ, RZ, R5 ;  /* 0x000000ffff107224 */ /* 0x000fe200078e0005 */
[----:B------:R-:W-:Y:S01]  /*3e90*/  LEA.HI.X.SX32 R20, R15, UR5, 0x1, P1 ;  /* 0x000000050f147c11 */ /* 0x000fe200088f0eff */
[----:B------:R-:W-:Y:S01]  /*3ea0*/  IMAD.MOV.U32 R17, RZ, RZ, R6 ;  /* 0x000000ffff117224 */ /* 0x000fe200078e0006 */
[----:B------:R-:W-:Y:S01]  /*3eb0*/  ISETP.NE.AND P2, PT, R10, RZ, PT ;  /* 0x000000ff0a00720c */ /* 0x000fe20003f45270 */
[----:B------:R-:W-:Y:S02]  /*3ec0*/  IMAD.MOV.U32 R18, RZ, RZ, R3 ;  /* 0x000000ffff127224 */ /* 0x000fe400078e0003 */
        /* <DEDUP_REMOVED lines=16> */
.L_x_763:
[----:B0-----:R-:W-:Y:S05]  /*3fd0*/  BSYNC.RECONVERGENT B3 ;  /* 0x0000000000037941 */ /* 0x001fea0003800200 */
.L_x_762:
[----:B------:R-:W-:Y:S02]  /*3fe0*/  VIADD R4, R4, 0x100 ;  /* 0x0000010004047836 */ /* 0x000fe40000000000 */
[----:B------:R-:W-:Y:S01]  /*3ff0*/  VIADD R15, R15, 0x100 ;  /* 0x000001000f0f7836 */ /* 0x000fe20000000000 */
[----:B------:R-:W-:Y:S06]  /*4000*/  @P2 BRA `(.L_x_764) ;  /* 0xfffffffc00882947 */ /* 0x000fec000383ffff */
.L_x_761:
[----:B01----:R-:W-:Y:S05]  /*4010*/  BSYNC.RECONVERGENT B2 ;  /* 0x0000000000027941 */ /* 0x003fea0003800200 */
.L_x_760:
[----:B------:R-:W-:-:S13]  /*4020*/  ISETP.GE.U32.AND P0, PT, R14, 0x300, PT ;  /* 0x000003000e00780c */ /* 0x000fda0003f06070 */
[----:B------:R-:W-:Y:S05]  /*4030*/  @!P0 BRA `(.L_x_759) ;  /* 0x00000004008c8947 */ /* 0x000fea0003800000 */
[----:B------:R-:W0:Y:S01]  /*4040*/  LDC.64 R8, c[0x0][0x380] ;  /* 0x0000e000ff087b82 */ /* 0x000e220000000a00 */
[----:B------:R-:W-:-:S04]  /*4050*/  IMAD.IADD R11, R4, 0x1, R11 ;  /* 0x00000001040b7824 */ /* 0x000fc800078e020b */
[C---:B------:R-:W-:Y:S02]  /*4060*/  VIADD R20, R11.reuse, 0x100 ;  /* 0x000001000b147836 */ /* 0x040fe40000000000 */
[C---:B------:R-:W-:Y:S02]  /*4070*/  VIADD R19, R11.reuse, 0x200 ;  /* 0x000002000b137836 */ /* 0x040fe40000000000 */
[----:B------:R-:W-:Y:S01]  /*4080*/  VIADD R18, R11, 0x300 ;  /* 0x000003000b127836 */ /* 0x000fe20000000000 */
[----:B0-----:R-:W-:-:S05]  /*4090*/  IADD3 R8, P0, PT, R8, 0x800, RZ ;  /* 0x0000080008087810 */ /* 0x001fca0007f1e0ff */
[----:B------:R-:W-:-:S08]  /*40a0*/  IMAD.X R9, RZ, RZ, R9, P0 ;  /* 0x000000ffff097224 */ /* 0x000fd000000e0609 */
.L_x_773:
[----:B------:R-:W-:-:S05]  /*40b0*/  IMAD.WIDE R14, R11, 0x4, R8 ;  /* 0x000000040b0e7825 */ /* 0x000fca00078e0208 */
[----:B------:R-:W2:Y:S04]  /*40c0*/  LDG.E R24, desc[UR10][R14.64+-0x800] ;  /* 0xfff8000a0e187981 */ /* 0x000ea8000c1e1900 */
[----:B------:R0:W5:Y:S04]  /*40d0*/  LDG.E R26, desc[UR10][R14.64+-0x400] ;  /* 0xfffc000a0e1a7981 */ /* 0x000168000c1e1900 */
        /* <DEDUP_REMOVED lines=21> */
.L_x_766:
[----:B------:R-:W-:Y:S05]  /*4230*/  BSYNC.RECONVERGENT B2 ;  /* 0x0000000000027941 */ /* 0x000fea0003800200 */
.L_x_765:
        /* <DEDUP_REMOVED lines=19> */
.L_x_768:
[----:B------:R-:W-:Y:S05]  /*4370*/  BSYNC.RECONVERGENT B2 ;  /* 0x0000000000027941 */ /* 0x000fea0003800200 */
.L_x_767:
[----:B------:R-:W-:Y:S01]  /*4380*/  FSETP.GEU.AND P0, PT, R3, R10, PT ;  /* 0x0000000a0300720b */ /* 0x000fe20003f0e000 */
[----:B------:R-:W-:Y:S01]  /*4390*/  BSSY.RECONVERGENT B2, `(.L_x_769) ;  /* 0x0000013000027945 */ /* 0x000fe20003800200 */
[C---:B------:R-:W-:Y:S01]  /*43a0*/  IADD3 R16, P1, PT, R19.reuse, UR6, RZ ;  /* 0x0000000613107c10 */ /* 0x040fe2000ff3e0ff */
        /* <DEDUP_REMOVED lines=17> */
.L_x_770:
[----:B------:R-:W-:Y:S05]  /*44c0*/  BSYNC.RECONVERGENT B2 ;  /* 0x0000000000027941 */ /* 0x000fea0003800200 */
.L_x_769:
        /* <DEDUP_REMOVED lines=18> */
.L_x_772:
[----:B------:R-:W-:Y:S05]  /*45f0*/  BSYNC.RECONVERGENT B2 ;  /* 0x0000000000027941 */ /* 0x000fea0003800200 */
.L_x_771:
[----:B------:R-:W-:Y:S02]  /*4600*/  VIADD R4, R4, 0x400 ;  /* 0x0000040004047836 */ /* 0x000fe40000000000 */
[----:B------:R-:W-:Y:S02]  /*4610*/  VIADD R20, R20, 0x400 ;  /* 0x0000040014147836 */ /* 0x000fe40000000000 */
[----:B------:R-:W-:Y:S01]  /*4620*/  VIADD R19, R19, 0x400 ;  /* 0x0000040013137836 */ /* 0x000fe20000000000 */
[----:B------:R-:W-:Y:S01]  /*4630*/  ISETP.GE.AND P0, PT, R4, R7, PT ;  /* 0x000000070400720c */ /* 0x000fe20003f06270 */
[----:B------:R-:W-:Y:S02]  /*4640*/  VIADD R18, R18, 0x400 ;  /* 0x0000040012127836 */ /* 0x000fe40000000000 */
[----:B------:R-:W-:-:S10]  /*4650*/  VIADD R11, R11, 0x400 ;  /* 0x000004000b0b7836 */ /* 0x000fd40000000000 */
[----:B------:R-:W-:Y:S05]  /*4660*/  @!P0 BRA `(.L_x_773) ;  /* 0xfffffff800908947 */ /* 0x000fea000383ffff */
.L_x_759:
[----:B01----:R-:W-:Y:S05]  /*4670*/  BSYNC.RECONVERGENT B1 ;  /* 0x0000000000017941 */ /* 0x003fea0003800200 */
.L_x_752:
        /* <DEDUP_REMOVED lines=31> */
.L_x_775:
[----:B------:R-:W-:Y:S05]  /*4870*/  BSYNC.RECONVERGENT B1 ;  /* 0x0000000000017941 */ /* 0x000fea0003800200 */
.L_x_774:
        /* <DEDUP_REMOVED lines=24> */
.L_x_777:
[----:B------:R-:W-:Y:S05]  /*4a00*/  BSYNC.RECONVERGENT B1 ;  /* 0x0000000000017941 */ /* 0x000fea0003800200 */
.L_x_776:
[----:B---3--:R3:W4:Y:S01]  /*4a10*/  SHFL.DOWN PT, R10, R3, 0x4, 0x1f ;  /* 0x08801f00030a7f89 */ /* 0x00872200000e0000 */
[----:B------:R-:W-:Y:S01]  /*4a20*/  BSSY.RECONVERGENT B1, `(.L_x_778) ;  /* 0x0000017000017945 */ /* 0x000fe20003800200 */
[----:B0-----:R-:W-:Y:S02]  /*4a30*/  IMAD.MOV.U32 R4, RZ, RZ, R3 ;  /* 0x000000ffff047224 */ /* 0x001fe400078e0003 */
[----:B------:R3:W0:Y:S01]  /*4a40*/  SHFL.DOWN PT, R12, R5, 0x4, 0x1f ;  /* 0x08801f00050c7f89 */ /* 0x00062200000e0000 */
[----:B--2---:R-:W-:Y:S02]  /*4a50*/  IMAD.MOV.U32 R6, RZ, RZ, R5 ;  /* 0x000000ffff067224 */ /* 0x004fe400078e0005 */
[----:B------:R-:W-:Y:S01]  /*4a60*/  IMAD.MOV.U32 R7, RZ, RZ, R8 ;  /* 0x000000ffff077224 */ /* 0x000fe200078e0008 */
[----:B------:R3:W2:Y:S01]  /*4a70*/  SHFL.DOWN PT, R9, R8, 0x4, 0x1f ;  /* 0x08801f0008097f89 */ /* 0x0006a200000e0000 */
        /* <DEDUP_REMOVED lines=17> */
.L_x_779:
[----:B------:R-:W-:Y:S05]  /*4b90*/  BSYNC.RECONVERGENT B1 ;  /* 0x0000000000017941 */ /* 0x000fea0003800200 */
.L_x_778:
[----:B-1----:R1:W0:Y:S01]  /*4ba0*/  SHFL.DOWN PT, R11, R4, 0x8, 0x1f ;  /* 0x09001f00040b7f89 */ /* 0x00222200000e0000 */
[----:B------:R-:W-:Y:S01]  /*4bb0*/  BSSY.RECONVERGENT B1, `(.L_x_780) ;  /* 0x0000017000017945 */ /* 0x000fe20003800200 */
[----:B---3--:R-:W-:Y:S02]  /*4bc0*/  IMAD.MOV.U32 R3, RZ, RZ, R4 ;  /* 0x000000ffff037224 */ /* 0x008fe400078e0004 */
[----:B------:R1:W3:Y:S01]  /*4bd0*/  SHFL.DOWN PT, R13, R6, 0x8, 0x1f ;  /* 0x09001f00060d7f89 */ /* 0x0002e200000e0000 */
[----:B------:R-:W-:Y:S02]  /*4be0*/  IMAD.MOV.U32 R5, RZ, RZ, R6 ;  /* 0x000000ffff057224 */ /* 0x000fe400078e0006 */
[----:B--2---:R-:W-:Y:S01]  /*4bf0*/  IMAD.MOV.U32 R9, RZ, RZ, R7 ;  /* 0x000000ffff097224 */ /* 0x004fe200078e0007 */
[----:B------:R1:W2:Y:S01]  /*4c00*/  SHFL.DOWN PT, R8, R7, 0x8, 0x1f ;  /* 0x09001f0007087f89 */ /* 0x0002a200000e0000 */
[----:B------:R-:W-:Y:S05]  /*4c10*/  @P4 BRA `(.L_x_781) ;  /* 0x0000000000404947 */ /* 0x000fea0003800000 */
[----:B0-----:R-:W-:Y:S01]  /*4c20*/  FSETP.GEU.AND P0, PT, R4, R11, PT ;  /* 0x0000000b0400720b */ /* 0x001fe20003f0e000 */
[----:B------:R-:W-:Y:S02]  /*4c30*/  IMAD.MOV.U32 R3, RZ, RZ, R11 ;  /* 0x000000ffff037224 */ /* 0x000fe400078e000b */
[----:B---3--:R-:W-:Y:S02]  /*4c40*/  IMAD.MOV.U32 R5, RZ, RZ, R13 ;  /* 0x000000ffff057224 */ /* 0x008fe400078e000d */
        /* <DEDUP_REMOVED lines=13> */
.L_x_781:
[----:B------:R-:W-:Y:S05]  /*4d20*/  BSYNC.RECONVERGENT B1 ;  /* 0x0000000000017941 */ /* 0x000fea0003800200 */
.L_x_780:
[----:B-1----:R1:W1:Y:S01]  /*4d30*/  SHFL.DOWN PT, R4, R3, 0x10, 0x1f ;  /* 0x0a001f0003047f89 */ /* 0x00226200000e0000 */
[----:B------:R-:W-:Y:S01]  /*4d40*/  BSSY.RECONVERGENT B1, `(.L_x_782) ;  /* 0x0000017000017945 */ /* 0x000fe20003800200 */
[----:B------:R-:W-:Y:S02]  /*4d50*/  IMAD.MOV.U32 R6, RZ, RZ, R3 ;  /* 0x000000ffff067224 */ /* 0x000fe400078e0003 */
[----:B----4-:R4:W1:Y:S01]  /*4d60*/  SHFL.DOWN PT, R10, R5, 0x10, 0x1f ;  /* 0x0a001f00050a7f89 */ /* 0x01086200000e0000 */
[----:B------:R-:W-:Y:S02]  /*4d70*/  IMAD.MOV.U32 R7, RZ, RZ, R5 ;  /* 0x000000ffff077224 */ /* 0x000fe400078e0005 */
[----:B--2---:R-:W-:Y:S01]  /*4d80*/  IMAD.MOV.U32 R8, RZ, RZ, R9 ;  /* 0x000000ffff087224 */ /* 0x004fe200078e0009 */
[----:B0-----:R4:W0:Y:S01]  /*4d90*/  SHFL.DOWN PT, R12, R9, 0x10, 0x1f ;  /* 0x0a001f00090c7f89 */ /* 0x00182200000e0000 */
        /* <DEDUP_REMOVED lines=17> */
.L_x_783:
[----:B------:R-:W-:Y:S05]  /*4eb0*/  BSYNC.RECONVERGENT B1 ;  /* 0x0000000000017941 */ /* 0x000fea0003800200 */
.L_x_782:
[----:B------:R-:W-:Y:S04]  /*4ec0*/  BSSY.RECONVERGENT B1, `(.L_x_784) ;  /* 0x000000c000017945 */ /* 0x000fe80003800200 */
[----:B------:R-:W-:Y:S05]  /*4ed0*/  @P2 BRA `(.L_x_785) ;  /* 0x0000000000282947 */ /* 0x000fea0003800000 */
[----:B----4-:R-:W2:Y:S01]  /*4ee0*/  S2R R5, SR_CgaCtaId ;  /* 0x0000000000057919 */ /* 0x010ea20000008800 */
[----:B-1----:R-:W-:Y:S02]  /*4ef0*/  MOV R4, 0x400 ;  /* 0x0000040000047802 */ /* 0x002fe40000000f00 */
[----:B------:R-:W-:-:S04]  /*4f00*/  SHF.R.U32.HI R3, RZ, 0x1, R2 ;  /* 0x00000001ff037819 */ /* 0x000fc80000011602 */
[----:B------:R-:W-:Y:S02]  /*4f10*/  LOP3.LUT R3, R3, 0x1f0, RZ, 0xc0, !PT ;  /* 0x000001f003037812 */ /* 0x000fe400078ec0ff */
[----:B--2---:R-:W-:Y:S01]  /*4f20*/  LEA R4, R5, R4, 0x18 ;  /* 0x0000000405047211 */ /* 0x004fe200078ec0ff */
[----:B------:R-:W-:-:S04]  /*4f30*/  IMAD.MOV.U32 R5, RZ, RZ, R8 ;  /* 0x000000ffff057224 */ /* 0x000fc800078e0008 */
[----:B------:R-:W-:Y:S02]  /*4f40*/  IMAD.IADD R3, R3, 0x1, R4 ;  /* 0x0000000103037824 */ /* 0x000fe400078e0204 */
[----:B------:R-:W-:-:S03]  /*4f50*/  IMAD.MOV.U32 R4, RZ, RZ, R7 ;  /* 0x000000ffff047224 */ /* 0x000fc600078e0007 */
[----:B------:R2:W-:Y:S04]  /*4f60*/  STS [R3+0x8], R6 ;  /* 0x0000080603007388 */ /* 0x0005e80000000800 */
[----:B------:R2:W-:Y:S02]  /*4f70*/  STS.64 [R3+0x10], R4 ;  /* 0x0000100403007388 */ /* 0x0005e40000000a00 */
.L_x_785:
[----:B------:R-:W-:Y:S05]  /*4f80*/  BSYNC.RECONVERGENT B1 ;  /* 0x0000000000017941 */ /* 0x000fea0003800200 */
.L_x_784:
        /* <DEDUP_REMOVED lines=27> */
.L_x_787:
[----:B------:R-:W-:Y:S05]  /*5140*/  BSYNC.RECONVERGENT B1 ;  /* 0x0000000000017941 */ /* 0x000fea0003800200 */
.L_x_786:
        /* <DEDUP_REMOVED lines=27> */
.L_x_789:
[----:B------:R-:W-:Y:S05]  /*5300*/  BSYNC.RECONVERGENT B1 ;  /* 0x0000000000017941 */ /* 0x000fea0003800200 */
.L_x_788:
        /* <DEDUP_REMOVED lines=17> */
.L_x_791:
[----:B------:R-:W-:Y:S05]  /*5420*/  BSYNC.RECONVERGENT B1 ;  /* 0x0000000000017941 */ /* 0x000fea0003800200 */
.L_x_790:
        /* <DEDUP_REMOVED lines=17> */
.L_x_793:
[----:B------:R-:W-:Y:S05]  /*5540*/  BSYNC.RECONVERGENT B1 ;  /* 0x0000000000017941 */ /* 0x000fea0003800200 */
.L_x_792:
        /* <DEDUP_REMOVED lines=17> */
.L_x_795:
[----:B------:R-:W-:Y:S05]  /*5660*/  BSYNC.RECONVERGENT B1 ;  /* 0x0000000000017941 */ /* 0x000fea0003800200 */
.L_x_794:
        /* <DEDUP_REMOVED lines=17> */
.L_x_797:
[----:B------:R-:W-:Y:S05]  /*5780*/  BSYNC.RECONVERGENT B1 ;  /* 0x0000000000017941 */ /* 0x000fea0003800200 */
.L_x_796:
        /* <DEDUP_REMOVED lines=16> */
.L_x_715:
[----:B------:R-:W-:Y:S05]  /*5890*/  BSYNC.RECONVERGENT B0 ;  /* 0x0000000000007941 */ /* 0x000fea0003800200 */
.L_x_682:
[----:B------:R-:W-:Y:S05]  /*58a0*/  @P2 EXIT ;  /* 0x000000000000294d */ /* 0x000fea0003800000 */
[----:B-1234-:R-:W1:Y:S01]  /*58b0*/  LDC.64 R2, c[0x0][0x390] ;  /* 0x0000e400ff027b82 */ /* 0x01ee620000000a00 */
[----:B0-----:R-:W-:Y:S02]  /*58c0*/  IMAD.MOV.U32 R9, RZ, RZ, R8 ;  /* 0x000000ffff097224 */ /* 0x001fe400078e0008 */
[----:B------:R-:W-:Y:S02]  /*58d0*/  IMAD.MOV.U32 R8, RZ, RZ, R7 ;  /* 0x000000ffff087224 */ /* 0x000fe400078e0007 */
[----:B-1----:R-:W-:-:S05]  /*58e0*/  IMAD.WIDE.U32 R2, R0, 0x10, R2 ;  /* 0x0000001000027825 */ /* 0x002fca00078e0002 */
[----:B------:R-:W-:Y:S04]  /*58f0*/  STG.E.64 desc[UR10][R2.64+0x8], R8 ;  /* 0x0000080802007986 */ /* 0x000fe8000c101b0a */
[----:B------:R-:W-:Y:S01]  /*5900*/  STG.E desc[UR10][R2.64], R6 ;  /* 0x0000000602007986 */ /* 0x000fe2000c10190a */
[----:B------:R-:W-:Y:S05]  /*5910*/  EXIT ;  /* 0x000000000000794d */ /* 0x000fea0003800000 */
.L_x_798:
        /* <DEDUP_REMOVED lines=14> */
.L_x_1114:


//--------------------- .text._ZN6thrust24THRUST_300001_SM_1000_NS8cuda_cub4core6detail13_kernel_agentINS1_8__reduce11ReduceAgentINS0_12zip_iteratorIN4cuda3std3__45tupleIJNS0_10device_ptrIfEENS0_17counting_iteratorIlNS0_11use_defaultESF_SF_EEEEEEEPNSB_IJflEEESJ_iNS1_9__extrema9arg_max_fIflNSA_4lessIfEEEEEEJSI_SK_iSP_EEEvDpT0_ --------------------------
	.section	.text._ZN6thrust24THRUST_300001_SM_1000_NS8cuda_cub4core6detail13_kernel_agentINS1_8__reduce11ReduceAgentINS0_12zip_iteratorIN4cuda3std3__45tupleIJNS0_10device_ptrIfEENS0_17counting_iteratorIlNS0_11use_defaultESF_SF_EEEEEEEPNSB_IJflEEESJ_iNS1_9__extrema9arg_max_fIflNSA_4lessIfEEEEEEJSI_SK_iSP_EEEvDpT0_,"ax",@progbits
	.align	128
        .global         _ZN6thrust24THRUST_300001_SM_1000_NS8cuda_cub4core6detail13_kernel_agentINS1_8__reduce11ReduceAgentINS0_12zip_iteratorIN4cuda3std3__45tupleIJNS0_10device_ptrIfEENS0_17counting_iteratorIlNS0_11use_defaultESF_SF_EEEEEEEPNSB_IJflEEESJ_iNS1_9__extrema9arg_max_fIflNSA_4lessIfEEEEEEJSI_SK_iSP_EEEvDpT0_
        .type           _ZN6thrust24THRUST_300001_SM_1000_NS8cuda_cub4core6detail13_kernel_agentINS1_8__reduce11ReduceAgentINS0_12zip_iteratorIN4cuda3std3__45tupleIJNS0_10device_ptrIfEENS0_17counting_iteratorIlNS0_11use_defaultESF_SF_EEEEEEEPNSB_IJflEEESJ_iNS1_9__extrema9arg_max_fIflNSA_4lessIfEEEEEEJSI_SK_iSP_EEEvDpT0_,@function
        .size           _ZN6thrust24THRUST_300001_SM_1000_NS8cuda_cub4core6detail13_kernel_agentINS1_8__reduce11ReduceAgentINS0_12zip_iteratorIN4cuda3std3__45tupleIJNS0_10device_ptrIfEENS0_17counting_iteratorIlNS0_11use_defaultESF_SF_EEEEEEEPNSB_IJflEEESJ_iNS1_9__extrema9arg_max_fIflNSA_4lessIfEEEEEEJSI_SK_iSP_EEEvDpT0_,(.L_x_1115 - _ZN6thrust24THRUST_300001_SM_1000_NS8cuda_cub4core6detail13_kernel_agentINS1_8__reduce11ReduceAgentINS0_12zip_iteratorIN4cuda3std3__45tupleIJNS0_10device_ptrIfEENS0_17counting_iteratorIlNS0_11use_defaultESF_SF_EEEEEEEPNSB_IJflEEESJ_iNS1_9__extrema9arg_max_fIflNSA_4lessIfEEEEEEJSI_SK_iSP_EEEvDpT0_)
        .other          _ZN6thrust24THRUST_300001_SM_1000_NS8cuda_cub4core6detail13_kernel_agentINS1_8__reduce11ReduceAgentINS0_12zip_iteratorIN4cuda3std3__45tupleIJNS0_10device_ptrIfEENS0_17counting_iteratorIlNS0_11use_defaultESF_SF_EEEEEEEPNSB_IJflEEESJ_iNS1_9__extrema9arg_max_fIflNSA_4lessIfEEEEEEJSI_SK_iSP_EEEvDpT0_,@"STO_CUDA_ENTRY STV_DEFAULT"
_ZN6thrust24THRUST_300001_SM_1000_NS8cuda_cub4core6detail13_kernel_agentINS1_8__reduce11ReduceAgentINS0_12zip_iteratorIN4cuda3std3__45tupleIJNS0_10device_ptrIfEENS0_17counting_iteratorIlNS0_11use_defaultESF_SF_EEEEEEEPNSB_IJflEEESJ_iNS1_9__extrema9arg_max_fIflNSA_4lessIfEEEEEEJSI_SK_iSP_EEEvDpT0_:
.text._ZN6thrust24THRUST_300001_SM_1000_NS8cuda_cub4core6detail13_kernel_agentINS1_8__reduce11ReduceAgentINS0_12zip_iteratorIN4cuda3std3__45tupleIJNS0_10device_ptrIfEENS0_17counting_iteratorIlNS0_11use_defaultESF_SF_EEEEEEEPNSB_IJflEEESJ_iNS1_9__extrema9arg_max_fIflNSA_4lessIfEEEEEEJSI_SK_iSP_EEEvDpT0_:
        /* <DEDUP_REMOVED lines=23> */
.L_x_802:
[----:B0-----:R-:W-:Y:S05]  /*0170*/  BSYNC.RECONVERGENT B1 ;  /* 0x0000000000017941 */ /* 0x001fea0003800200 */
.L_x_801:
        /* <DEDUP_REMOVED lines=17> */
.L_x_809:
        /* <DEDUP_REMOVED lines=24> */
.L_x_808:
[----:B------:R-:W-:Y:S05]  /*0410*/  BSYNC.RECONVERGENT B3 ;  /* 0x0000000000037941 */ /* 0x000fea0003800200 */
.L_x_807:
[----:B------:R-:W-:Y:S01]  /*0420*/  IADD3 R5, P0, PT, R5, 0x100, RZ ;  /* 0x0000010005057810 */ /* 0x000fe20007f1e0ff */
[----:B------:R-:W-:Y:S02]  /*0430*/  VIADD R9, R9, 0x100 ;  /* 0x0000010009097836 */ /* 0x000fe40000000000 */
[----:B------:R-:W-:Y:S02]  /*0440*/  IMAD.X R3, RZ, RZ, R3, P3 ;  /* 0x000000ffff037224 */ /* 0x000fe400018e0603 */
[----:B------:R-:W-:Y:S01]  /*0450*/  IMAD.X R10, RZ, RZ, R10, P0 ;  /* 0x000000ffff0a7224 */ /* 0x000fe200000e060a */
[----:B------:R-:W-:Y:S07]  /*0460*/  @P2 BRA `(.L_x_809) ;  /* 0xfffffffc00882947 */ /* 0x000fee000383ffff */
.L_x_806:
[----:B------:R-:W-:Y:S05]  /*0470*/  BSYNC.RECONVERGENT B2 ;  /* 0x0000000000027941 */ /* 0x000fea0003800200 */
.L_x_805:
[----:B------:R-:W-:-:S13]  /*0480*/  ISETP.GE.U32.AND P0, PT, R11, 0x300, PT ;  /* 0x000003000b00780c */ /* 0x000fda0003f06070 */
[----:B------:R-:W-:Y:S05]  /*0490*/  @!P0 BRA `(.L_x_804) ;  /* 0x00000004007c8947 */ /* 0x000fea0003800000 */
[----:B------:R-:W0:Y:S01]  /*04a0*/  LDC.64 R4, c[0x0][0x380] ;  /* 0x0000e000ff047b82 */ /* 0x000e220000000a00 */
[----:B------:R-:W-:-:S07]  /*04b0*/  VIADD R10, R9, 0x200 ;  /* 0x00000200090a7836 */ /* 0x000fce0000000000 */
[----:B------:R-:W1:Y:S02]  /*04c0*/  LDC.64 R2, c[0x0][0x388] ;  /* 0x0000e200ff027b82 */ /* 0x000e640000000a00 */
.L_x_818:
        /* <DEDUP_REMOVED lines=26> */
.L_x_811:
[----:B------:R-:W-:Y:S05]  /*0670*/  BSYNC.RECONVERGENT B2 ;  /* 0x0000000000027941 */ /* 0x000fea0003800200 */
.L_x_810:
        /* <DEDUP_REMOVED lines=20> */
.L_x_813:
[----:B------:R-:W-:Y:S05]  /*07c0*/  BSYNC.RECONVERGENT B2 ;  /* 0x0000000000027941 */ /* 0x000fea0003800200 */
.L_x_812:
        /* <DEDUP_REMOVED lines=20> */
.L_x_815:
[----:B------:R-:W-:Y:S05]  /*0910*/  BSYNC.RECONVERGENT B2 ;  /* 0x0000000000027941 */ /* 0x000fea0003800200 */
.L_x_814:
        /* <DEDUP_REMOVED lines=18> */
.L_x_817:
[----:B------:R-:W-:Y:S05]  /*0a40*/  BSYNC.RECONVERGENT B2 ;  /* 0x0000000000027941 */ /* 0x000fea0003800200 */
.L_x_816:
[C---:B------:R-:W-:Y:S02]  /*0a50*/  VIADD R9, R10.reuse, 0x200 ;  /* 0x000002000a097836 */ /* 0x040fe40000000000 */
[----:B------:R-:W-:-:S03]  /*0a60*/  VIADD R10, R10, 0x400 ;  /* 0x000004000a0a7836 */ /* 0x000fc60000000000 */
[----:B------:R-:W-:-:S13]  /*0a70*/  ISETP.GE.AND P0, PT, R9, UR5, PT ;  /* 0x0000000509007c0c */ /* 0x000fda000bf06270 */
[----:B------:R-:W-:Y:S05]  /*0a80*/  @!P0 BRA `(.L_x_818) ;  /* 0xfffffff800908947 */ /* 0x000fea000383ffff */
.L_x_804:
[----:B------:R-:W-:Y:S05]  /*0a90*/  BSYNC.RECONVERGENT B1 ;  /* 0x0000000000017941 */ /* 0x000fea0003800200 */
.L_x_803:
        /* <DEDUP_REMOVED lines=31> */
.L_x_821:
[----:B------:R-:W-:Y:S05]  /*0c90*/  BSYNC.RECONVERGENT B1 ;  /* 0x0000000000017941 */ /* 0x000fea0003800200 */
.L_x_820:
        /* <DEDUP_REMOVED lines=27> */
.L_x_823:
[----:B------:R-:W-:Y:S05]  /*0e50*/  BSYNC.RECONVERGENT B1 ;  /* 0x0000000000017941 */ /* 0x000fea0003800200 */
.L_x_822:
        /* <DEDUP_REMOVED lines=24> */
.L_x_825:
[----:B------:R-:W-:Y:S05]  /*0fe0*/  BSYNC.RECONVERGENT B1 ;  /* 0x0000000000017941 */ /* 0x000fea0003800200 */
.L_x_824:
        /* <DEDUP_REMOVED lines=24> */
.L_x_827:
[----:B------:R-:W-:Y:S05]  /*1170*/  BSYNC.RECONVERGENT B1 ;  /* 0x0000000000017941 */ /* 0x000fea0003800200 */
.L_x_826:
        /* <DEDUP_REMOVED lines=24> */
.L_x_829:
[----:B------:R-:W-:Y:S05]  /*1300*/  BSYNC.RECONVERGENT B1 ;  /* 0x0000000000017941 */ /* 0x000fea0003800200 */
.L_x_828:
        /* <DEDUP_REMOVED lines=12> */
.L_x_831:
[----:B------:R-:W-:Y:S05]  /*13d0*/  BSYNC.RECONVERGENT B1 ;  /* 0x0000000000017941 */ /* 0x000fea0003800200 */
.L_x_830:
        /* <DEDUP_REMOVED lines=27> */
.L_x_834:
[----:B------:R-:W-:Y:S05]  /*1590*/  BSYNC.RECONVERGENT B1 ;  /* 0x0000000000017941 */ /* 0x000fea0003800200 */
.L_x_833:
        /* <DEDUP_REMOVED lines=27> */
.L_x_836:
[----:B------:R-:W-:Y:S05]  /*1750*/  BSYNC.RECONVERGENT B1 ;  /* 0x0000000000017941 */ /* 0x000fea0003800200 */
.L_x_835:
        /* <DEDUP_REMOVED lines=17> */
.L_x_838:
[----:B------:R-:W-:Y:S05]  /*1870*/  BSYNC.RECONVERGENT B1 ;  /* 0x0000000000017941 */ /* 0x000fea0003800200 */
.L_x_837:
        /* <DEDUP_REMOVED lines=17> */
.L_x_840:
[----:B------:R-:W-:Y:S05]  /*1990*/  BSYNC.RECONVERGENT B1 ;  /* 0x0000000000017941 */ /* 0x000fea0003800200 */
.L_x_839:
        /* <DEDUP_REMOVED lines=17> */
.L_x_842:
[----:B------:R-:W-:Y:S05]  /*1ab0*/  BSYNC.RECONVERGENT B1 ;  /* 0x0000000000017941 */ /* 0x000fea0003800200 */
.L_x_841:
        /* <DEDUP_REMOVED lines=17> */
.L_x_844:
[----:B------:R-:W-:Y:S05]  /*1bd0*/  BSYNC.RECONVERGENT B1 ;  /* 0x0000000000017941 */ /* 0x000fea0003800200 */
.L_x_843:
        /* <DEDUP_REMOVED lines=18> */
.L_x_819:
        /* <DEDUP_REMOVED lines=41> */
.L_x_846:
[----:B------:R-:W-:Y:S05]  /*1f90*/  BSYNC.RECONVERGENT B1 ;  /* 0x0000000000017941 */ /* 0x000fea0003800200 */
.L_x_845:
        /* <DEDUP_REMOVED lines=24> */
.L_x_848:
[----:B------:R-:W-:Y:S05]  /*2120*/  BSYNC.RECONVERGENT B1 ;  /* 0x0000000000017941 */ /* 0x000fea0003800200 */
.L_x_847:
        /* <DEDUP_REMOVED lines=24> */
.L_x_850:
[----:B------:R-:W-:Y:S05]  /*22b0*/  BSYNC.RECONVERGENT B1 ;  /* 0x0000000000017941 */ /* 0x000fea0003800200 */
.L_x_849:
        /* <DEDUP_REMOVED lines=24> */
.L_x_852:
[----:B------:R-:W-:Y:S05]  /*2440*/  BSYNC.RECONVERGENT B1 ;  /* 0x0000000000017941 */ /* 0x000fea0003800200 */
.L_x_851:
        /* <DEDUP_REMOVED lines=24> */
.L_x_854:
[----:B------:R-:W-:Y:S05]  /*25d0*/  BSYNC.RECONVERGENT B1 ;  /* 0x0000000000017941 */ /* 0x000fea0003800200 */
.L_x_853:
        /* <DEDUP_REMOVED lines=12> */
.L_x_856:
[----:B------:R-:W-:Y:S05]  /*26a0*/  BSYNC.RECONVERGENT B1 ;  /* 0x0000000000017941 */ /* 0x000fea0003800200 */
.L_x_855:
        /* <DEDUP_REMOVED lines=30> */
.L_x_858:
[----:B------:R-:W-:Y:S05]  /*2890*/  BSYNC.RECONVERGENT B1 ;  /* 0x0000000000017941 */ /* 0x000fea0003800200 */
.L_x_857:
        /* <DEDUP_REMOVED lines=27> */
.L_x_860:
[----:B------:R-:W-:Y:S05]  /*2a50*/  BSYNC.RECONVERGENT B1 ;  /* 0x0000000000017941 */ /* 0x000fea0003800200 */
.L_x_859:
        /* <DEDUP_REMOVED lines=27> */
.L_x_862:
[----:B------:R-:W-:Y:S05]  /*2c10*/  BSYNC.RECONVERGENT B1 ;  /* 0x0000000000017941 */ /* 0x000fea0003800200 */
.L_x_861:
        /* <DEDUP_REMOVED lines=27> */
.L_x_864:
[----:B------:R-:W-:Y:S05]  /*2dd0*/  BSYNC.RECONVERGENT B1 ;  /* 0x0000000000017941 */ /* 0x000fea0003800200 */
.L_x_863:
        /* <DEDUP_REMOVED lines=27> */
.L_x_866:
[----:B------:R-:W-:Y:S05]  /*2f90*/  BSYNC.RECONVERGENT B1 ;  /* 0x0000000000017941 */ /* 0x000fea0003800200 */
.L_x_865:
        /* <DEDUP_REMOVED lines=27> */
.L_x_868:
[----:B------:R-:W-:Y:S05]  /*3150*/  BSYNC.RECONVERGENT B1 ;  /* 0x0000000000017941 */ /* 0x000fea0003800200 */
.L_x_867:
        /* <DEDUP_REMOVED lines=28> */
.L_x_800:
        /* <DEDUP_REMOVED lines=9> */
[----:B------:R-:W-:Y:S01]  /*33b0*/  VIADD R9, R0, 0x100 ;  /* 0x0000010000097836 */ /* 0x000fe20000000000 */
[----:B------:R-:W-:Y:S01]  /*33c0*/  UISETP.GE.U32.AND UP0, UPT, UR4, 0xa00, UPT ;  /* 0x00000a000400788c */ /* 0x000fe2000bf06070 */
[----:B---3--:R-:W-:-:S04]  /*33d0*/  FSETP.GEU.AND P0, PT, R4, R5, PT ;  /* 0x000000050400720b */ /* 0x008fc80003f0e000 */
[----:B------:R-:W-:Y:S01]  /*33e0*/  FSEL R4, R4, R5, P0 ;  /* 0x0000000504047208 */ /* 0x000fe20000000000 */
[----:B------:R-:W-:-:S03]  /*33f0*/  VIADD R5, R0, 0x200 ;  /* 0x0000020000057836 */ /* 0x000fc60000000000 */
[----:B----4-:R-:W-:-:S04]  /*3400*/  FSETP.GEU.AND P2, PT, R4, R7, PT ;  /* 0x000000070400720b */ /* 0x010fc80003f4e000 */
[----:B------:R-:W-:-:S04]  /*3410*/  FSEL R7, R4, R7, P2 ;  /* 0x0000000704077208 */ /* 0x000fc80001000000 */
[----:B-----5:R-:W-:-:S04]  /*3420*/  FSETP.GEU.AND P3, PT, R7, R8, PT ;  /* 0x000000080700720b */ /* 0x020fc80003f6e000 */
[----:B------:R-:W-:Y:S02]  /*3430*/  FSEL R7, R7, R8, P3 ;  /* 0x0000000807077208 */ /* 0x000fe40001800000 */
        /* <DEDUP_REMOVED lines=11> */
[----:B------:R-:W-:Y:S01]  /*34f0*/  @P1 SEL R8, R5, R8, P0 ;  /* 0x0000000805081207 */ /* 0x000fe20000000000 */
[----:B------:R-:W-:Y:S01]  /*3500*/  IMAD.MOV.U32 R5, RZ, RZ, 0x500 ;  /* 0x00000500ff057424 */ /* 0x000fe200078e00ff */
[----:B------:R-:W-:Y:S02]  /*3510*/  @P1 FSEL R6, R7, R6, P0 ;  /* 0x0000000607061208 */ /* 0x000fe40000000000 */
[----:B------:R-:W-:Y:S01]  /*3520*/  @P1 SEL R9, R4, R9, P0 ;  /* 0x0000000904091207 */ /* 0x000fe20000000000 */
[----:B------:R-:W-:Y:S06]  /*3530*/  BRA.U !UP0, `(.L_x_869) ;  /* 0x0000000508047547 */ /* 0x000fec000b800000 */
[----:B------:R-:W-:Y:S01]  /*3540*/  IMAD.MOV.U32 R10, RZ, RZ, R6 ;  /* 0x000000ffff0a7224 */ /* 0x000fe200078e0006 */
[----:B------:R-:W0:Y:S01]  /*3550*/  LDCU UR4, c[0x0][0x398] ;  /* 0x00007300ff0477ac */ /* 0x000e220008000800 */
[----:B------:R-:W-:Y:S02]  /*3560*/  IMAD.MOV.U32 R21, RZ, RZ, R8 ;  /* 0x000000ffff157224 */ /* 0x000fe400078e0008 */
[----:B------:R-:W-:Y:S01]  /*3570*/  IMAD.MOV.U32 R20, RZ, RZ, R9 ;  /* 0x000000ffff147224 */ /* 0x000fe200078e0009 */
[----:B------:R-:W1:Y:S01]  /*3580*/  LDCU.64 UR6, c[0x0][0x388] ;  /* 0x00007100ff0677ac */ /* 0x000e620008000a00 */
[----:B------:R-:W-:-:S07]  /*3590*/  IMAD.MOV.U32 R7, RZ, RZ, 0x500 ;  /* 0x00000500ff077424 */ /* 0x000fce00078e00ff */
.L_x_870:
[----:B------:R-:W-:-:S05]  /*35a0*/  IMAD.WIDE.U32 R4, R7, 0x4, R2 ;  /* 0x0000000407047825 */ /* 0x000fca00078e0002 */
[----:B------:R-:W2:Y:S04]  /*35b0*/  LDG.E R11, desc[UR8][R4.64] ;  /* 0x00000008040b7981 */ /* 0x000ea8000c1e1900 */
[----:B------:R-:W3:Y:S04]  /*35c0*/  LDG.E R12, desc[UR8][R4.64+0x400] ;  /* 0x00040008040c7981 */ /* 0x000ee8000c1e1900 */
[----:B------:R-:W4:Y:S04]  /*35d0*/  LDG.E R13, desc[UR8][R4.64+0x800] ;  /* 0x00080008040d7981 */ /* 0x000f28000c1e1900 */
[----:B------:R-:W5:Y:S04]  /*35e0*/  LDG.E R14, desc[UR8][R4.64+0xc00] ;  /* 0x000c0008040e7981 */ /* 0x000f68000c1e1900 */
[----:B------:R0:W5:Y:S01]  /*35f0*/  LDG.E R6, desc[UR8][R4.64+0x1000] ;  /* 0x0010000804067981 */ /* 0x000162000c1e1900 */
[----:B-1----:R-:W-:-:S04]  /*3600*/  IADD3 R18, P0, P1, R0, UR6, R7 ;  /* 0x0000000600127c10 */ /* 0x002fc8000f91e007 */
[----:B------:R-:W-:Y:S02]  /*3610*/  IADD3.X R19, PT, PT, RZ, UR7, RZ, P0, P1 ;  /* 0x00000007ff137c10 */ /* 0x000fe400087e24ff */
[C---:B------:R-:W-:Y:S02]  /*3620*/  IADD3 R17, P3, PT, R18.reuse, 0x100, RZ ;  /* 0x0000010012117810 */ /* 0x040fe40007f7e0ff */
[C---:B------:R-:W-:Y:S02]  /*3630*/  IADD3 R15, P5, PT, R18.reuse, 0x300, RZ ;  /* 0x00000300120f7810 */ /* 0x040fe40007fbe0ff */
[----:B------:R-:W-:Y:S01]  /*3640*/  IADD3 R8, P6, PT, R18, 0x400, RZ ;  /* 0x0000040012087810 */ /* 0x000fe20007fde0ff */
[--C-:B------:R-:W-:Y:S02]  /*3650*/  IMAD.X R16, RZ, RZ, R19.reuse, P3 ;  /* 0x000000ffff107224 */ /* 0x100fe400018e0613 */
[--C-:B0-----:R-:W-:Y:S02]  /*3660*/  IMAD.X R4, RZ, RZ, R19.reuse, P5 ;  /* 0x000000ffff047224 */ /* 0x101fe400028e0613 */
        /* <DEDUP_REMOVED lines=23> */
[----:B-----5:R-:W-:Y:S02]  /*37e0*/  FSETP.GEU.AND P1, PT, R13, R14, PT ;  /* 0x0000000e0d00720b */ /* 0x020fe40003f2e000 */
[----:B------:R-:W-:-:S11]  /*37f0*/  @P2 SEL R5, R16, R5, P0 ;  /* 0x0000000510052207 */ /* 0x000fd60000000000 */
[----:B------:R-:W-:-:S04]  /*3800*/  @P1 ISETP.GE.U32.AND P0, PT, R10, R15, PT ;  /* 0x0000000f0a00120c */ /* 0x000fc80003f06070 */
[----:B------:R-:W-:-:S04]  /*3810*/  @P1 ISETP.GE.AND.EX P0, PT, R5, R4, PT, P0 ;  /* 0x000000040500120c */ /* 0x000fc80003f06300 */
[----:B------:R-:W-:-:S04]  /*3820*/  @P1 FSETP.LT.OR P0, PT, R14, R13, !P0 ;  /* 0x0000000d0e00120b */ /* 0x000fc80004701400 */
[----:B------:R-:W-:Y:S02]  /*3830*/  @P1 FSEL R14, R13, R14, P0 ;  /* 0x0000000e0d0e1208 */ /* 0x000fe40000000000 */
[----:B------:R-:W-:Y:S01]  /*3840*/  @P1 SEL R15, R10, R15, P0 ;  /* 0x0000000f0a0f1207 */ /* 0x000fe20000000000 */
[----:B------:R-:W-:Y:S01]  /*3850*/  VIADD R10, R7, 0xa00 ;  /* 0x00000a00070a7836 */ /* 0x000fe20000000000 */
[----:B------:R-:W-:Y:S02]  /*3860*/  FSETP.GEU.AND P2, PT, R14, R6, PT ;  /* 0x000000060e00720b */ /* 0x000fe40003f4e000 */
[----:B------:R-:W-:Y:S01]  /*3870*/  @P1 SEL R4, R5, R4, P0 ;  /* 0x0000000405041207 */ /* 0x000fe20000000000 */
[----:B------:R-:W-:Y:S01]  /*3880*/  VIADD R5, R7, 0x500 ;  /* 0x0000050007057836 */ /* 0x000fe20000000000 */
[----:B------:R-:W-:-:S03]  /*3890*/  ISETP.GT.AND P1, PT, R10, UR4, PT ;  /* 0x000000040a007c0c */ /* 0x000fc6000bf24270 */
[----:B------:R-:W-:-:S06]  /*38a0*/  IMAD.MOV.U32 R7, RZ, RZ, R5 ;  /* 0x000000ffff077224 */ /* 0x000fcc00078e0005 */
        /* <DEDUP_REMOVED lines=10> */
.L_x_869:
        /* <DEDUP_REMOVED lines=14> */
[----:B------:R-:W-:Y:S01]  /*3a30*/  IMAD.IADD R11, R0, 0x1, R5 ;  /* 0x00000001000b7824 */ /* 0x000fe200078e0205 */
[----:B------:R-:W-:-:S04]  /*3a40*/  LEA.HI R4, R13, 0x1, RZ, 0x18 ;  /* 0x000000010d047811 */ /* 0x000fc800078fc0ff */
[----:B------:R-:W-:Y:S01]  /*3a50*/  LOP3.LUT R10, R4, 0x3, RZ, 0xc0, !PT ;  /* 0x00000003040a7812 */ /* 0x000fe200078ec0ff */
[----:B------:R-:W-:-:S04]  /*3a60*/  IMAD.MOV.U32 R4, RZ, RZ, R0 ;  /* 0x000000ffff047224 */ /* 0x000fc800078e0000 */
[----:B------:R-:W-:Y:S02]  /*3a70*/  IMAD.MOV R10, RZ, RZ, -R10 ;  /* 0x000000ffff0a7224 */ /* 0x000fe400078e0a0a */
[C---:B0-----:R-:W-:Y:S01]  /*3a80*/  IMAD.WIDE.U32 R2, R11.reuse, 0x4, R2 ;  /* 0x000000040b027825 */ /* 0x041fe200078e0002 */
[----:B------:R-:W-:-:S05]  /*3a90*/  IADD3 R11, P0, PT, R11, UR6, RZ ;  /* 0x000000060b0b7c10 */ /* 0x000fca000ff1e0ff */
[----:B------:R-:W-:-:S08]  /*3aa0*/  IMAD.X R12, RZ, RZ, UR7, P0 ;  /* 0x00000007ff0c7e24 */ /* 0x000fd000080e06ff */
.L_x_877:
[----:B------:R0:W2:Y:S01]  /*3ab0*/  LDG.E R17, desc[UR8][R2.64] ;  /* 0x0000000802117981 */ /* 0x0000a2000c1e1900 */
[----:B------:R-:W-:Y:S01]  /*3ac0*/  VIADD R10, R10, 0x1 ;  /* 0x000000010a0a7836 */ /* 0x000fe20000000000 */
[----:B------:R-:W-:Y:S01]  /*3ad0*/  BSSY.RECONVERGENT B3, `(.L_x_875) ;  /* 0x0000016000037945 */ /* 0x000fe20003800200 */
[----:B------:R-:W-:Y:S02]  /*3ae0*/  IMAD.MOV.U32 R14, RZ, RZ, R8 ;  /* 0x000000ffff0e7224 */ /* 0x000fe400078e0008 */
[----:B------:R-:W-:Y:S01]  /*3af0*/  IMAD.MOV.U32 R15, RZ, RZ, R9 ;  /* 0x000000ffff0f7224 */ /* 0x000fe200078e0009 */
[----:B------:R-:W-:Y:S01]  /*3b00*/  ISETP.NE.AND P2, PT, R10, RZ, PT ;  /* 0x000000ff0a00720c */ /* 0x000fe20003f45270 */
[----:B------:R-:W-:Y:S02]  /*3b10*/  IMAD.MOV.U32 R16, RZ, RZ, R6 ;  /* 0x000000ffff107224 */ /* 0x000fe400078e0006 */
        /* <DEDUP_REMOVED lines=17> */
.L_x_876:
[----:B------:R-:W-:Y:S05]  /*3c30*/  BSYNC.RECONVERGENT B3 ;  /* 0x0000000000037941 */ /* 0x000fea0003800200 */
.L_x_875:
[----:B------:R-:W-:Y:S01]  /*3c40*/  IADD3 R11, P0, PT, R11, 0x100, RZ ;  /* 0x000001000b0b7810 */ /* 0x000fe20007f1e0ff */
[----:B------:R-:W-:Y:S02]  /*3c50*/  VIADD R4, R4, 0x100 ;  /* 0x0000010004047836 */ /* 0x000fe40000000000 */
[----:B------:R-:W-:Y:S02]  /*3c60*/  IMAD.X R3, RZ, RZ, R3, P3 ;  /* 0x000000ffff037224 */ /* 0x000fe400018e0603 */
[----:B------:R-:W-:Y:S01]  /*3c70*/  IMAD.X R12, RZ, RZ, R12, P0 ;  /* 0x000000ffff0c7224 */ /* 0x000fe200000e060c */
[----:B------:R-:W-:Y:S07]  /*3c80*/  @P2 BRA `(.L_x_877) ;  /* 0xfffffffc00882947 */ /* 0x000fee000383ffff */
.L_x_874:
[----:B------:R-:W-:Y:S05]  /*3c90*/  BSYNC.RECONVERGENT B2 ;  /* 0x0000000000027941 */ /* 0x000fea0003800200 */
.L_x_873:
[----:B------:R-:W-:-:S13]  /*3ca0*/  ISETP.GE.U32.AND P0, PT, R13, 0x300, PT ;  /* 0x000003000d00780c */ /* 0x000fda0003f06070 */
[----:B------:R-:W-:Y:S05]  /*3cb0*/  @!P0 BRA `(.L_x_872) ;  /* 0x0000000400bc8947 */ /* 0x000fea0003800000 */
[----:B------:R-:W0:Y:S01]  /*3cc0*/  LDCU.128 UR12, c[0x0][0x380] ;  /* 0x00007000ff0c77ac */ /* 0x000e220008000c00 */
[----:B------:R-:W1:Y:S01]  /*3cd0*/  LDC.64 R14, c[0x0][0x380] ;  /* 0x0000e000ff0e7b82 */ /* 0x000e620000000a00 */
[C---:B------:R-:W-:Y:S01]  /*3ce0*/  IADD3 R12, P1, PT, R4.reuse, R5, RZ ;  /* 0x00000005040c7210 */ /* 0x040fe20007f3e0ff */
[C---:B------:R-:W-:Y:S02]  /*3cf0*/  IMAD.IADD R10, R4.reuse, 0x1, R5 ;  /* 0x00000001040a7824 */ /* 0x040fe400078e0205 */
[----:B------:R-:W-:Y:S02]  /*3d00*/  VIADD R13, R4, 0x200 ;  /* 0x00000200040d7836 */ /* 0x000fe40000000000 */
[----:B------:R-:W-:Y:S02]  /*3d10*/  IMAD.X R5, RZ, RZ, RZ, P1 ;  /* 0x000000ffff057224 */ /* 0x000fe400008e06ff */
[----:B------:R-:W2:Y:S01]  /*3d20*/  LDC.64 R2, c[0x0][0x388] ;  /* 0x0000e200ff027b82 */ /* 0x000ea20000000a00 */
[----:B0-----:R-:W-:-:S02]  /*3d30*/  LEA R17, P2, R12, UR12, 0x2 ;  /* 0x0000000c0c117c11 */ /* 0x001fc4000f8410ff */
[----:B------:R-:W-:Y:S02]  /*3d40*/  IADD3 R11, P0, PT, R10, UR14, RZ ;  /* 0x0000000e0a0b7c10 */ /* 0x000fe4000ff1e0ff */
[----:B------:R-:W-:Y:S02]  /*3d50*/  IADD3 R17, P1, PT, R17, 0xc00, RZ ;  /* 0x00000c0011117810 */ /* 0x000fe40007f3e0ff */
[----:B------:R-:W-:Y:S01]  /*3d60*/  LEA.HI.X R5, R12, UR13, R5, 0x2, P2 ;  /* 0x0000000d0c057c11 */ /* 0x000fe200090f1405 */
[----:B-1----:R-:W-:-:S04]  /*3d70*/  IMAD.WIDE.U32 R14, R10, 0x4, R14 ;  /* 0x000000040a0e7825 */ /* 0x002fc800078e000e */
[----:B------:R-:W-:Y:S02]  /*3d80*/  IMAD.X R12, RZ, RZ, UR15, P0 ;  /* 0x0000000fff0c7e24 */ /* 0x000fe400080e06ff */
[----:B------:R-:W-:-:S07]  /*3d90*/  IMAD.X R5, RZ, RZ, R5, P1 ;  /* 0x000000ffff057224 */ /* 0x000fce00008e0605 */
.L_x_886:
[----:B------:R-:W3:Y:S01]  /*3da0*/  LDG.E R23, desc[UR8][R14.64] ;  /* 0x000000080e177981 */ /* 0x000ee2000c1e1900 */
[----:B------:R-:W-:-:S05]  /*3db0*/  IMAD.MOV.U32 R4, RZ, RZ, R17 ;  /* 0x000000ffff047224 */ /* 0x000fca00078e0011 */
[----:B------:R0:W5:Y:S04]  /*3dc0*/  LDG.E R25, desc[UR8][R4.64+-0x800] ;  /* 0xfff8000804197981 */ /* 0x000168000c1e1900 */
[----:B------:R0:W5:Y:S04]  /*3dd0*/  LDG.E R16, desc[UR8][R4.64+-0x400] ;  /* 0xfffc000804107981 */ /* 0x000168000c1e1900 */
[----:B------:R0:W5:Y:S01]  /*3de0*/  LDG.E R17, desc[UR8][R4.64] ;  /* 0x0000000804117981 */ /* 0x000162000c1e1900 */
[----:B------:R-:W-:Y:S01]  /*3df0*/  BSSY.RECONVERGENT B2, `(.L_x_878) ;  /* 0x0000012000027945 */ /* 0x000fe20003800200 */
[----:B------:R-:W-:-:S02]  /*3e00*/  IMAD.MOV.U32 R20, RZ, RZ, R11 ;  /* 0x000000ffff147224 */ /* 0x000fc400078e000b */
[----:B------:R-:W-:Y:S02]  /*3e10*/  IMAD.MOV.U32 R21, RZ, RZ, R12 ;  /* 0x000000ffff157224 */ /* 0x000fe400078e000c */
[----:B------:R-:W-:Y:S01]  /*3e20*/  VIADD R19, R10, 0x100 ;  /* 0x000001000a137836 */ /* 0x000fe20000000000 */
[----:B---3--:R-:W-:Y:S01]  /*3e30*/  FSETP.GEU.AND P0, PT, R6, R23, PT ;  /* 0x000000170600720b */ /* 0x008fe20003f0e000 */
        /* <DEDUP_REMOVED lines=13> */
.L_x_879:
[----:B------:R-:W-:Y:S05]  /*3f10*/  BSYNC.RECONVERGENT B2 ;  /* 0x0000000000027941 */ /* 0x000fea0003800200 */
.L_x_878:
[----:B-----5:R-:W-:Y:S01]  /*3f20*/  FSETP.GEU.AND P0, PT, R18, R25, PT ;  /* 0x000000191200720b */ /* 0x020fe20003f0e000 */
[----:B------:R-:W-:Y:S01]  /*3f30*/  BSSY.RECONVERGENT B2, `(.L_x_880) ;  /* 0x0000013000027945 */ /* 0x000fe20003800200 */
[----:B--2---:R-:W-:Y:S01]  /*3f40*/  IADD3 R23, P1, PT, R19, R2, RZ ;  /* 0x0000000213177210 */ /* 0x004fe20007f3e0ff */
[----:B------:R-:W-:Y:S02]  /*3f50*/  VIADD R19, R10, 0x200 ;  /* 0x000002000a137836 */ /* 0x000fe40000000000 */
[----:B------:R-:W-:Y:S02]  /*3f60*/  IMAD.MOV.U32 R9, RZ, RZ, R25 ;  /* 0x000000ffff097224 */ /* 0x000fe400078e0019 */
[----:B------:R-:W-:Y:S02]  /*3f70*/  IMAD.X R22, RZ, RZ, R3, P1 ;  /* 0x000000ffff167224 */ /* 0x000fe400008e0603 */
[----:B------:R-:W-:Y:S02]  /*3f80*/  IMAD.MOV.U32 R8, RZ, RZ, R23 ;  /* 0x000000ffff087224 */ /* 0x000fe400078e0017 */
[----:B------:R-:W-:-:S02]  /*3f90*/  IMAD.MOV.U32 R6, RZ, RZ, R22 ;  /* 0x000000ffff067224 */ /* 0x000fc400078e0016 */
        /* <DEDUP_REMOVED lines=12> */
.L_x_881:
[----:B------:R-:W-:Y:S05]  /*4060*/  BSYNC.RECONVERGENT B2 ;  /* 0x0000000000027941 */ /* 0x000fea0003800200 */
.L_x_880:
[----:B------:R-:W-:Y:S01]  /*4070*/  FSETP.GEU.AND P0, PT, R9, R16, PT ;  /* 0x000000100900720b */ /* 0x000fe20003f0e000 */
[----:B------:R-:W-:Y:S01]  /*4080*/  VIADD R21, R10, 0x300 ;  /* 0x000003000a157836 */ /* 0x000fe20000000000 */
[-C--:B------:R-:W-:Y:S01]  /*4090*/  IADD3 R23, P1, PT, R19, R2.reuse, RZ ;  /* 0x0000000213177210 */ /* 0x080fe20007f3e0ff */
[----:B------:R-:W-:Y:S01]  /*40a0*/  BSSY.RECONVERGENT B2, `(.L_x_882) ;  /* 0x0000012000027945 */ /* 0x000fe20003800200 */
[----:B------:R-:W-:Y:S02]  /*40b0*/  IMAD.MOV.U32 R18, RZ, RZ, R16 ;  /* 0x000000ffff127224 */ /* 0x000fe400078e0010 */
[----:B------:R-:W-:Y:S01]  /*40c0*/  IADD3 R22, P2, PT, R21, R2, RZ ;  /* 0x0000000215167210 */ /* 0x000fe20007f5e0ff */
[----:B------:R-:W-:Y:S02]  /*40d0*/  IMAD.X R21, RZ, RZ, R3, P1 ;  /* 0x000000ffff157224 */ /* 0x000fe400008e0603 */
[----:B------:R-:W-:Y:S02]  /*40e0*/  IMAD.MOV.U32 R19, RZ, RZ, R23 ;  /* 0x000000ffff137224 */ /* 0x000fe400078e0017 */
[----:B------:R-:W-:-:S02]  /*40f0*/  IMAD.MOV.U32 R20, RZ, RZ, R21 ;  /* 0x000000ffff147224 */ /* 0x000fc400078e0015 */
        /* <DEDUP_REMOVED lines=12> */
.L_x_883:
[----:B------:R-:W-:Y:S05]  /*41c0*/  BSYNC.RECONVERGENT B2 ;  /* 0x0000000000027941 */ /* 0x000fea0003800200 */
.L_x_882:
[----:B------:R-:W-:Y:S01]  /*41d0*/  FSETP.GEU.AND P0, PT, R18, R17, PT ;  /* 0x000000111200720b */ /* 0x000fe20003f0e000 */
[----:B------:R-:W-:Y:S01]  /*41e0*/  IMAD.X R21, RZ, RZ, R3, P2 ;  /* 0x000000ffff157224 */ /* 0x000fe200010e0603 */
[----:B------:R-:W-:Y:S01]  /*41f0*/  BSSY.RECONVERGENT B2, `(.L_x_884) ;  /* 0x0000010000027945 */ /* 0x000fe20003800200 */
        /* <DEDUP_REMOVED lines=15> */
.L_x_885:
[----:B------:R-:W-:Y:S05]  /*42f0*/  BSYNC.RECONVERGENT B2 ;  /* 0x0000000000027941 */ /* 0x000fea0003800200 */
.L_x_884:
[C---:B------:R-:W-:Y:S01]  /*4300*/  VIADD R16, R13.reuse, 0x200 ;  /* 0x000002000d107836 */ /* 0x040fe20000000000 */
[----:B------:R-:W-:Y:S01]  /*4310*/  IADD3 R17, P2, PT, R4, 0x1000, RZ ;  /* 0x0000100004117810 */ /* 0x000fe20007f5e0ff */
[----:B------:R-:W-:Y:S01]  /*4320*/  VIADD R13, R13, 0x400 ;  /* 0x000004000d0d7836 */ /* 0x000fe20000000000 */
[----:B------:R-:W-:Y:S01]  /*4330*/  IADD3 R11, P1, PT, R11, 0x400, RZ ;  /* 0x000004000b0b7810 */ /* 0x000fe20007f3e0ff */
[----:B------:R-:W-:Y:S01]  /*4340*/  VIADD R10, R10, 0x400 ;  /* 0x000004000a0a7836 */ /* 0x000fe20000000000 */
[----:B------:R-:W-:Y:S01]  /*4350*/  ISETP.GE.AND P0, PT, R16, R7, PT ;  /* 0x000000071000720c */ /* 0x000fe20003f06270 */
[----:B------:R-:W-:Y:S01]  /*4360*/  IMAD.X R5, RZ, RZ, R5, P2 ;  /* 0x000000ffff057224 */ /* 0x000fe200010e0605 */
[----:B------:R-:W-:Y:S01]  /*4370*/  IADD3 R14, P2, PT, R14, 0x1000, RZ ;  /* 0x000010000e0e7810 */ /* 0x000fe20007f5e0ff */
[----:B------:R-:W-:-:S04]  /*4380*/  IMAD.X R12, RZ, RZ, R12, P1 ;  /* 0x000000ffff0c7224 */ /* 0x000fc800008e060c */
[----:B------:R-:W-:-:S06]  /*4390*/  IMAD.X R15, RZ, RZ, R15, P2 ;  /* 0x000000ffff0f7224 */ /* 0x000fcc00010e060f */
[----:B------:R-:W-:Y:S05]  /*43a0*/  @!P0 BRA `(.L_x_886) ;  /* 0xfffffff8007c8947 */ /* 0x000fea000383ffff */
.L_x_872:
[----:B------:R-:W-:Y:S05]  /*43b0*/  BSYNC.RECONVERGENT B1 ;  /* 0x0000000000017941 */ /* 0x000fea0003800200 */
.L_x_871:
        /* <DEDUP_REMOVED lines=31> */
.L_x_888:
[----:B------:R-:W-:Y:S05]  /*45b0*/  BSYNC.RECONVERGENT B1 ;  /* 0x0000000000017941 */ /* 0x000fea0003800200 */
.L_x_887:
        /* <DEDUP_REMOVED lines=24> */
.L_x_890:
[----:B------:R-:W-:Y:S05]  /*4740*/  BSYNC.RECONVERGENT B1 ;  /* 0x0000000000017941 */ /* 0x000fea0003800200 */
.L_x_889:
[----:B------:R4:W3:Y:S01]  /*4750*/  SHFL.DOWN PT, R8, R3, 0x4, 0x1f ;  /* 0x08801f0003087f89 */ /* 0x0008e200000e0000 */
[----:B------:R-:W-:Y:S01]  /*4760*/  BSSY.RECONVERGENT B1, `(.L_x_891) ;  /* 0x0000017000017945 */ /* 0x000fe20003800200 */
[----:B0-----:R-:W-:Y:S02]  /*4770*/  IMAD.MOV.U32 R2, RZ, RZ, R3 ;  /* 0x000000ffff027224 */ /* 0x001fe400078e0003 */
[----:B-1----:R4:W0:Y:S01]  /*4780*/  SHFL.DOWN PT, R9, R4, 0x4, 0x1f ;  /* 0x08801f0004097f89 */ /* 0x00282200000e0000 */
[----:B--2---:R-:W-:Y:S02]  /*4790*/  IMAD.MOV.U32 R6, RZ, RZ, R4 ;  /* 0x000000ffff067224 */ /* 0x004fe400078e0004 */
[----:B------:R-:W-:Y:S01]  /*47a0*/  IMAD.MOV.U32 R7, RZ, RZ, R5 ;  /* 0x000000ffff077224 */ /* 0x000fe200078e0005 */
[----:B------:R4:W1:Y:S01]  /*47b0*/  SHFL.DOWN PT, R10, R5, 0x4, 0x1f ;  /* 0x08801f00050a7f89 */ /* 0x00086200000e0000 */
[----:B------:R-:W-:Y:S05]  /*47c0*/  @P5 BRA `(.L_x_892) ;  /* 0x0000000000405947 */ /* 0x000fea0003800000 */
[----:B---3--:R-:W-:Y:S01]  /*47d0*/  FSETP.GEU.AND P0, PT, R3, R8, PT ;  /* 0x000000080300720b */ /* 0x008fe20003f0e000 */
        /* <DEDUP_REMOVED lines=15> */
.L_x_892:
[----:B------:R-:W-:Y:S05]  /*48d0*/  BSYNC.RECONVERGENT B1 ;  /* 0x0000000000017941 */ /* 0x000fea0003800200 */
.L_x_891:
        /* <DEDUP_REMOVED lines=24> */
.L_x_894:
[----:B------:R-:W-:Y:S05]  /*4a60*/  BSYNC.RECONVERGENT B1 ;  /* 0x0000000000017941 */ /* 0x000fea0003800200 */
.L_x_893:
[----:B0-----:R0:W0:Y:S01]  /*4a70*/  SHFL.DOWN PT, R2, R3, 0x10, 0x1f ;  /* 0x0a001f0003027f89 */ /* 0x00102200000e0000 */
[----:B------:R-:W-:Y:S01]  /*4a80*/  BSSY.RECONVERGENT B1, `(.L_x_895) ;  /* 0x0000017000017945 */ /* 0x000fe20003800200 */
[----:B----4-:R-:W-:Y:S02]  /*4a90*/  IMAD.MOV.U32 R8, RZ, RZ, R3 ;  /* 0x000000ffff087224 */ /* 0x010fe400078e0003 */
[----:B--2---:R2:W4:Y:S01]  /*4aa0*/  SHFL.DOWN PT, R9, R4, 0x10, 0x1f ;  /* 0x0a001f0004097f89 */ /* 0x00452200000e0000 */
[----:B------:R-:W-:Y:S02]  /*4ab0*/  IMAD.MOV.U32 R7, RZ, RZ, R4 ;  /* 0x000000ffff077224 */ /* 0x000fe400078e0004 */
[----:B------:R-:W-:Y:S01]  /*4ac0*/  IMAD.MOV.U32 R6, RZ, RZ, R5 ;  /* 0x000000ffff067224 */ /* 0x000fe200078e0005 */
[----:B-1----:R2:W1:Y:S01]  /*4ad0*/  SHFL.DOWN PT, R10, R5, 0x10, 0x1f ;  /* 0x0a001f00050a7f89 */ /* 0x00246200000e0000 */
[----:B------:R-:W-:Y:S05]  /*4ae0*/  @P3 BRA `(.L_x_896) ;  /* 0x0000000000403947 */ /* 0x000fea0003800000 */
[----:B0-----:R-:W-:Y:S01]  /*4af0*/  FSETP.GEU.AND P0, PT, R3, R2, PT ;  /* 0x000000020300720b */ /* 0x001fe20003f0e000 */
[----:B------:R-:W-:Y:S02]  /*4b00*/  IMAD.MOV.U32 R8, RZ, RZ, R2 ;  /* 0x000000ffff087224 */ /* 0x000fe400078e0002 */
[----:B----4-:R-:W-:Y:S02]  /*4b10*/  IMAD.MOV.U32 R7, RZ, RZ, R9 ;  /* 0x000000ffff077224 */ /* 0x010fe400078e0009 */
        /* <DEDUP_REMOVED lines=13> */
.L_x_896:
[----:B------:R-:W-:Y:S05]  /*4bf0*/  BSYNC.RECONVERGENT B1 ;  /* 0x0000000000017941 */ /* 0x000fea0003800200 */
.L_x_895:
        /* <DEDUP_REMOVED lines=12> */
.L_x_898:
[----:B------:R-:W-:Y:S05]  /*4cc0*/  BSYNC.RECONVERGENT B1 ;  /* 0x0000000000017941 */ /* 0x000fea0003800200 */
.L_x_897:
[----:B------:R-:W-:Y:S01]  /*4cd0*/  BAR.SYNC.DEFER_BLOCKING 0x0 ;  /* 0x0000000000007b1d */ /* 0x000fe20000010000 */
[----:B------:R-:W-:-:S13]  /*4ce0*/  ISETP.NE.AND P1, PT, R0, RZ, PT ;  /* 0x000000ff0000720c */ /* 0x000fda0003f25270 */
[----:B------:R-:W-:Y:S05]  /*4cf0*/  @P1 BRA `(.L_x_832) ;  /* 0x0000000800341947 */ /* 0x000fea0003800000 */
[----:B0-----:R-:W0:Y:S01]  /*4d00*/  S2R R3, SR_CgaCtaId ;  /* 0x0000000000037919 */ /* 0x001e220000008800 */
[----:B------:R-:W-:Y:S01]  /*4d10*/  MOV R0, 0x400 ;  /* 0x0000040000007802 */ /* 0x000fe20000000f00 */
[----:B------:R-:W-:Y:S03]  /*4d20*/  BSSY.RECONVERGENT B1, `(.L_x_899) ;  /* 0x0000016000017945 */ /* 0x000fe60003800200 */
[----:B0-----:R-:W-:-:S05]  /*4d30*/  LEA R24, R3, R0, 0x18 ;  /* 0x0000000003187211 */ /* 0x001fca00078ec0ff */
[----:B------:R-:W0:Y:S04]  /*4d40*/  LDS R3, [R24+0x18] ;  /* 0x0000180018037984 */ /* 0x000e280000000800 */
[----:B--2---:R-:W2:Y:S04]  /*4d50*/  LDS.64 R4, [R24+0x20] ;  /* 0x0000200018047984 */ /* 0x004ea80000000a00 */
[----:B------:R0:W1:Y:S04]  /*4d60*/  LDS R18, [R24+0x28] ;  /* 0x0000280018127984 */ /* 0x0000680000000800 */
[----:B------:R0:W1:Y:S02]  /*4d70*/  LDS R16, [R24+0x38] ;  /* 0x0000380018107984 */ /* 0x0000640000000800 */
[----:B0-----:R-:W-:Y:S01]  /*4d80*/  FSETP.GEU.AND P0, PT, R8, R3, PT ;  /* 0x000000030800720b */ /* 0x001fe20003f0e000 */
[----:B------:R-:W-:-:S02]  /*4d90*/  IMAD.MOV.U32 R19, RZ, RZ, R3 ;  /* 0x000000ffff137224 */ /* 0x000fc400078e0003 */
[----:B--2---:R-:W-:Y:S02]  /*4da0*/  IMAD.MOV.U32 R21, RZ, RZ, R4 ;  /* 0x000000ffff157224 */ /* 0x004fe400078e0004 */
[----:B------:R-:W-:-:S08]  /*4db0*/  IMAD.MOV.U32 R20, RZ, RZ, R5 ;  /* 0x000000ffff147224 */ /* 0x000fd000078e0005 */
[----:B-1----:R-:W-:Y:S05]  /*4dc0*/  @!P0 BRA `(.L_x_900) ;  /* 0x00000000002c8947 */ /* 0x002fea0003800000 */
        /* <DEDUP_REMOVED lines=11> */
.L_x_900:
[----:B------:R-:W-:Y:S05]  /*4e80*/  BSYNC.RECONVERGENT B1 ;  /* 0x0000000000017941 */ /* 0x000fea0003800200 */
.L_x_899:
        /* <DEDUP_REMOVED lines=8> */
[----:B------:R0:W1:Y:S04]  /*4f10*/  LDS.64 R6, [R24+0x40] ;  /* 0x0000400018067984 */ /* 0x0000680000000a00 */
[----:B----4-:R4:W1:Y:S04]  /*4f20*/  LDS.64 R8, [R24+0x50] ;  /* 0x0000500018087984 */ /* 0x0108680000000a00 */
[----:B---3--:R4:W3:Y:S04]  /*4f30*/  LDS.64 R10, [R24+0x60] ;  /* 0x00006000180a7984 */ /* 0x0088e80000000a00 */
        /* <DEDUP_REMOVED lines=16> */
.L_x_902:
[----:B------:R-:W-:Y:S05]  /*5040*/  BSYNC.RECONVERGENT B1 ;  /* 0x0000000000017941 */ /* 0x000fea0003800200 */
.L_x_901:
        /* <DEDUP_REMOVED lines=17> */
.L_x_904:
[----:B------:R-:W-:Y:S05]  /*5160*/  BSYNC.RECONVERGENT B1 ;  /* 0x0000000000017941 */ /* 0x000fea0003800200 */
.L_x_903:
        /* <DEDUP_REMOVED lines=17> */
.L_x_906:
[----:B------:R-:W-:Y:S05]  /*5280*/  BSYNC.RECONVERGENT B1 ;  /* 0x0000000000017941 */ /* 0x000fea0003800200 */
.L_x_905:
[----:B------:R-:W-:Y:S01]  /*5290*/  FSETP.GEU.AND P0, PT, R6, R15, PT ;  /* 0x0000000f0600720b */ /* 0x000fe20003f0e000 */
[----:B------:R-:W-:Y:S01]  /*52a0*/  BSSY.RECONVERGENT B1, `(.L_x_907) ;  /* 0x0000010000017945 */ /* 0x000fe20003800200 */
[----:B------:R-:W-:Y:S02]  /*52b0*/  IMAD.MOV.U32 R5, RZ, RZ, R15 ;  /* 0x000000ffff057224 */ /* 0x000fe400078e000f */
[----:B---3--:R-:W-:Y:S02]  /*52c0*/  IMAD.MOV.U32 R7, RZ, RZ, R10 ;  /* 0x000000ffff077224 */ /* 0x008fe400078e000a */
        /* <DEDUP_REMOVED lines=13> */
.L_x_908:
[----:B------:R-:W-:Y:S05]  /*53a0*/  BSYNC.RECONVERGENT B1 ;  /* 0x0000000000017941 */ /* 0x000fea0003800200 */
.L_x_907:
        /* <DEDUP_REMOVED lines=17> */
.L_x_910:
[----:B------:R-:W-:Y:S05]  /*54c0*/  BSYNC.RECONVERGENT B1 ;  /* 0x0000000000017941 */ /* 0x000fea0003800200 */
.L_x_909:
        /* <DEDUP_REMOVED lines=16> */
.L_x_832:
[----:B------:R-:W-:Y:S05]  /*55d0*/  BSYNC.RECONVERGENT B0 ;  /* 0x0000000000007941 */ /* 0x000fea0003800200 */
.L_x_799:
[----:B------:R-:W-:Y:S05]  /*55e0*/  @P1 EXIT ;  /* 0x000000000000194d */ /* 0x000fea0003800000 */
[----:B0-234-:R-:W0:Y:S01]  /*55f0*/  LDC.64 R2, c[0x0][0x390] ;  /* 0x0000e400ff027b82 */ /* 0x01de220000000a00 */
[----:B------:R-:W-:-:S04]  /*5600*/  LOP3.LUT R7, R7, R6, RZ, 0x3c, !PT ;  /* 0x0000000607077212 */ /* 0x000fc800078e3cff */
[----:B------:R-:W-:-:S04]  /*5610*/  LOP3.LUT R6, R7, R6, RZ, 0x3c, !PT ;  /* 0x0000000607067212 */ /* 0x000fc800078e3cff */
[----:B------:R-:W-:-:S05]  /*5620*/  LOP3.LUT R7, R7, R6, RZ, 0x3c, !PT ;  /* 0x0000000607077212 */ /* 0x000fca00078e3cff */
[----:B0-----:R-:W-:Y:S04]  /*5630*/  STG.E.64 desc[UR8][R2.64+0x8], R6 ;  /* 0x0000080602007986 */ /* 0x001fe8000c101b08 */
[----:B------:R-:W-:Y:S01]  /*5640*/  STG.E desc[UR8][R2.64], R8 ;  /* 0x0000000802007986 */ /* 0x000fe2000c101908 */
[----:B------:R-:W-:Y:S05]  /*5650*/  EXIT ;  /* 0x000000000000794d */ /* 0x000fea0003800000 */
.L_x_911:
        /* <DEDUP_REMOVED lines=10> */
.L_x_1115:


//--------------------- .text._Z14ParticleForcesP6float4S0_S0_PfPiPjS2_iiS3_ --------------------------
	.section	.text._Z14ParticleForcesP6float4S0_S0_PfPiPjS2_iiS3_,"ax",@progbits
	.align	128
        .global         _Z14ParticleForcesP6float4S0_S0_PfPiPjS2_iiS3_
        .type           _Z14ParticleForcesP6float4S0_S0_PfPiPjS2_iiS3_,@function
        .size           _Z14ParticleForcesP6float4S0_S0_PfPiPjS2_iiS3_,(.L_x_1097 - _Z14ParticleForcesP6float4S0_S0_PfPiPjS2_iiS3_)
        .other          _Z14ParticleForcesP6float4S0_S0_PfPiPjS2_iiS3_,@"STO_CUDA_ENTRY STV_DEFAULT"
_Z14ParticleForcesP6float4S0_S0_PfPiPjS2_iiS3_:
.text._Z14ParticleForcesP6float4S0_S0_PfPiPjS2_iiS3_:
[----:B------:R-:W-:Y:S01]  /*0000*/  LDC R1, c[0x0][0x37c] ;  /* 0x0000df00ff017b82 */ /* 0x000fe20000000800 */
[----:B------:R-:W0:Y:S07]  /*0010*/  S2R R22, SR_TID.X ;  /* 0x0000000000167919 */ /* 0x000e2e0000002100 */
[----:B------:R-:W1:Y:S01]  /*0020*/  S2UR UR4, SR_CTAID.X ;  /* 0x00000000000479c3 */ /* 0x000e620000002500 */
[----:B------:R-:W1:Y:S07]  /*0030*/  LDCU UR5, c[0x0][0x360] ;  /* 0x00006c00ff0577ac */ /* 0x000e6e0008000800 */
[----:B------:R-:W0:Y:S01]  /*0040*/  LDC.64 R2, c[0x0][0x3b8] ;  /* 0x0000ee00ff027b82 */ /* 0x000e220000000a00 */
[----:B-1----:R-:W-:-:S06]  /*0050*/  UIMAD UR4, UR5, UR4, URZ ;  /* 0x00000004050472a4 */ /* 0x002fcc000f8e02ff */
[----:B0-----:R-:W-:-:S05]  /*0060*/  IMAD R22, R3, UR4, R22 ;  /* 0x0000000403167c24 */ /* 0x001fca000f8e0216 */
[----:B------:R-:W-:-:S04]  /*0070*/  ISETP.GE.AND P0, PT, R22, R2, PT ;  /* 0x000000021600720c */ /* 0x000fc80003f06270 */
[----:B------:R-:W-:-:S13]  /*0080*/  ISETP.LT.OR P0, PT, R3, 0x1, P0 ;  /* 0x000000010300780c */ /* 0x000fda0000701670 */
[----:B------:R-:W-:Y:S05]  /*0090*/  @P0 EXIT ;  /* 0x000000000000094d */ /* 0x000fea0003800000 */
[----:B------:R-:W0:Y:S01]  /*00a0*/  LDCU UR4, c[0x0][0x370] ;  /* 0x00006e00ff0477ac */ /* 0x000e220008000800 */
[----:B------:R-:W-:Y:S01]  /*00b0*/  HFMA2 R21, -RZ, RZ, 0, 0 ;  /* 0x00000000ff157431 */ /* 0x000fe200000001ff */
[----:B------:R-:W1:Y:S01]  /*00c0*/  LDCU.64 UR6, c[0x0][0x358] ;  /* 0x00006b00ff0677ac */ /* 0x000e620008000a00 */
[----:B0-----:R-:W-:-:S12]  /*00d0*/  UIMAD UR4, UR5, UR4, URZ ;  /* 0x00000004050472a4 */ /* 0x001fd8000f8e02ff */
.L_x_959:
[----:B------:R-:W0:Y:S02]  /*00e0*/  LDC.64 R4, c[0x0][0x380] ;  /* 0x0000e000ff047b82 */ /* 0x000e240000000a00 */
[----:B0-----:R-:W-:-:S06]  /*00f0*/  IMAD.WIDE R4, R22, 0x10, R4 ;  /* 0x0000001016047825 */ /* 0x001fcc00078e0204 */
[----:B-1----:R-:W2:Y:S01]  /*0100*/  LDG.E.128 R4, desc[UR6][R4.64] ;  /* 0x0000000604047981 */ /* 0x002ea2000c1e1d00 */
[----:B------:R-:W-:Y:S01]  /*0110*/  MOV R0, 0x40400000 ;  /* 0x4040000000007802 */ /* 0x000fe20000000f00 */
[----:B------:R-:W-:Y:S01]  /*0120*/  IMAD.MOV.U32 R3, RZ, RZ, 0x3eaaaaab ;  /* 0x3eaaaaabff037424 */ /* 0x000fe200078e00ff */
[----:B------:R-:W-:Y:S03]  /*0130*/  BSSY.RECONVERGENT B2, `(.L_x_912) ;  /* 0x000000d000027945 */ /* 0x000fe60003800200 */
[----:B------:R-:W-:-:S04]  /*0140*/  FFMA R0, R3, -R0, 1 ;  /* 0x3f80000003007423 */ /* 0x000fc80000000800 */
[----:B------:R-:W-:Y:S01]  /*0150*/  FFMA R3, R0, R3, 0.3333333432674407959 ;  /* 0x3eaaaaab00037423 */ /* 0x000fe20000000003 */
[----:B--2---:R-:W0:Y:S03]  /*0160*/  FCHK P0, R4, 3 ;  /* 0x4040000004007902 */ /* 0x004e260000000000 */
[----:B------:R-:W-:-:S04]  /*0170*/  FFMA R0, R4, R3, RZ ;  /* 0x0000000304007223 */ /* 0x000fc800000000ff */
[----:B------:R-:W-:-:S04]  /*0180*/  FFMA R2, R0, -3, R4 ;  /* 0xc040000000027823 */ /* 0x000fc80000000004 */
[----:B------:R-:W-:Y:S01]  /*0190*/  FFMA R28, R3, R2, R0 ;  /* 0x00000002031c7223 */ /* 0x000fe20000000000 */
[----:B0-----:R-:W-:Y:S06]  /*01a0*/  @!P0 BRA `(.L_x_913) ;  /* 0x0000000000148947 */ /* 0x001fec0003800000 */
[----:B------:R-:W-:Y:S01]  /*01b0*/  IMAD.MOV.U32 R3, RZ, RZ, R4 ;  /* 0x000000ffff037224 */ /* 0x000fe200078e0004 */
[----:B------:R-:W-:Y:S02]  /*01c0*/  MOV R0, 0x40400000 ;  /* 0x4040000000007802 */ /* 0x000fe40000000f00 */
[----:B------:R-:W-:-:S07]  /*01d0*/  MOV R18, 0x1f0 ;  /* 0x000001f000127802 */ /* 0x000fce0000000f00 */
[----:B------:R-:W-:Y:S05]  /*01e0*/  CALL.REL.NOINC `($__internal_2_$__cuda_sm3x_div_rn_noftz_f32_slowpath) ;  /* 0x0000001800b47944 */ /* 0x000fea0003c00000 */
[----:B------:R-:W-:-:S07]  /*01f0*/  IMAD.MOV.U32 R28, RZ, RZ, R19 ;  /* 0x000000ffff1c7224 */ /* 0x000fce00078e0013 */
.L_x_913:
[----:B------:R-:W-:Y:S05]  /*0200*/  BSYNC.RECONVERGENT B2 ;  /* 0x0000000000027941 */ /* 0x000fea0003800200 */
.L_x_912:
[----:B------:R-:W-:Y:S02]  /*0210*/  HFMA2 R0, -RZ, RZ, 1.666015625, -0.052093505859375 ;  /* 0x3eaaaaabff007431 */ /* 0x000fe400000001ff */
[----:B------:R-:W-:Y:S01]  /*0220*/  IMAD.MOV.U32 R3, RZ, RZ, 0x40400000 ;  /* 0x40400000ff037424 */ /* 0x000fe200078e00ff */
[----:B------:R-:W0:Y:S01]  /*0230*/  FCHK P0, R5, 3 ;  /* 0x4040000005007902 */ /* 0x000e220000000000 */
[----:B------:R-:W-:Y:S02]  /*0240*/  BSSY.RECONVERGENT B2, `(.L_x_914) ;  /* 0x000000d000027945 */ /* 0x000fe40003800200 */
[----:B------:R-:W-:-:S05]  /*0250*/  FFMA R3, R0, -R3, 1 ;  /* 0x3f80000000037423 */ /* 0x000fca0000000803 */
[----:B------:R-:W1:Y:S01]  /*0260*/  F2I.TRUNC.NTZ R28, R28 ;  /* 0x0000001c001c7305 */ /* 0x000e62000020f100 */
[----:B------:R-:W-:-:S04]  /*0270*/  FFMA R27, R3, R0, 0.3333333432674407959 ;  /* 0x3eaaaaab031b7423 */ /* 0x000fc80000000000 */
[----:B------:R-:W-:-:S04]  /*0280*/  FFMA R0, R5, R27, RZ ;  /* 0x0000001b05007223 */ /* 0x000fc800000000ff */
[----:B------:R-:W-:-:S04]  /*0290*/  FFMA R3, R0, -3, R5 ;  /* 0xc040000000037823 */ /* 0x000fc80000000005 */
[----:B------:R-:W-:Y:S01]  /*02a0*/  FFMA R27, R27, R3, R0 ;  /* 0x000000031b1b7223 */ /* 0x000fe20000000000 */
[----:B0-----:R-:W-:Y:S06]  /*02b0*/  @!P0 BRA `(.L_x_915) ;  /* 0x0000000000148947 */ /* 0x001fec0003800000 */
[----:B------:R-:W-:Y:S01]  /*02c0*/  MOV R3, R5 ;  /* 0x0000000500037202 */ /* 0x000fe20000000f00 */
[----:B------:R-:W-:Y:S01]  /*02d0*/  IMAD.MOV.U32 R0, RZ, RZ, 0x40400000 ;  /* 0x40400000ff007424 */ /* 0x000fe200078e00ff */
[----:B------:R-:W-:-:S07]  /*02e0*/  MOV R18, 0x300 ;  /* 0x0000030000127802 */ /* 0x000fce0000000f00 */
[----:B-1----:R-:W-:Y:S05]  /*02f0*/  CALL.REL.NOINC `($__internal_2_$__cuda_sm3x_div_rn_noftz_f32_slowpath) ;  /* 0x0000001800707944 */ /* 0x002fea0003c00000 */
[----:B------:R-:W-:-:S07]  /*0300*/  MOV R27, R19 ;  /* 0x00000013001b7202 */ /* 0x000fce0000000f00 */
.L_x_915:
[----:B------:R-:W-:Y:S05]  /*0310*/  BSYNC.RECONVERGENT B2 ;  /* 0x0000000000027941 */ /* 0x000fea0003800200 */
.L_x_914:
[----:B------:R-:W-:Y:S02]  /*0320*/  HFMA2 R0, -RZ, RZ, 1.666015625, -0.052093505859375 ;  /* 0x3eaaaaabff007431 */ /* 0x000fe400000001ff */
[----:B------:R-:W-:Y:S01]  /*0330*/  IMAD.MOV.U32 R3, RZ, RZ, 0x40400000 ;  /* 0x40400000ff037424 */ /* 0x000fe200078e00ff */
[----:B------:R-:W0:Y:S01]  /*0340*/  FCHK P0, R6, 3 ;  /* 0x4040000006007902 */ /* 0x000e220000000000 */
[----:B------:R-:W-:Y:S02]  /*0350*/  BSSY.RECONVERGENT B2, `(.L_x_916) ;  /* 0x000000d000027945 */ /* 0x000fe40003800200 */
[----:B------:R-:W-:-:S05]  /*0360*/  FFMA R3, R0, -R3, 1 ;  /* 0x3f80000000037423 */ /* 0x000fca0000000803 */
[----:B------:R-:W2:Y:S01]  /*0370*/  F2I.TRUNC.NTZ R27, R27 ;  /* 0x0000001b001b7305 */ /* 0x000ea2000020f100 */
[----:B------:R-:W-:-:S04]  /*0380*/  FFMA R26, R3, R0, 0.3333333432674407959 ;  /* 0x3eaaaaab031a7423 */ /* 0x000fc80000000000 */
[----:B------:R-:W-:-:S04]  /*0390*/  FFMA R3, R6, R26, RZ ;  /* 0x0000001a06037223 */ /* 0x000fc800000000ff */
[----:B------:R-:W-:-:S04]  /*03a0*/  FFMA R0, R3, -3, R6 ;  /* 0xc040000003007823 */ /* 0x000fc80000000006 */
[----:B------:R-:W-:Y:S01]  /*03b0*/  FFMA R26, R26, R0, R3 ;  /* 0x000000001a1a7223 */ /* 0x000fe20000000003 */
[----:B0-----:R-:W-:Y:S06]  /*03c0*/  @!P0 BRA `(.L_x_917) ;  /* 0x0000000000148947 */ /* 0x001fec0003800000 */
[----:B------:R-:W-:Y:S02]  /*03d0*/  MOV R3, R6 ;  /* 0x0000000600037202 */ /* 0x000fe40000000f00 */
[----:B------:R-:W-:Y:S02]  /*03e0*/  MOV R0, 0x40400000 ;  /* 0x4040000000007802 */ /* 0x000fe40000000f00 */
[----:B------:R-:W-:-:S07]  /*03f0*/  MOV R18, 0x410 ;  /* 0x0000041000127802 */ /* 0x000fce0000000f00 */
[----:B-12---:R-:W-:Y:S05]  /*0400*/  CALL.REL.NOINC `($__internal_2_$__cuda_sm3x_div_rn_noftz_f32_slowpath) ;  /* 0x00000018002c7944 */ /* 0x006fea0003c00000 */
[----:B------:R-:W-:-:S07]  /*0410*/  IMAD.MOV.U32 R26, RZ, RZ, R19 ;  /* 0x000000ffff1a7224 */ /* 0x000fce00078e0013 */
.L_x_917:
[----:B------:R-:W-:Y:S05]  /*0420*/  BSYNC.RECONVERGENT B2 ;  /* 0x0000000000027941 */ /* 0x000fea0003800200 */
.L_x_916:
[----:B------:R-:W0:Y:S02]  /*0430*/  LDC.64 R8, c[0x0][0x388] ;  /* 0x0000e200ff087b82 */ /* 0x000e240000000a00 */
[----:B0-----:R-:W-:-:S06]  /*0440*/  IMAD.WIDE R8, R22, 0x10, R8 ;  /* 0x0000001016087825 */ /* 0x001fcc00078e0208 */
[----:B------:R-:W3:Y:S01]  /*0450*/  LDG.E.128 R8, desc[UR6][R8.64] ;  /* 0x0000000608087981 */ /* 0x000ee2000c1e1d00 */
[----:B------:R-:W0:Y:S01]  /*0460*/  F2I.TRUNC.NTZ R26, R26 ;  /* 0x0000001a001a7305 */ /* 0x000e22000020f100 */
[----:B------:R-:W-:Y:S01]  /*0470*/  BSSY.RECONVERGENT B0, `(.L_x_918) ;  /* 0x000000e000007945 */ /* 0x000fe20003800200 */
[----:B---3--:R-:W-:-:S04]  /*0480*/  IADD3 R0, PT, PT, R11, 0x1800000, RZ ;  /* 0x018000000b007810 */ /* 0x008fc80007ffe0ff */
[----:B------:R-:W-:-:S04]  /*0490*/  LOP3.LUT R0, R0, 0x7f800000, RZ, 0xc0, !PT ;  /* 0x7f80000000007812 */ /* 0x000fc800078ec0ff */
[----:B------:R-:W-:-:S13]  /*04a0*/  ISETP.GT.U32.AND P0, PT, R0, 0x1ffffff, PT ;  /* 0x01ffffff0000780c */ /* 0x000fda0003f04070 */
[----:B0-----:R-:W-:Y:S05]  /*04b0*/  @P0 BRA `(.L_x_919) ;  /* 0x0000000000140947 */ /* 0x001fea0003800000 */
[----:B------:R-:W-:Y:S02]  /*04c0*/  MOV R0, R11 ;  /* 0x0000000b00007202 */ /* 0x000fe40000000f00 */
[----:B------:R-:W-:-:S07]  /*04d0*/  MOV R43, 0x4f0 ;  /* 0x000004f0002b7802 */ /* 0x000fce0000000f00 */
[----:B-12---:R-:W-:Y:S05]  /*04e0*/  CALL.REL.NOINC `($__internal_0_$__cuda_sm20_rcp_rn_f32_slowpath) ;  /* 0x0000001000c07944 */ /* 0x006fea0003c00000 */
[----:B------:R-:W-:Y:S01]  /*04f0*/  IMAD.MOV.U32 R25, RZ, RZ, R0 ;  /* 0x000000ffff197224 */ /* 0x000fe200078e0000 */
[----:B------:R-:W-:Y:S06]  /*0500*/  BRA `(.L_x_920) ;  /* 0x0000000000107947 */ /* 0x000fec0003800000 */
.L_x_919:
[----:B------:R-:W0:Y:S02]  /*0510*/  MUFU.RCP R0, R11 ;  /* 0x0000000b00007308 */ /* 0x000e240000001000 */
[----:B0-----:R-:W-:-:S04]  /*0520*/  FFMA R2, R11, R0, -1 ;  /* 0xbf8000000b027423 */ /* 0x001fc80000000000 */
[----:B------:R-:W-:-:S04]  /*0530*/  FADD.FTZ R25, -R2, -RZ ;  /* 0x800000ff02197221 */ /* 0x000fc80000010100 */
[----:B------:R-:W-:-:S07]  /*0540*/  FFMA R25, R0, R25, R0 ;  /* 0x0000001900197223 */ /* 0x000fce0000000000 */
.L_x_920:
[----:B------:R-:W-:Y:S05]  /*0550*/  BSYNC.RECONVERGENT B0 ;  /* 0x0000000000007941 */ /* 0x000fea0003800200 */
.L_x_918:
[----:B------:R-:W-:Y:S01]  /*0560*/  FMUL R13, R11, R11 ;  /* 0x0000000b0b0d7220 */ /* 0x000fe20000400000 */
[----:B------:R-:W-:Y:S04]  /*0570*/  BSSY.RECONVERGENT B0, `(.L_x_921) ;  /* 0x000000d000007945 */ /* 0x000fe80003800200 */
[----:B------:R-:W-:-:S04]  /*0580*/  IADD3 R0, PT, PT, R13, 0x1800000, RZ ;  /* 0x018000000d007810 */ /* 0x000fc80007ffe0ff */
[----:B------:R-:W-:-:S04]  /*0590*/  LOP3.LUT R0, R0, 0x7f800000, RZ, 0xc0, !PT ;  /* 0x7f80000000007812 */ /* 0x000fc800078ec0ff */
[----:B------:R-:W-:-:S13]  /*05a0*/  ISETP.GT.U32.AND P0, PT, R0, 0x1ffffff, PT ;  /* 0x01ffffff0000780c */ /* 0x000fda0003f04070 */
[----:B------:R-:W-:Y:S05]  /*05b0*/  @P0 BRA `(.L_x_922) ;  /* 0x0000000000100947 */ /* 0x000fea0003800000 */
[----:B------:R-:W-:Y:S02]  /*05c0*/  MOV R0, R13 ;  /* 0x0000000d00007202 */ /* 0x000fe40000000f00 */
[----:B------:R-:W-:-:S07]  /*05d0*/  MOV R43, 0x5f0 ;  /* 0x000005f0002b7802 */ /* 0x000fce0000000f00 */
[----:B-12---:R-:W-:Y:S05]  /*05e0*/  CALL.REL.NOINC `($__internal_0_$__cuda_sm20_rcp_rn_f32_slowpath) ;  /* 0x0000001000807944 */ /* 0x006fea0003c00000 */
[----:B------:R-:W-:Y:S05]  /*05f0*/  BRA `(.L_x_923) ;  /* 0x0000000000107947 */ /* 0x000fea0003800000 */
.L_x_922:
[----:B------:R-:W0:Y:S02]  /*0600*/  MUFU.RCP R0, R13 ;  /* 0x0000000d00007308 */ /* 0x000e240000001000 */
[----:B0-----:R-:W-:-:S04]  /*0610*/  FFMA R2, R13, R0, -1 ;  /* 0xbf8000000d027423 */ /* 0x001fc80000000000 */
[----:B------:R-:W-:-:S04]  /*0620*/  FADD.FTZ R3, -R2, -RZ ;  /* 0x800000ff02037221 */ /* 0x000fc80000010100 */
[----:B------:R-:W-:-:S07]  /*0630*/  FFMA R0, R0, R3, R0 ;  /* 0x0000000300007223 */ /* 0x000fce0000000000 */
.L_x_923:
[----:B------:R-:W-:Y:S05]  /*0640*/  BSYNC.RECONVERGENT B0 ;  /* 0x0000000000007941 */ /* 0x000fea0003800200 */
.L_x_921:
[----:B------:R-:W-:Y:S02]  /*0650*/  HFMA2 R24, -RZ, RZ, 0, 0 ;  /* 0x00000000ff187431 */ /* 0x000fe400000001ff */
[----:B------:R-:W-:Y:S01]  /*0660*/  FADD R25, -R0, R25 ;  /* 0x0000001900197221 */ /* 0x000fe20000000100 */
[----:B------:R-:W-:Y:S02]  /*0670*/  HFMA2 R41, -RZ, RZ, 0, 0 ;  /* 0x00000000ff297431 */ /* 0x000fe400000001ff */
[----:B------:R-:W-:Y:S01]  /*0680*/  IMAD.MOV.U32 R20, RZ, RZ, RZ ;  /* 0x000000ffff147224 */ /* 0x000fe200078e00ff */
[----:B------:R-:W-:Y:S01]  /*0690*/  MOV R23, 0xffffffff ;  /* 0xffffffff00177802 */ /* 0x000fe20000000f00 */
[----:B------:R-:W-:Y:S01]  /*06a0*/  IMAD.MOV.U32 R43, RZ, RZ, RZ ;  /* 0x000000ffff2b7224 */ /* 0x000fe200078e00ff */
[----:B------:R-:W-:Y:S01]  /*06b0*/  MOV R44, RZ ;  /* 0x000000ff002c7202 */ /* 0x000fe20000000f00 */
[----:B------:R-:W-:Y:S01]  /*06c0*/  IMAD.MOV.U32 R29, RZ, RZ, RZ ;  /* 0x000000ffff1d7224 */ /* 0x000fe200078e00ff */
[----:B------:R-:W-:-:S07]  /*06d0*/  CS2R R30, SRZ ;  /* 0x00000000001e7805 */ /* 0x000fce000001ff00 */
.L_x_948:
[----:B-1----:R-:W-:Y:S01]  /*06e0*/  IADD3 R32, PT, PT, R28, R23, RZ ;  /* 0x000000171c207210 */ /* 0x002fe20007ffe0ff */
[----:B------:R-:W-:Y:S01]  /*06f0*/  IMAD.MOV.U32 R34, RZ, RZ, -0x1 ;  /* 0xffffffffff227424 */ /* 0x000fe200078e00ff */
[----:B------:R-:W-:-:S04]  /*0700*/  IADD3 R23, PT, PT, R23, 0x1, RZ ;  /* 0x0000000117177810 */ /* 0x000fc80007ffe0ff */
[----:B------:R-:W-:-:S13]  /*0710*/  ISETP.NE.AND P2, PT, R23, 0x2, PT ;  /* 0x000000021700780c */ /* 0x000fda0003f45270 */
.L_x_947:
[----:B--2---:R-:W-:Y:S02]  /*0720*/  IADD3 R33, PT, PT, R27, R34, RZ ;  /* 0x000000221b217210 */ /* 0x004fe40007ffe0ff */
[----:B------:R-:W-:Y:S02]  /*0730*/  IADD3 R34, PT, PT, R34, 0x1, RZ ;  /* 0x0000000122227810 */ /* 0x000fe40007ffe0ff */
[----:B------:R-:W-:Y:S01]  /*0740*/  MOV R35, 0xffffffff ;  /* 0xffffffff00237802 */ /* 0x000fe20000000f00 */
[----:B------:R-:W-:Y:S01]  /*0750*/  IMAD R36, R32, 0x100, R33 ;  /* 0x0000010020247824 */ /* 0x000fe200078e0221 */
[----:B------:R-:W-:Y:S02]  /*0760*/  ISETP.NE.AND P3, PT, R34, 0x2, PT ;  /* 0x000000022200780c */ /* 0x000fe40003f65270 */
[----:B------:R-:W-:Y:S02]  /*0770*/  LOP3.LUT R40, R32, R33, RZ, 0xfc, !PT ;  /* 0x0000002120287212 */ /* 0x000fe400078efcff */
[----:B------:R-:W-:-:S09]  /*0780*/  SHF.L.U32 R36, R36, 0x8, RZ ;  /* 0x0000000824247819 */ /* 0x000fd200000006ff */
.L_x_946:
[----:B------:R-:W-:Y:S01]  /*0790*/  IMAD.IADD R37, R26, 0x1, R35 ;  /* 0x000000011a257824 */ /* 0x000fe200078e0223 */
[----:B------:R-:W-:Y:S01]  /*07a0*/  IADD3 R35, PT, PT, R35, 0x1, RZ ;  /* 0x0000000123237810 */ /* 0x000fe20007ffe0ff */
[----:B------:R-:W-:Y:S03]  /*07b0*/  BSSY.RECONVERGENT B2, `(.L_x_924) ;  /* 0x00000b2000027945 */ /* 0x000fe60003800200 */
[----:B------:R-:W-:Y:S02]  /*07c0*/  ISETP.GE.AND P0, PT, R37, RZ, PT ;  /* 0x000000ff2500720c */ /* 0x000fe40003f06270 */
[----:B------:R-:W-:Y:S02]  /*07d0*/  ISETP.NE.AND P4, PT, R35, 0x2, PT ;  /* 0x000000022300780c */ /* 0x000fe40003f85270 */
[----:B------:R-:W-:-:S04]  /*07e0*/  ISETP.LT.OR P0, PT, R40, RZ, !P0 ;  /* 0x000000ff2800720c */ /* 0x000fc80004701670 */
[----:B------:R-:W-:-:S04]  /*07f0*/  ISETP.GT.OR P0, PT, R32, 0xff, P0 ;  /* 0x000000ff2000780c */ /* 0x000fc80000704670 */
[----:B------:R-:W-:-:S04]  /*0800*/  ISETP.GT.OR P0, PT, R33, 0xff, P0 ;  /* 0x000000ff2100780c */ /* 0x000fc80000704670 */
[----:B------:R-:W-:-:S13]  /*0810*/  ISETP.GT.OR P0, PT, R37, 0xff, P0 ;  /* 0x000000ff2500780c */ /* 0x000fda0000704670 */
[----:B------:R-:W-:Y:S05]  /*0820*/  @P0 BRA `(.L_x_925) ;  /* 0x0000000800a80947 */ /* 0x000fea0003800000 */
[----:B------:R-:W0:Y:S01]  /*0830*/  LDC.64 R2, c[0x0][0x3b0] ;  /* 0x0000ec00ff027b82 */ /* 0x000e220000000a00 */
[----:B------:R-:W-:-:S07]  /*0840*/  IADD3 R37, PT, PT, R36, R37, RZ ;  /* 0x0000002524257210 */ /* 0x000fce0007ffe0ff */
[----:B------:R-:W1:Y:S01]  /*0850*/  LDC R38, c[0x0][0x3b8] ;  /* 0x0000ee00ff267b82 */ /* 0x000e620000000800 */
[----:B0-----:R-:W-:-:S05]  /*0860*/  IMAD.WIDE.U32 R2, R37, 0x4, R2 ;  /* 0x0000000425027825 */ /* 0x001fca00078e0002 */
[----:B------:R-:W1:Y:S02]  /*0870*/  LDG.E R39, desc[UR6][R2.64] ;  /* 0x0000000602277981 */ /* 0x000e64000c1e1900 */
[----:B-1----:R-:W-:-:S04]  /*0880*/  ISETP.GE.AND P0, PT, R39, R38, PT ;  /* 0x000000262700720c */ /* 0x002fc80003f06270 */
[----:B------:R-:W-:-:S13]  /*0890*/  ISETP.EQ.OR P0, PT, R39, -0x1, P0 ;  /* 0xffffffff2700780c */ /* 0x000fda0000702670 */
[----:B------:R-:W-:Y:S05]  /*08a0*/  @P0 BRA `(.L_x_925) ;  /* 0x0000000800880947 */ /* 0x000fea0003800000 */
[C---:B------:R-:W-:Y:S01]  /*08b0*/  IMAD.IADD R38, R39.reuse, 0x1, -R38 ;  /* 0x0000000127267824 */ /* 0x040fe200078e0a26 */
[----:B------:R-:W-:-:S07]  /*08c0*/  IADD3 R42, PT, PT, R39, -R22, RZ ;  /* 0x80000016272a7210 */ /* 0x000fce0007ffe0ff */
.L_x_945:
[----:B------:R-:W0:Y:S02]  /*08d0*/  LDC.64 R2, c[0x0][0x3a8] ;  /* 0x0000ea00ff027b82 */ /* 0x000e240000000a00 */
[----:B0-----:R-:W-:-:S06]  /*08e0*/  IMAD.WIDE R2, R39, 0x4, R2 ;  /* 0x0000000427027825 */ /* 0x001fcc00078e0202 */
[----:B------:R-:W2:Y:S02]  /*08f0*/  LDG.E R2, desc[UR6][R2.64] ;  /* 0x0000000602027981 */ /* 0x000ea4000c1e1900 */
[----:B--2---:R-:W-:-:S13]  /*0900*/  ISETP.NE.AND P0, PT, R2, R37, PT ;  /* 0x000000250200720c */ /* 0x004fda0003f05270 */
[----:B------:R-:W-:Y:S05]  /*0910*/  @P0 BRA `(.L_x_925) ;  /* 0x00000008006c0947 */ /* 0x000fea0003800000 */
[----:B------:R-:W-:Y:S01]  /*0920*/  ISETP.NE.AND P0, PT, R42, RZ, PT ;  /* 0x000000ff2a00720c */ /* 0x000fe20003f05270 */
[----:B------:R-:W-:-:S12]  /*0930*/  BSSY.RECONVERGENT B3, `(.L_x_926) ;  /* 0x0000094000037945 */ /* 0x000fd80003800200 */
[----:B------:R-:W-:Y:S05]  /*0940*/  @!P0 BRA `(.L_x_927) ;  /* 0x0000000800488947 */ /* 0x000fea0003800000 */
[----:B------:R-:W0:Y:S02]  /*0950*/  LDC.64 R2, c[0x0][0x380] ;  /* 0x0000e000ff027b82 */ /* 0x000e240000000a00 */
[----:B0-----:R-:W-:-:S05]  /*0960*/  IMAD.WIDE R2, R39, 0x10, R2 ;  /* 0x0000001027027825 */ /* 0x001fca00078e0202 */
[----:B------:R-:W2:Y:S02]  /*0970*/  LDG.E.128 R12, desc[UR6][R2.64] ;  /* 0x00000006020c7981 */ /* 0x000ea4000c1e1d00 */
[----:B--2---:R-:W-:Y:S01]  /*0980*/  FADD R13, R5, -R13 ;  /* 0x8000000d050d7221 */ /* 0x004fe20000000000 */
[----:B------:R-:W-:Y:S01]  /*0990*/  FADD R12, R4, -R12 ;  /* 0x8000000c040c7221 */ /* 0x000fe20000000000 */
[----:B------:R-:W-:Y:S02]  /*09a0*/  FADD R14, R6, -R14 ;  /* 0x8000000e060e7221 */ /* 0x000fe40000000000 */
[----:B------:R-:W-:-:S04]  /*09b0*/  FMUL R17, R13, R13 ;  /* 0x0000000d0d117220 */ /* 0x000fc80000400000 */
[----:B------:R-:W-:-:S04]  /*09c0*/  FFMA R17, R12, R12, R17 ;  /* 0x0000000c0c117223 */ /* 0x000fc80000000011 */
[----:B------:R-:W-:-:S05]  /*09d0*/  FFMA R49, R14, R14, R17 ;  /* 0x0000000e0e317223 */ /* 0x000fca0000000011 */
[----:B------:R-:W-:-:S13]  /*09e0*/  FSETP.GEU.AND P0, PT, R49, 9, PT ;  /* 0x411000003100780b */ /* 0x000fda0003f0e000 */
[----:B------:R-:W-:Y:S05]  /*09f0*/  @P0 BRA `(.L_x_927) ;  /* 0x00000008001c0947 */ /* 0x000fea0003800000 */
[----:B------:R-:W0:Y:S02]  /*0a00*/  LDC.64 R16, c[0x0][0x388] ;  /* 0x0000e200ff107b82 */ /* 0x000e240000000a00 */
[----:B0-----:R-:W-:-:S05]  /*0a10*/  IMAD.WIDE R16, R39, 0x10, R16 ;  /* 0x0000001027107825 */ /* 0x001fca00078e0210 */
[----:B------:R0:W5:Y:S01]  /*0a20*/  LDG.E R46, desc[UR6][R16.64+0xc] ;  /* 0x00000c06102e7981 */ /* 0x000162000c1e1900 */
[----:B------:R-:W-:Y:S01]  /*0a30*/  IADD3 R0, PT, PT, R49, -0xd000000, RZ ;  /* 0xf300000031007810 */ /* 0x000fe20007ffe0ff */
[----:B------:R0:W1:Y:S01]  /*0a40*/  MUFU.RSQ R2, R49 ;  /* 0x0000003100027308 */ /* 0x0000620000001400 */
[----:B------:R-:W-:Y:S02]  /*0a50*/  BSSY.RECONVERGENT B0, `(.L_x_928) ;  /* 0x000000b000007945 */ /* 0x000fe40003800200 */
[----:B------:R-:W-:-:S13]  /*0a60*/  ISETP.GT.U32.AND P0, PT, R0, 0x727fffff, PT ;  /* 0x727fffff0000780c */ /* 0x000fda0003f04070 */
[----:B0-----:R-:W-:Y:S05]  /*0a70*/  @!P0 BRA `(.L_x_929) ;  /* 0x0000000000108947 */ /* 0x001fea0003800000 */
[----:B------:R-:W-:Y:S01]  /*0a80*/  IMAD.MOV.U32 R0, RZ, RZ, R49 ;  /* 0x000000ffff007224 */ /* 0x000fe200078e0031 */
[----:B------:R-:W-:-:S07]  /*0a90*/  MOV R47, 0xab0 ;  /* 0x00000ab0002f7802 */ /* 0x000fce0000000f00 */
[----:B-1---5:R-:W-:Y:S05]  /*0aa0*/  CALL.REL.NOINC `($__internal_1_$__cuda_sm20_sqrt_rn_f32_slowpath) ;  /* 0x0000001000287944 */ /* 0x022fea0003c00000 */
[----:B------:R-:W-:Y:S05]  /*0ab0*/  BRA `(.L_x_930) ;  /* 0x0000000000107947 */ /* 0x000fea0003800000 */
.L_x_929:
[----:B-1----:R-:W-:Y:S01]  /*0ac0*/  FMUL.FTZ R0, R49, R2 ;  /* 0x0000000231007220 */ /* 0x002fe20000410000 */
[----:B------:R-:W-:-:S03]  /*0ad0*/  FMUL.FTZ R2, R2, 0.5 ;  /* 0x3f00000002027820 */ /* 0x000fc60000410000 */
[----:B------:R-:W-:-:S04]  /*0ae0*/  FFMA R53, -R0, R0, R49 ;  /* 0x0000000000357223 */ /* 0x000fc80000000131 */
[----:B------:R-:W-:-:S07]  /*0af0*/  FFMA R53, R53, R2, R0 ;  /* 0x0000000235357223 */ /* 0x000fce0000000000 */
.L_x_930:
[----:B------:R-:W-:Y:S05]  /*0b00*/  BSYNC.RECONVERGENT B0 ;  /* 0x0000000000007941 */ /* 0x000fea0003800200 */
.L_x_928:
[----:B------:R-:W-:Y:S01]  /*0b10*/  HFMA2 R3, -RZ, RZ, 1.791015625, -0.052093505859375 ;  /* 0x3f2aaaabff037431 */ /* 0x000fe200000001ff */
[----:B------:R-:W-:Y:S01]  /*0b20*/  MOV R0, 0x3fc00000 ;  /* 0x3fc0000000007802 */ /* 0x000fe20000000f00 */
[----:B------:R-:W0:Y:S01]  /*0b30*/  FCHK P0, R53, 1.5 ;  /* 0x3fc0000035007902 */ /* 0x000e220000000000 */
[----:B------:R-:W-:Y:S03]  /*0b40*/  BSSY.RECONVERGENT B4, `(.L_x_931) ;  /* 0x000000c000047945 */ /* 0x000fe60003800200 */
[----:B------:R-:W-:-:S04]  /*0b50*/  FFMA R0, R3, -R0, 1 ;  /* 0x3f80000003007423 */ /* 0x000fc80000000800 */
[----:B------:R-:W-:-:S04]  /*0b60*/  FFMA R0, R0, R3, 0.6666666865348815918 ;  /* 0x3f2aaaab00007423 */ /* 0x000fc80000000003 */
[----:B------:R-:W-:-:S04]  /*0b70*/  FFMA R50, R0, R53, RZ ;  /* 0x0000003500327223 */ /* 0x000fc800000000ff */
[----:B------:R-:W-:-:S04]  /*0b80*/  FFMA R3, R50, -1.5, R53 ;  /* 0xbfc0000032037823 */ /* 0x000fc80000000035 */
[----:B------:R-:W-:Y:S01]  /*0b90*/  FFMA R50, R0, R3, R50 ;  /* 0x0000000300327223 */ /* 0x000fe20000000032 */
[----:B0-----:R-:W-:Y:S06]  /*0ba0*/  @!P0 BRA `(.L_x_932) ;  /* 0x0000000000148947 */ /* 0x001fec0003800000 */
[----:B------:R-:W-:Y:S01]  /*0bb0*/  IMAD.MOV.U32 R3, RZ, RZ, R53 ;  /* 0x000000ffff037224 */ /* 0x000fe200078e0035 */
[----:B------:R-:W-:Y:S02]  /*0bc0*/  MOV R0, 0x3fc00000 ;  /* 0x3fc0000000007802 */ /* 0x000fe40000000f00 */
[----:B------:R-:W-:-:S07]  /*0bd0*/  MOV R18, 0xbf0 ;  /* 0x00000bf000127802 */ /* 0x000fce0000000f00 */
[----:B-----5:R-:W-:Y:S05]  /*0be0*/  CALL.REL.NOINC `($__internal_2_$__cuda_sm3x_div_rn_noftz_f32_slowpath) ;  /* 0x0000001000347944 */ /* 0x020fea0003c00000 */
[----:B------:R-:W-:-:S07]  /*0bf0*/  MOV R50, R19 ;  /* 0x0000001300327202 */ /* 0x000fce0000000f00 */
.L_x_932:
[----:B------:R-:W-:Y:S05]  /*0c00*/  BSYNC.RECONVERGENT B4 ;  /* 0x0000000000047941 */ /* 0x000fea0003800200 */
.L_x_931:
[----:B------:R-:W-:Y:S01]  /*0c10*/  FSETP.GE.AND P5, PT, R50, 2, PT ;  /* 0x400000003200780b */ /* 0x000fe20003fa6000 */
[----:B------:R-:W-:Y:S01]  /*0c20*/  BSSY.RECONVERGENT B4, `(.L_x_933) ;  /* 0x0000019000047945 */ /* 0x000fe20003800200 */
[----:B------:R-:W-:Y:S02]  /*0c30*/  HFMA2 R48, -RZ, RZ, 0, 0 ;  /* 0x00000000ff307431 */ /* 0x000fe400000001ff */
[----:B------:R-:W-:Y:S01]  /*0c40*/  IMAD.MOV.U32 R47, RZ, RZ, RZ ;  /* 0x000000ffff2f7224 */ /* 0x000fe200078e00ff */
[----:B------:R-:W-:-:S08]  /*0c50*/  MOV R45, RZ ;  /* 0x000000ff002d7202 */ /* 0x000fd00000000f00 */
[----:B------:R-:W-:Y:S05]  /*0c60*/  @P5 BRA `(.L_x_934) ;  /* 0x0000000000505947 */ /* 0x000fea0003800000 */
[----:B------:R-:W-:Y:S01]  /*0c70*/  FMUL R18, R53, 1.5 ;  /* 0x3fc0000035127820 */ /* 0x000fe20000400000 */
[----:B------:R-:W-:Y:S01]  /*0c80*/  IMAD.MOV.U32 R3, RZ, RZ, 0x3f000000 ;  /* 0x3f000000ff037424 */ /* 0x000fe200078e00ff */
[----:B------:R-:W-:Y:S02]  /*0c90*/  BSSY.RECONVERGENT B5, `(.L_x_935) ;  /* 0x000000e000057945 */ /* 0x000fe40003800200 */
[----:B------:R-:W0:Y:S01]  /*0ca0*/  MUFU.RCP R0, R18 ;  /* 0x0000001200007308 */ /* 0x000e220000001000 */
[----:B------:R-:W-:-:S04]  /*0cb0*/  FFMA R3, R50, R3, -1 ;  /* 0xbf80000032037423 */ /* 0x000fc80000000003 */
[----:B------:R-:W-:-:S04]  /*0cc0*/  FMUL R3, R3, 0.088419415056705474854 ;  /* 0x3db5153d03037820 */ /* 0x000fc80000400000 */
[----:B------:R-:W1:Y:S01]  /*0cd0*/  FCHK P0, R3, R18 ;  /* 0x0000001203007302 */ /* 0x000e620000000000 */
[----:B0-----:R-:W-:-:S04]  /*0ce0*/  FFMA R19, -R18, R0, 1 ;  /* 0x3f80000012137423 */ /* 0x001fc80000000100 */
[----:B------:R-:W-:-:S04]  /*0cf0*/  FFMA R0, R0, R19, R0 ;  /* 0x0000001300007223 */ /* 0x000fc80000000000 */
[----:B------:R-:W-:-:S04]  /*0d00*/  FFMA R19, R3, R0, RZ ;  /* 0x0000000003137223 */ /* 0x000fc800000000ff */
[----:B------:R-:W-:-:S04]  /*0d10*/  FFMA R2, -R18, R19, R3 ;  /* 0x0000001312027223 */ /* 0x000fc80000000103 */
[----:B------:R-:W-:Y:S01]  /*0d20*/  FFMA R19, R0, R2, R19 ;  /* 0x0000000200137223 */ /* 0x000fe20000000013 */
[----:B-1----:R-:W-:Y:S06]  /*0d30*/  @!P0 BRA `(.L_x_936) ;  /* 0x00000000000c8947 */ /* 0x002fec0003800000 */
[----:B------:R-:W-:Y:S02]  /*0d40*/  MOV R0, R18 ;  /* 0x0000001200007202 */ /* 0x000fe40000000f00 */
[----:B------:R-:W-:-:S07]  /*0d50*/  MOV R18, 0xd70 ;  /* 0x00000d7000127802 */ /* 0x000fce0000000f00 */
[----:B-----5:R-:W-:Y:S05]  /*0d60*/  CALL.REL.NOINC `($__internal_2_$__cuda_sm3x_div_rn_noftz_f32_slowpath) ;  /* 0x0000000c00d47944 */ /* 0x020fea0003c00000 */
.L_x_936:
[----:B------:R-:W-:Y:S05]  /*0d70*/  BSYNC.RECONVERGENT B5 ;  /* 0x0000000000057941 */ /* 0x000fea0003800200 */
.L_x_935:
[-C--:B------:R-:W-:Y:S01]  /*0d80*/  FMUL R47, R12, R19.reuse ;  /* 0x000000130c2f7220 */ /* 0x080fe20000400000 */
[-C--:B------:R-:W-:Y:S01]  /*0d90*/  FMUL R48, R13, R19.reuse ;  /* 0x000000130d307220 */ /* 0x080fe20000400000 */
[----:B------:R-:W-:-:S07]  /*0da0*/  FMUL R45, R14, R19 ;  /* 0x000000130e2d7220 */ /* 0x000fce0000400000 */
.L_x_934:
[----:B------:R-:W-:Y:S05]  /*0db0*/  BSYNC.RECONVERGENT B4 ;  /* 0x0000000000047941 */ /* 0x000fea0003800200 */
.L_x_933:
[----:B------:R-:W2:Y:S01]  /*0dc0*/  LDG.E.128 R16, desc[UR6][R16.64] ;  /* 0x0000000610107981 */ /* 0x000ea2000c1e1d00 */
[----:B-----5:R-:W-:Y:S01]  /*0dd0*/  FMUL R0, R11, R46 ;  /* 0x0000002e0b007220 */ /* 0x020fe20000400000 */
[----:B------:R-:W-:Y:S03]  /*0de0*/  BSSY.RECONVERGENT B4, `(.L_x_937) ;  /* 0x0000017000047945 */ /* 0x000fe60003800200 */
[----:B------:R-:W-:-:S04]  /*0df0*/  FMUL R52, R49, R0 ;  /* 0x0000000031347220 */ /* 0x000fc80000400000 */
[----:B------:R-:W0:Y:S02]  /*0e00*/  MUFU.RCP R0, R52 ;  /* 0x0000003400007308 */ /* 0x000e240000001000 */
[----:B0-----:R-:W-:-:S04]  /*0e10*/  FFMA R3, -R52, R0, 1 ;  /* 0x3f80000034037423 */ /* 0x001fc80000000100 */
[----:B------:R-:W-:Y:S01]  /*0e20*/  FFMA R0, R0, R3, R0 ;  /* 0x0000000300007223 */ /* 0x000fe20000000000 */
[----:B------:R-:W-:-:S04]  /*0e30*/  FADD R3, R7, R15 ;  /* 0x0000000f07037221 */ /* 0x000fc80000000000 */
[----:B------:R-:W-:Y:S01]  /*0e40*/  FFMA R15, R3, R0, RZ ;  /* 0x00000000030f7223 */ /* 0x000fe200000000ff */
[----:B------:R-:W0:Y:S03]  /*0e50*/  FCHK P0, R3, R52 ;  /* 0x0000003403007302 */ /* 0x000e260000000000 */
[----:B------:R-:W-:-:S04]  /*0e60*/  FFMA R2, -R52, R15, R3 ;  /* 0x0000000f34027223 */ /* 0x000fc80000000103 */
[----:B------:R-:W-:Y:S01]  /*0e70*/  FFMA R2, R0, R2, R15 ;  /* 0x0000000200027223 */ /* 0x000fe2000000000f */
[----:B------:R-:W-:-:S04]  /*0e80*/  @!P5 FMUL R15, R50, 0.25 ;  /* 0x3e800000320fd820 */ /* 0x000fc80000400000 */
[----:B------:R-:W-:-:S04]  /*0e90*/  @!P5 FFMA R15, R15, R50, -R50 ;  /* 0x000000320f0fd223 */ /* 0x000fc80000000832 */
[----:B------:R-:W-:Y:S01]  /*0ea0*/  @!P5 FADD R0, R15, 1 ;  /* 0x3f8000000f00d421 */ /* 0x000fe20000000000 */
[----:B------:R-:W-:-:S03]  /*0eb0*/  HFMA2 R15, -RZ, RZ, 0, 0 ;  /* 0x00000000ff0f7431 */ /* 0x000fc600000001ff */
[----:B------:R-:W-:Y:S01]  /*0ec0*/  @!P5 FMUL R15, R0, 0.088419415056705474854 ;  /* 0x3db5153d000fd820 */ /* 0x000fe20000400000 */
[----:B--2---:R-:W-:Y:S01]  /*0ed0*/  FADD R16, R8, -R16 ;  /* 0x8000001008107221 */ /* 0x004fe20000000000 */
[----:B------:R-:W-:Y:S01]  /*0ee0*/  FADD R17, R9, -R17 ;  /* 0x8000001109117221 */ /* 0x000fe20000000000 */
[----:B------:R-:W-:Y:S01]  /*0ef0*/  FADD R50, R10, -R18 ;  /* 0x800000120a327221 */ /* 0x000fe20000000000 */
[----:B0-----:R-:W-:Y:S06]  /*0f00*/  @!P0 BRA `(.L_x_938) ;  /* 0x0000000000108947 */ /* 0x001fec0003800000 */
[----:B------:R-:W-:Y:S01]  /*0f10*/  IMAD.MOV.U32 R0, RZ, RZ, R52 ;  /* 0x000000ffff007224 */ /* 0x000fe200078e0034 */
[----:B------:R-:W-:-:S07]  /*0f20*/  MOV R18, 0xf40 ;  /* 0x00000f4000127802 */ /* 0x000fce0000000f00 */
[----:B------:R-:W-:Y:S05]  /*0f30*/  CALL.REL.NOINC `($__internal_2_$__cuda_sm3x_div_rn_noftz_f32_slowpath) ;  /* 0x0000000c00607944 */ /* 0x000fea0003c00000 */
[----:B------:R-:W-:-:S07]  /*0f40*/  MOV R2, R19 ;  /* 0x0000001300027202 */ /* 0x000fce0000000f00 */
.L_x_938:
[----:B------:R-:W-:Y:S05]  /*0f50*/  BSYNC.RECONVERGENT B4 ;  /* 0x0000000000047941 */ /* 0x000fea0003800200 */
.L_x_937:
[----:B------:R-:W-:Y:S01]  /*0f60*/  IADD3 R0, PT, PT, R46, 0x1800000, RZ ;  /* 0x018000002e007810 */ /* 0x000fe20007ffe0ff */
[----:B------:R-:W-:Y:S01]  /*0f70*/  FMUL R3, R13, R48 ;  /* 0x000000300d037220 */ /* 0x000fe20000400000 */
[----:B------:R-:W-:Y:S02]  /*0f80*/  BSSY.RECONVERGENT B0, `(.L_x_939) ;  /* 0x0000012000007945 */ /* 0x000fe40003800200 */
[----:B------:R-:W-:Y:S01]  /*0f90*/  LOP3.LUT R0, R0, 0x7f800000, RZ, 0xc0, !PT ;  /* 0x7f80000000007812 */ /* 0x000fe200078ec0ff */
[----:B------:R-:W-:-:S03]  /*0fa0*/  FFMA R3, R12, R47, R3 ;  /* 0x0000002f0c037223 */ /* 0x000fc60000000003 */
[----:B------:R-:W-:Y:S01]  /*0fb0*/  ISETP.GT.U32.AND P0, PT, R0, 0x1ffffff, PT ;  /* 0x01ffffff0000780c */ /* 0x000fe20003f04070 */
[----:B------:R-:W-:-:S04]  /*0fc0*/  FFMA R3, R14, R45, R3 ;  /* 0x0000002d0e037223 */ /* 0x000fc80000000003 */
[----:B------:R-:W-:-:S04]  /*0fd0*/  FMUL R2, R3, R2 ;  /* 0x0000000203027220 */ /* 0x000fc80000400000 */
[-C--:B------:R-:W-:Y:S01]  /*0fe0*/  FFMA R18, R16, R2.reuse, R41 ;  /* 0x0000000210127223 */ /* 0x080fe20000000029 */
[-C--:B------:R-:W-:Y:S01]  /*0ff0*/  FFMA R19, R17, R2.reuse, R44 ;  /* 0x0000000211137223 */ /* 0x080fe2000000002c */
[----:B------:R-:W-:Y:S02]  /*1000*/  FFMA R52, R50, R2, R43 ;  /* 0x0000000232347223 */ /* 0x000fe4000000002b */
[----:B------:R-:W-:Y:S05]  /*1010*/  @P0 BRA `(.L_x_940) ;  /* 0x0000000000100947 */ /* 0x000fea0003800000 */
[----:B------:R-:W-:Y:S01]  /*1020*/  IMAD.MOV.U32 R0, RZ, RZ, R46 ;  /* 0x000000ffff007224 */ /* 0x000fe200078e002e */
[----:B------:R-:W-:-:S07]  /*1030*/  MOV R43, 0x1050 ;  /* 0x00001050002b7802 */ /* 0x000fce0000000f00 */
[----:B------:R-:W-:Y:S05]  /*1040*/  CALL.REL.NOINC `($__internal_0_$__cuda_sm20_rcp_rn_f32_slowpath) ;  /* 0x0000000400e87944 */ /* 0x000fea0003c00000 */
[----:B------:R-:W-:Y:S05]  /*1050*/  BRA `(.L_x_941) ;  /* 0x0000000000107947 */ /* 0x000fea0003800000 */
.L_x_940:
[----:B------:R-:W0:Y:S02]  /*1060*/  MUFU.RCP R3, R46 ;  /* 0x0000002e00037308 */ /* 0x000e240000001000 */
[----:B0-----:R-:W-:-:S04]  /*1070*/  FFMA R0, R46, R3, -1 ;  /* 0xbf8000002e007423 */ /* 0x001fc80000000003 */
[----:B------:R-:W-:-:S04]  /*1080*/  FADD.FTZ R0, -R0, -RZ ;  /* 0x800000ff00007221 */ /* 0x000fc80000010100 */
[----:B------:R-:W-:-:S07]  /*1090*/  FFMA R0, R3, R0, R3 ;  /* 0x0000000003007223 */ /* 0x000fce0000000003 */
.L_x_941:
[----:B------:R-:W-:Y:S05]  /*10a0*/  BSYNC.RECONVERGENT B0 ;  /* 0x0000000000007941 */ /* 0x000fea0003800200 */
.L_x_939:
[----:B------:R-:W-:Y:S01]  /*10b0*/  FMUL R43, R46, R46 ;  /* 0x0000002e2e2b7220 */ /* 0x000fe20000400000 */
[----:B------:R-:W-:Y:S01]  /*10c0*/  BSSY.RECONVERGENT B0, `(.L_x_942) ;  /* 0x000000e000007945 */ /* 0x000fe20003800200 */
[----:B------:R-:W-:-:S03]  /*10d0*/  FADD R41, R25, R0 ;  /* 0x0000000019297221 */ /* 0x000fc60000000000 */
[----:B------:R-:W-:-:S04]  /*10e0*/  IADD3 R2, PT, PT, R43, 0x1800000, RZ ;  /* 0x018000002b027810 */ /* 0x000fc80007ffe0ff */
[----:B------:R-:W-:-:S04]  /*10f0*/  LOP3.LUT R2, R2, 0x7f800000, RZ, 0xc0, !PT ;  /* 0x7f80000002027812 */ /* 0x000fc800078ec0ff */
[----:B------:R-:W-:-:S13]  /*1100*/  ISETP.GT.U32.AND P0, PT, R2, 0x1ffffff, PT ;  /* 0x01ffffff0200780c */ /* 0x000fda0003f04070 */
[----:B------:R-:W-:Y:S05]  /*1110*/  @P0 BRA `(.L_x_943) ;  /* 0x0000000000100947 */ /* 0x000fea0003800000 */
[----:B------:R-:W-:Y:S02]  /*1120*/  MOV R0, R43 ;  /* 0x0000002b00007202 */ /* 0x000fe40000000f00 */
[----:B------:R-:W-:-:S07]  /*1130*/  MOV R43, 0x1150 ;  /* 0x00001150002b7802 */ /* 0x000fce0000000f00 */
[----:B------:R-:W-:Y:S05]  /*1140*/  CALL.REL.NOINC `($__internal_0_$__cuda_sm20_rcp_rn_f32_slowpath) ;  /* 0x0000000400a87944 */ /* 0x000fea0003c00000 */
[----:B------:R-:W-:Y:S05]  /*1150*/  BRA `(.L_x_944) ;  /* 0x0000000000107947 */ /* 0x000fea0003800000 */
.L_x_943:
[----:B------:R-:W0:Y:S02]  /*1160*/  MUFU.RCP R0, R43 ;  /* 0x0000002b00007308 */ /* 0x000e240000001000 */
[----:B0-----:R-:W-:-:S04]  /*1170*/  FFMA R2, R43, R0, -1 ;  /* 0xbf8000002b027423 */ /* 0x001fc80000000000 */
[----:B------:R-:W-:-:S04]  /*1180*/  FADD.FTZ R3, -R2, -RZ ;  /* 0x800000ff02037221 */ /* 0x000fc80000010100 */
[----:B------:R-:W-:-:S07]  /*1190*/  FFMA R0, R0, R3, R0 ;  /* 0x0000000300007223 */ /* 0x000fce0000000000 */
.L_x_944:
[----:B------:R-:W-:Y:S05]  /*11a0*/  BSYNC.RECONVERGENT B0 ;  /* 0x0000000000007941 */ /* 0x000fea0003800200 */
.L_x_942:
[-C--:B------:R-:W-:Y:S01]  /*11b0*/  FMUL R17, R17, R48.reuse ;  /* 0x0000003011117220 */ /* 0x080fe20000400000 */
[----:B------:R-:W-:Y:S01]  /*11c0*/  FADD R43, R41, -R0 ;  /* 0x80000000292b7221 */ /* 0x000fe20000000000 */
[-C--:B------:R-:W-:Y:S01]  /*11d0*/  FFMA R31, R12, R15.reuse, R31 ;  /* 0x0000000f0c1f7223 */ /* 0x080fe2000000001f */
[----:B------:R-:W-:Y:S01]  /*11e0*/  FFMA R30, R13, R15, R30 ;  /* 0x0000000f0d1e7223 */ /* 0x000fe2000000001e */
[-C--:B------:R-:W-:Y:S01]  /*11f0*/  FFMA R17, R16, R47.reuse, R17 ;  /* 0x0000002f10117223 */ /* 0x080fe20000000011 */
[C---:B------:R-:W-:Y:S01]  /*1200*/  FFMA R41, -R43.reuse, R47, R18 ;  /* 0x0000002f2b297223 */ /* 0x040fe20000000112 */
[C---:B------:R-:W-:Y:S01]  /*1210*/  FFMA R44, -R43.reuse, R48, R19 ;  /* 0x000000302b2c7223 */ /* 0x040fe20000000113 */
[----:B------:R-:W-:Y:S01]  /*1220*/  FFMA R29, R14, R15, R29 ;  /* 0x0000000f0e1d7223 */ /* 0x000fe2000000001d */
[-C--:B------:R-:W-:Y:S01]  /*1230*/  FFMA R17, R50, R45.reuse, R17 ;  /* 0x0000002d32117223 */ /* 0x080fe20000000011 */
[----:B------:R-:W-:Y:S01]  /*1240*/  FADD R20, R20, R15 ;  /* 0x0000000f14147221 */ /* 0x000fe20000000000 */
[----:B------:R-:W-:-:S02]  /*1250*/  FFMA R43, -R43, R45, R52 ;  /* 0x0000002d2b2b7223 */ /* 0x000fc40000000134 */
[----:B------:R-:W-:-:S07]  /*1260*/  FADD R24, R24, R17 ;  /* 0x0000001118187221 */ /* 0x000fce0000000000 */
.L_x_927:
[----:B------:R-:W-:Y:S05]  /*1270*/  BSYNC.RECONVERGENT B3 ;  /* 0x0000000000037941 */ /* 0x000fea0003800200 */
.L_x_926:
[----:B------:R-:W-:Y:S01]  /*1280*/  VIADD R38, R38, 0x1 ;  /* 0x0000000126267836 */ /* 0x000fe20000000000 */
[----:B------:R-:W-:Y:S02]  /*1290*/  IADD3 R39, PT, PT, R39, 0x1, RZ ;  /* 0x0000000127277810 */ /* 0x000fe40007ffe0ff */
[----:B------:R-:W-:Y:S02]  /*12a0*/  IADD3 R42, PT, PT, R42, 0x1, RZ ;  /* 0x000000012a2a7810 */ /* 0x000fe40007ffe0ff */
[----:B------:R-:W-:-:S13]  /*12b0*/  ISETP.NE.AND P0, PT, R38, RZ, PT ;  /* 0x000000ff2600720c */ /* 0x000fda0003f05270 */
[----:B------:R-:W-:Y:S05]  /*12c0*/  @P0 BRA `(.L_x_945) ;  /* 0xfffffff400800947 */ /* 0x000fea000383ffff */
.L_x_925:
[----:B------:R-:W-:Y:S05]  /*12d0*/  BSYNC.RECONVERGENT B2 ;  /* 0x0000000000027941 */ /* 0x000fea0003800200 */
.L_x_924:
[----:B------:R-:W-:Y:S05]  /*12e0*/  @P4 BRA `(.L_x_946) ;  /* 0xfffffff400284947 */ /* 0x000fea000383ffff */
[----:B------:R-:W-:Y:S05]  /*12f0*/  @P3 BRA `(.L_x_947) ;  /* 0xfffffff400083947 */ /* 0x000fea000383ffff */
[----:B------:R-:W-:Y:S05]  /*1300*/  @P2 BRA `(.L_x_948) ;  /* 0xfffffff000f42947 */ /* 0x000fea000383ffff */
[----:B------:R-:W0:Y:S02]  /*1310*/  LDC.64 R4, c[0x0][0x390] ;  /* 0x0000e400ff047b82 */ /* 0x000e240000000a00 */
[----:B0-----:R-:W-:-:S05]  /*1320*/  IMAD.WIDE R4, R22, 0x10, R4 ;  /* 0x0000001016047825 */ /* 0x001fca00078e0204 */
[----:B------:R-:W2:Y:S01]  /*1330*/  LDG.E.128 R8, desc[UR6][R4.64] ;  /* 0x0000000604087981 */ /* 0x000ea2000c1e1d00 */
[----:B------:R-:W-:Y:S01]  /*1340*/  FSETP.GEU.AND P0, PT, R20, 9.9999997473787516356e-06, PT ;  /* 0x3727c5ac1400780b */ /* 0x000fe20003f0e000 */
[----:B------:R-:W-:Y:S01]  /*1350*/  BSSY.RECONVERGENT B2, `(.L_x_949) ;  /* 0x0000029000027945 */ /* 0x000fe20003800200 */
[----:B------:R-:W-:Y:S02]  /*1360*/  IMAD.MOV.U32 R7, RZ, RZ, 0x1 ;  /* 0x00000001ff077424 */ /* 0x000fe400078e00ff */
[----:B--2---:R-:W-:Y:S01]  /*1370*/  FADD R8, R41, R8 ;  /* 0x0000000829087221 */ /* 0x004fe20000000000 */
[----:B------:R-:W-:Y:S01]  /*1380*/  FADD R9, R44, R9 ;  /* 0x000000092c097221 */ /* 0x000fe20000000000 */
[----:B------:R-:W-:Y:S01]  /*1390*/  FADD R10, R43, R10 ;  /* 0x0000000a2b0a7221 */ /* 0x000fe20000000000 */
[----:B------:R-:W-:-:S05]  /*13a0*/  FADD R11, R24, R11 ;  /* 0x0000000b180b7221 */ /* 0x000fca0000000000 */
[----:B------:R0:W-:Y:S01]  /*13b0*/  STG.E.128 desc[UR6][R4.64], R8 ;  /* 0x0000000804007986 */ /* 0x0001e2000c101d06 */
[----:B------:R-:W-:Y:S05]  /*13c0*/  @!P0 BRA `(.L_x_950) ;  /* 0x0000000000848947 */ /* 0x000fea0003800000 */
[----:B------:R-:W-:Y:S01]  /*13d0*/  FMUL R30, R30, R30 ;  /* 0x0000001e1e1e7220 */ /* 0x000fe20000400000 */
[----:B------:R-:W-:Y:S03]  /*13e0*/  BSSY.RECONVERGENT B0, `(.L_x_951) ;  /* 0x000000f000007945 */ /* 0x000fe60003800200 */
[----:B------:R-:W-:-:S04]  /*13f0*/  FFMA R30, R31, R31, R30 ;  /* 0x0000001f1f1e7223 */ /* 0x000fc8000000001e */
[----:B------:R-:W-:-:S04]  /*1400*/  FFMA R0, R29, R29, R30 ;  /* 0x0000001d1d007223 */ /* 0x000fc8000000001e */
[----:B------:R1:W2:Y:S01]  /*1410*/  MUFU.RSQ R7, R0 ;  /* 0x0000000000077308 */ /* 0x0002a20000001400 */
[----:B------:R-:W-:-:S04]  /*1420*/  IADD3 R2, PT, PT, R0, -0xd000000, RZ ;  /* 0xf300000000027810 */ /* 0x000fc80007ffe0ff */
[----:B------:R-:W-:-:S13]  /*1430*/  ISETP.GT.U32.AND P0, PT, R2, 0x727fffff, PT ;  /* 0x727fffff0200780c */ /* 0x000fda0003f04070 */
[----:B-12---:R-:W-:Y:S05]  /*1440*/  @!P0 BRA `(.L_x_952) ;  /* 0x0000000000108947 */ /* 0x006fea0003800000 */
[----:B------:R-:W-:-:S07]  /*1450*/  MOV R47, 0x1470 ;  /* 0x00001470002f7802 */ /* 0x000fce0000000f00 */
[----:B0-----:R-:W-:Y:S05]  /*1460*/  CALL.REL.NOINC `($__internal_1_$__cuda_sm20_sqrt_rn_f32_slowpath) ;  /* 0x0000000400b87944 */ /* 0x001fea0003c00000 */
[----:B------:R-:W-:Y:S01]  /*1470*/  MOV R3, R53 ;  /* 0x0000003500037202 */ /* 0x000fe20000000f00 */
[----:B------:R-:W-:Y:S06]  /*1480*/  BRA `(.L_x_953) ;  /* 0x0000000000107947 */ /* 0x000fec0003800000 */
.L_x_952:
[----:B------:R-:W-:Y:S01]  /*1490*/  FMUL.FTZ R3, R0, R7 ;  /* 0x0000000700037220 */ /* 0x000fe20000410000 */
[----:B------:R-:W-:-:S03]  /*14a0*/  FMUL.FTZ R2, R7, 0.5 ;  /* 0x3f00000007027820 */ /* 0x000fc60000410000 */
[----:B------:R-:W-:-:S04]  /*14b0*/  FFMA R0, -R3, R3, R0 ;  /* 0x0000000303007223 */ /* 0x000fc80000000100 */
[----:B------:R-:W-:-:S07]  /*14c0*/  FFMA R3, R0, R2, R3 ;  /* 0x0000000200037223 */ /* 0x000fce0000000003 */
.L_x_953:
[----:B------:R-:W-:Y:S05]  /*14d0*/  BSYNC.RECONVERGENT B0 ;  /* 0x0000000000007941 */ /* 0x000fea0003800200 */
.L_x_951:
[----:B------:R-:W1:Y:S01]  /*14e0*/  MUFU.RCP R7, R20 ;  /* 0x0000001400077308 */ /* 0x000e620000001000 */
[----:B------:R-:W-:Y:S07]  /*14f0*/  BSSY.RECONVERGENT B3, `(.L_x_954) ;  /* 0x000000c000037945 */ /* 0x000fee0003800200 */
[----:B------:R-:W2:Y:S01]  /*1500*/  FCHK P0, R3, R20 ;  /* 0x0000001403007302 */ /* 0x000ea20000000000 */
[----:B-1----:R-:W-:-:S04]  /*1510*/  FFMA R0, -R20, R7, 1 ;  /* 0x3f80000014007423 */ /* 0x002fc80000000107 */
[----:B------:R-:W-:-:S04]  /*1520*/  FFMA R0, R7, R0, R7 ;  /* 0x0000000007007223 */ /* 0x000fc80000000007 */
[----:B------:R-:W-:-:S04]  /*1530*/  FFMA R7, R0, R3, RZ ;  /* 0x0000000300077223 */ /* 0x000fc800000000ff */
[----:B------:R-:W-:-:S04]  /*1540*/  FFMA R2, -R20, R7, R3 ;  /* 0x0000000714027223 */ /* 0x000fc80000000103 */
[----:B------:R-:W-:Y:S01]  /*1550*/  FFMA R0, R0, R2, R7 ;  /* 0x0000000200007223 */ /* 0x000fe20000000007 */
[----:B--2---:R-:W-:Y:S06]  /*1560*/  @!P0 BRA `(.L_x_955) ;  /* 0x0000000000108947 */ /* 0x004fec0003800000 */
[----:B------:R-:W-:Y:S01]  /*1570*/  IMAD.MOV.U32 R0, RZ, RZ, R20 ;  /* 0x000000ffff007224 */ /* 0x000fe200078e0014 */
[----:B------:R-:W-:-:S07]  /*1580*/  MOV R18, 0x15a0 ;  /* 0x000015a000127802 */ /* 0x000fce0000000f00 */
[----:B0-----:R-:W-:Y:S05]  /*1590*/  CALL.REL.NOINC `($__internal_2_$__cuda_sm3x_div_rn_noftz_f32_slowpath) ;  /* 0x0000000400c87944 */ /* 0x001fea0003c00000 */
[----:B------:R-:W-:-:S07]  /*15a0*/  MOV R0, R19 ;  /* 0x0000001300007202 */ /* 0x000fce0000000f00 */
.L_x_955:
[----:B------:R-:W-:Y:S05]  /*15b0*/  BSYNC.RECONVERGENT B3 ;  /* 0x0000000000037941 */ /* 0x000fea0003800200 */
.L_x_954:
[----:B------:R-:W-:-:S04]  /*15c0*/  FSETP.GT.AND P0, PT, R0, 0.20000000298023223877, PT ;  /* 0x3e4ccccd0000780b */ /* 0x000fc80003f04000 */
[----:B------:R-:W-:-:S09]  /*15d0*/  SEL R7, RZ, 0x1, !P0 ;  /* 0x00000001ff077807 */ /* 0x000fd20004000000 */
.L_x_950:
[----:B------:R-:W-:Y:S05]  /*15e0*/  BSYNC.RECONVERGENT B2 ;  /* 0x0000000000027941 */ /* 0x000fea0003800200 */
.L_x_949:
[----:B------:R-:W1:Y:S02]  /*15f0*/  LDC.64 R2, c[0x0][0x3a0] ;  /* 0x0000e800ff027b82 */ /* 0x000e640000000a00 */
[----:B-1----:R-:W-:-:S05]  /*1600*/  IMAD.WIDE R2, R22, 0x4, R2 ;  /* 0x0000000416027825 */ /* 0x002fca00078e0202 */
[----:B------:R1:W-:Y:S04]  /*1610*/  STG.E desc[UR6][R2.64], R7 ;  /* 0x0000000702007986 */ /* 0x0003e8000c101906 */
[----:B0-----:R-:W2:Y:S01]  /*1620*/  LDG.E.128 R8, desc[UR6][R4.64] ;  /* 0x0000000604087981 */ /* 0x001ea2000c1e1d00 */
[----:B------:R-:W-:Y:S01]  /*1630*/  BSSY.RECONVERGENT B0, `(.L_x_956) ;  /* 0x0000011000007945 */ /* 0x000fe20003800200 */
[----:B--2---:R-:W-:-:S04]  /*1640*/  FMUL R9, R9, R9 ;  /* 0x0000000909097220 */ /* 0x004fc80000400000 */
[----:B------:R-:W-:-:S04]  /*1650*/  FFMA R9, R8, R8, R9 ;  /* 0x0000000808097223 */ /* 0x000fc80000000009 */
[----:B------:R-:W-:-:S04]  /*1660*/  FFMA R10, R10, R10, R9 ;  /* 0x0000000a0a0a7223 */ /* 0x000fc80000000009 */
[----:B------:R1:W0:Y:S01]  /*1670*/  MUFU.RSQ R9, R10 ;  /* 0x0000000a00097308 */ /* 0x0002220000001400 */
[----:B------:R-:W-:-:S04]  /*1680*/  IADD3 R0, PT, PT, R10, -0xd000000, RZ ;  /* 0xf30000000a007810 */ /* 0x000fc80007ffe0ff */
[----:B------:R-:W-:-:S13]  /*1690*/  ISETP.GT.U32.AND P0, PT, R0, 0x727fffff, PT ;  /* 0x727fffff0000780c */ /* 0x000fda0003f04070 */
[----:B01----:R-:W-:Y:S05]  /*16a0*/  @!P0 BRA `(.L_x_957) ;  /* 0x0000000000148947 */ /* 0x003fea0003800000 */
[----:B------:R-:W-:Y:S01]  /*16b0*/  IMAD.MOV.U32 R0, RZ, RZ, R10 ;  /* 0x000000ffff007224 */ /* 0x000fe200078e000a */
[----:B------:R-:W-:-:S07]  /*16c0*/  MOV R47, 0x16e0 ;  /* 0x000016e0002f7802 */ /* 0x000fce0000000f00 */
[----:B------:R-:W-:Y:S05]  /*16d0*/  CALL.REL.NOINC `($__internal_1_$__cuda_sm20_sqrt_rn_f32_slowpath) ;  /* 0x00000004001c7944 */ /* 0x000fea0003c00000 */
[----:B------:R-:W-:Y:S01]  /*16e0*/  MOV R5, R53 ;  /* 0x0000003500057202 */ /* 0x000fe20000000f00 */
[----:B------:R-:W-:Y:S06]  /*16f0*/  BRA `(.L_x_958) ;  /* 0x0000000000107947 */ /* 0x000fec0003800000 */
.L_x_957:
[----:B------:R-:W-:Y:S01]  /*1700*/  FMUL.FTZ R5, R10, R9 ;  /* 0x000000090a057220 */ /* 0x000fe20000410000 */
[----:B------:R-:W-:-:S03]  /*1710*/  FMUL.FTZ R2, R9, 0.5 ;  /* 0x3f00000009027820 */ /* 0x000fc60000410000 */
[----:B------:R-:W-:-:S04]  /*1720*/  FFMA R0, -R5, R5, R10 ;  /* 0x0000000505007223 */ /* 0x000fc8000000010a */
[----:B------:R-:W-:-:S07]  /*1730*/  FFMA R5, R0, R2, R5 ;  /* 0x0000000200057223 */ /* 0x000fce0000000005 */
.L_x_958:
[----:B------:R-:W-:Y:S05]  /*1740*/  BSYNC.RECONVERGENT B0 ;  /* 0x0000000000007941 */ /* 0x000fea0003800200 */
.L_x_956:
[----:B------:R-:W0:Y:S01]  /*1750*/  LDC.64 R2, c[0x0][0x398] ;  /* 0x0000e600ff027b82 */ /* 0x000e220000000a00 */
[----:B------:R-:W1:Y:S01]  /*1760*/  LDCU.64 UR8, c[0x0][0x3b8] ;  /* 0x00007700ff0877ac */ /* 0x000e620008000a00 */
[----:B------:R-:W-:-:S04]  /*1770*/  IADD3 R21, PT, PT, R21, 0x1, RZ ;  /* 0x0000000115157810 */ /* 0x000fc80007ffe0ff */
[----:B-1----:R-:W-:Y:S01]  /*1780*/  ISETP.GE.AND P0, PT, R21, UR9, PT ;  /* 0x0000000915007c0c */ /* 0x002fe2000bf06270 */
[----:B0-----:R-:W-:-:S04]  /*1790*/  IMAD.WIDE R2, R22, 0x4, R2 ;  /* 0x0000000416027825 */ /* 0x001fc800078e0202 */
[----:B------:R-:W-:Y:S01]  /*17a0*/  VIADD R22, R22, UR4 ;  /* 0x0000000416167c36 */ /* 0x000fe20008000000 */
[----:B------:R0:W-:Y:S04]  /*17b0*/  STG.E desc[UR6][R2.64], R5 ;  /* 0x0000000502007986 */ /* 0x0001e8000c101906 */
[----:B------:R-:W-:-:S13]  /*17c0*/  ISETP.LT.AND P1, PT, R22, UR8, PT ;  /* 0x0000000816007c0c */ /* 0x000fda000bf21270 */
[----:B0-----:R-:W-:Y:S05]  /*17d0*/  @!P0 BRA P1, `(.L_x_959) ;  /* 0xffffffe800408947 */ /* 0x001fea000083ffff */
[----:B------:R-:W-:Y:S05]  /*17e0*/  EXIT ;  /* 0x000000000000794d */ /* 0x000fea0003800000 */
        .weak           $__internal_0_$__cuda_sm20_rcp_rn_f32_slowpath
        .type           $__internal_0_$__cuda_sm20_rcp_rn_f32_slowpath,@function
        .size           $__internal_0_$__cuda_sm20_rcp_rn_f32_slowpath,($__internal_1_$__cuda_sm20_sqrt_rn_f32_slowpath - $__internal_0_$__cuda_sm20_rcp_rn_f32_slowpath)
$__internal_0_$__cuda_sm20_rcp_rn_f32_slowpath:
[----:B------:R-:W-:Y:S01]  /*17f0*/  SHF.L.U32 R2, R0, 0x1, RZ ;  /* 0x0000000100027819 */ /* 0x000fe200000006ff */
[----:B------:R-:W-:Y:S03]  /*1800*/  BSSY.RECONVERGENT B1, `(.L_x_960) ;  /* 0x0000030000017945 */ /* 0x000fe60003800200 */
[----:B------:R-:W-:-:S04]  /*1810*/  SHF.R.U32.HI R2, RZ, 0x18, R2 ;  /* 0x00000018ff027819 */ /* 0x000fc80000011602 */
[----:B------:R-:W-:-:S13]  /*1820*/  ISETP.NE.U32.AND P0, PT, R2, RZ, PT ;  /* 0x000000ff0200720c */ /* 0x000fda0003f05070 */
[----:B------:R-:W-:Y:S05]  /*1830*/  @P0 BRA `(.L_x_961) ;  /* 0x0000000000280947 */ /* 0x000fea0003800000 */
[----:B------:R-:W-:-:S04]  /*1840*/  SHF.L.U32 R2, R0, 0x1, RZ ;  /* 0x0000000100027819 */ /* 0x000fc800000006ff */
[----:B------:R-:W-:-:S13]  /*1850*/  ISETP.NE.AND P0, PT, R2, RZ, PT ;  /* 0x000000ff0200720c */ /* 0x000fda0003f05270 */
[----:B------:R-:W-:Y:S01]  /*1860*/  @P0 FFMA R44, R0, 1.84467440737095516160e+19, RZ ;  /* 0x5f800000002c0823 */ /* 0x000fe200000000ff */
[----:B------:R-:W-:Y:S08]  /*1870*/  @!P0 MUFU.RCP R3, R0 ;  /* 0x0000000000038308 */ /* 0x000ff00000001000 */
[----:B------:R-:W0:Y:S02]  /*1880*/  @P0 MUFU.RCP R49, R44 ;  /* 0x0000002c00310308 */ /* 0x000e240000001000 */
[----:B0-----:R-:W-:-:S04]  /*1890*/  @P0 FFMA R2, R44, R49, -1 ;  /* 0xbf8000002c020423 */ /* 0x001fc80000000031 */
[----:B------:R-:W-:-:S04]  /*18a0*/  @P0 FADD.FTZ R2, -R2, -RZ ;  /* 0x800000ff02020221 */ /* 0x000fc80000010100 */
[----:B------:R-:W-:-:S04]  /*18b0*/  @P0 FFMA R2, R49, R2, R49 ;  /* 0x0000000231020223 */ /* 0x000fc80000000031 */
[----:B------:R-:W-:Y:S01]  /*18c0*/  @P0 FFMA R3, R2, 1.84467440737095516160e+19, RZ ;  /* 0x5f80000002030823 */ /* 0x000fe200000000ff */
[----:B------:R-:W-:Y:S06]  /*18d0*/  BRA `(.L_x_962) ;  /* 0x0000000000887947 */ /* 0x000fec0003800000 */
.L_x_961:
[----:B------:R-:W-:-:S05]  /*18e0*/  VIADD R3, R2, 0xffffff03 ;  /* 0xffffff0302037836 */ /* 0x000fca0000000000 */
[----:B------:R-:W-:-:S13]  /*18f0*/  ISETP.GT.U32.AND P0, PT, R3, 0x1, PT ;  /* 0x000000010300780c */ /* 0x000fda0003f04070 */
[----:B------:R-:W-:Y:S05]  /*1900*/  @P0 BRA `(.L_x_963) ;  /* 0x0000000000780947 */ /* 0x000fea0003800000 */
[----:B------:R-:W-:-:S04]  /*1910*/  LOP3.LUT R44, R0, 0x7fffff, RZ, 0xc0, !PT ;  /* 0x007fffff002c7812 */ /* 0x000fc800078ec0ff */
[----:B------:R-:W-:-:S04]  /*1920*/  LOP3.LUT R44, R44, 0x3f800000, RZ, 0xfc, !PT ;  /* 0x3f8000002c2c7812 */ /* 0x000fc800078efcff */
[----:B------:R-:W0:Y:S02]  /*1930*/  MUFU.RCP R49, R44 ;  /* 0x0000002c00317308 */ /* 0x000e240000001000 */
[----:B0-----:R-:W-:-:S04]  /*1940*/  FFMA R51, R44, R49, -1 ;  /* 0xbf8000002c337423 */ /* 0x001fc80000000031 */
[----:B------:R-:W-:-:S04]  /*1950*/  FADD.FTZ R54, -R51, -RZ ;  /* 0x800000ff33367221 */ /* 0x000fc80000010100 */
[CCC-:B------:R-:W-:Y:S01]  /*1960*/  FFMA.RM R51, R49.reuse, R54.reuse, R49.reuse ;  /* 0x0000003631337223 */ /* 0x1c0fe20000004031 */
[----:B------:R-:W-:-:S05]  /*1970*/  FFMA.RP R54, R49, R54, R49 ;  /* 0x0000003631367223 */ /* 0x000fca0000008031 */
[C---:B------:R-:W-:Y:S01]  /*1980*/  FSETP.NEU.FTZ.AND P0, PT, R51.reuse, R54, PT ;  /* 0x000000363300720b */ /* 0x040fe20003f1d000 */
[----:B------:R-:W-:Y:S01]  /*1990*/  HFMA2 R54, -RZ, RZ, 0, 1.78813934326171875e-07 ;  /* 0x00000003ff367431 */ /* 0x000fe200000001ff */
[----:B------:R-:W-:Y:S02]  /*19a0*/  LOP3.LUT R51, R51, 0x7fffff, RZ, 0xc0, !PT ;  /* 0x007fffff33337812 */ /* 0x000fe400078ec0ff */
[----:B------:R-:W-:-:S04]  /*19b0*/  SEL R44, RZ, 0xffffffff, !P0 ;  /* 0xffffffffff2c7807 */ /* 0x000fc80004000000 */
[----:B------:R-:W-:Y:S02]  /*19c0*/  IADD3 R44, PT, PT, -R44, RZ, RZ ;  /* 0x000000ff2c2c7210 */ /* 0x000fe40007ffe1ff */
[----:B------:R-:W-:Y:S02]  /*19d0*/  SHF.L.U32 R49, R54, R3, RZ ;  /* 0x0000000336317219 */ /* 0x000fe400000006ff */
[----:B------:R-:W-:-:S04]  /*19e0*/  LOP3.LUT R54, R51, 0x800000, RZ, 0xfc, !PT ;  /* 0x0080000033367812 */ /* 0x000fc800078efcff */
[----:B------:R-:W-:Y:S02]  /*19f0*/  LOP3.LUT R56, R49, R54, RZ, 0xc0, !PT ;  /* 0x0000003631387212 */ /* 0x000fe400078ec0ff */
[-C--:B------:R-:W-:Y:S02]  /*1a00*/  LOP3.LUT P1, RZ, R44, R3.reuse, R54, 0xf8, !PT ;  /* 0x000000032cff7212 */ /* 0x080fe4000782f836 */
[----:B------:R-:W-:-:S04]  /*1a10*/  SHF.R.U32.HI R56, RZ, R3, R56 ;  /* 0x00000003ff387219 */ /* 0x000fc80000011638 */
[C---:B------:R-:W-:Y:S02]  /*1a20*/  LOP3.LUT P0, RZ, R56.reuse, 0x1, RZ, 0xc0, !PT ;  /* 0x0000000138ff7812 */ /* 0x040fe4000780c0ff */
[----:B------:R-:W-:-:S04]  /*1a30*/  LOP3.LUT P5, RZ, R56, 0x2, RZ, 0xc0, !PT ;  /* 0x0000000238ff7812 */ /* 0x000fc800078ac0ff */
[----:B------:R-:W-:Y:S02]  /*1a40*/  PLOP3.LUT P0, PT, P0, P1, P5, 0xe0, 0x0 ;  /* 0x000000000000781c */ /* 0x000fe40000703c50 */
[----:B------:R-:W-:Y:S02]  /*1a50*/  LOP3.LUT P1, RZ, R0, 0x7fffff, RZ, 0xc0, !PT ;  /* 0x007fffff00ff7812 */ /* 0x000fe4000782c0ff */
[----:B------:R-:W-:-:S05]  /*1a60*/  SEL R3, RZ, 0x1, !P0 ;  /* 0x00000001ff037807 */ /* 0x000fca0004000000 */
[----:B------:R-:W-:-:S05]  /*1a70*/  IMAD.MOV R3, RZ, RZ, -R3 ;  /* 0x000000ffff037224 */ /* 0x000fca00078e0a03 */
[----:B------:R-:W-:Y:S02]  /*1a80*/  ISETP.GE.AND P0, PT, R3, RZ, PT ;  /* 0x000000ff0300720c */ /* 0x000fe40003f06270 */
[----:B------:R-:W-:-:S04]  /*1a90*/  IADD3 R3, PT, PT, R2, -0xfc, RZ ;  /* 0xffffff0402037810 */ /* 0x000fc80007ffe0ff */
[----:B------:R-:W-:-:S07]  /*1aa0*/  SHF.R.U32.HI R3, RZ, R3, R54 ;  /* 0x00000003ff037219 */ /* 0x000fce0000011636 */
[----:B------:R-:W-:-:S05]  /*1ab0*/  @!P0 IADD3 R3, PT, PT, R3, 0x1, RZ ;  /* 0x0000000103038810 */ /* 0x000fca0007ffe0ff */
[----:B------:R-:W-:-:S05]  /*1ac0*/  @!P1 IMAD.SHL.U32 R3, R3, 0x2, RZ ;  /* 0x0000000203039824 */ /* 0x000fca00078e00ff */
[----:B------:R-:W-:Y:S01]  /*1ad0*/  LOP3.LUT R3, R3, 0x80000000, R0, 0xf8, !PT ;  /* 0x8000000003037812 */ /* 0x000fe200078ef800 */
[----:B------:R-:W-:Y:S06]  /*1ae0*/  BRA `(.L_x_962) ;  /* 0x0000000000047947 */ /* 0x000fec0003800000 */
.L_x_963:
[----:B------:R0:W1:Y:S02]  /*1af0*/  MUFU.RCP R3, R0 ;  /* 0x0000000000037308 */ /* 0x0000640000001000 */
.L_x_962:
[----:B------:R-:W-:Y:S05]  /*1b00*/  BSYNC.RECONVERGENT B1 ;  /* 0x0000000000017941 */ /* 0x000fea0003800200 */
.L_x_960:
[----:B01----:R-:W-:Y:S01]  /*1b10*/  MOV R0, R3 ;  /* 0x0000000300007202 */ /* 0x003fe20000000f00 */
[----:B------:R-:W-:Y:S01]  /*1b20*/  IMAD.MOV.U32 R3, RZ, RZ, 0x0 ;  /* 0x00000000ff037424 */ /* 0x000fe200078e00ff */
[----:B------:R-:W-:-:S04]  /*1b30*/  MOV R2, R43 ;  /* 0x0000002b00027202 */ /* 0x000fc80000000f00 */
[----:B------:R-:W-:Y:S05]  /*1b40*/  RET.REL.NODEC R2 `(_Z14ParticleForcesP6float4S0_S0_PfPiPjS2_iiS3_) ;  /* 0xffffffe4022c7950 */ /* 0x000fea0003c3ffff */
        .weak           $__internal_1_$__cuda_sm20_sqrt_rn_f32_slowpath
        .type           $__internal_1_$__cuda_sm20_sqrt_rn_f32_slowpath,@function
        .size           $__internal_1_$__cuda_sm20_sqrt_rn_f32_slowpath,($__internal_2_$__cuda_sm3x_div_rn_noftz_f32_slowpath - $__internal_1_$__cuda_sm20_sqrt_rn_f32_slowpath)
$__internal_1_$__cuda_sm20_sqrt_rn_f32_slowpath:
[----:B------:R-:W-:-:S13]  /*1b50*/  LOP3.LUT P0, RZ, R0, 0x7fffffff, RZ, 0xc0, !PT ;  /* 0x7fffffff00ff7812 */ /* 0x000fda000780c0ff */
[----:B------:R-:W-:Y:S01]  /*1b60*/  @!P0 MOV R2, R0 ;  /* 0x0000000000028202 */ /* 0x000fe20000000f00 */
[----:B------:R-:W-:Y:S06]  /*1b70*/  @!P0 BRA `(.L_x_964) ;  /* 0x0000000000408947 */ /* 0x000fec0003800000 */
[----:B------:R-:W-:-:S13]  /*1b80*/  FSETP.GEU.FTZ.AND P0, PT, R0, RZ, PT ;  /* 0x000000ff0000720b */ /* 0x000fda0003f1e000 */
[----:B------:R-:W-:Y:S01]  /*1b90*/  @!P0 MOV R2, 0x7fffffff ;  /* 0x7fffffff00028802 */ /* 0x000fe20000000f00 */
[----:B------:R-:W-:Y:S06]  /*1ba0*/  @!P0 BRA `(.L_x_964) ;  /* 0x0000000000348947 */ /* 0x000fec0003800000 */
[----:B------:R-:W-:-:S13]  /*1bb0*/  FSETP.GTU.FTZ.AND P0, PT, |R0|, +INF , PT ;  /* 0x7f8000000000780b */ /* 0x000fda0003f1c200 */
[----:B------:R-:W-:Y:S01]  /*1bc0*/  @P0 FADD.FTZ R2, R0, 1 ;  /* 0x3f80000000020421 */ /* 0x000fe20000010000 */
[----:B------:R-:W-:Y:S06]  /*1bd0*/  @P0 BRA `(.L_x_964) ;  /* 0x0000000000280947 */ /* 0x000fec0003800000 */
[----:B------:R-:W-:-:S13]  /*1be0*/  FSETP.NEU.FTZ.AND P0, PT, |R0|, +INF , PT ;  /* 0x7f8000000000780b */ /* 0x000fda0003f1d200 */
[----:B------:R-:W-:-:S04]  /*1bf0*/  @P0 FFMA R3, R0, 1.84467440737095516160e+19, RZ ;  /* 0x5f80000000030823 */ /* 0x000fc800000000ff */
[----:B------:R-:W0:Y:S02]  /*1c00*/  @P0 MUFU.RSQ R2, R3 ;  /* 0x0000000300020308 */ /* 0x000e240000001400 */
[----:B0-----:R-:W-:Y:S01]  /*1c10*/  @P0 FMUL.FTZ R18, R3, R2 ;  /* 0x0000000203120220 */ /* 0x001fe20000410000 */
[----:B------:R-:W-:Y:S01]  /*1c20*/  @P0 FMUL.FTZ R45, R2, 0.5 ;  /* 0x3f000000022d0820 */ /* 0x000fe20000410000 */
[----:B------:R-:W-:Y:S02]  /*1c30*/  @!P0 IMAD.MOV.U32 R2, RZ, RZ, R0 ;  /* 0x000000ffff028224 */ /* 0x000fe400078e0000 */
[----:B------:R-:W-:-:S04]  /*1c40*/  @P0 FADD.FTZ R19, -R18, -RZ ;  /* 0x800000ff12130221 */ /* 0x000fc80000010100 */
[----:B------:R-:W-:-:S04]  /*1c50*/  @P0 FFMA R19, R18, R19, R3 ;  /* 0x0000001312130223 */ /* 0x000fc80000000003 */
[----:B------:R-:W-:-:S04]  /*1c60*/  @P0 FFMA R19, R19, R45, R18 ;  /* 0x0000002d13130223 */ /* 0x000fc80000000012 */
[----:B------:R-:W-:-:S07]  /*1c70*/  @P0 FMUL.FTZ R2, R19, 2.3283064365386962891e-10 ;  /* 0x2f80000013020820 */ /* 0x000fce0000410000 */
.L_x_964:
[----:B------:R-:W-:Y:S01]  /*1c80*/  MOV R53, R2 ;  /* 0x0000000200357202 */ /* 0x000fe20000000f00 */
[----:B------:R-:W-:Y:S01]  /*1c90*/  IMAD.MOV.U32 R3, RZ, RZ, 0x0 ;  /* 0x00000000ff037424 */ /* 0x000fe200078e00ff */
[----:B------:R-:W-:-:S04]  /*1ca0*/  MOV R2, R47 ;  /* 0x0000002f00027202 */ /* 0x000fc80000000f00 */
[----:B------:R-:W-:Y:S05]  /*1cb0*/  RET.REL.NODEC R2 `(_Z14ParticleForcesP6float4S0_S0_PfPiPjS2_iiS3_) ;  /* 0xffffffe002d07950 */ /* 0x000fea0003c3ffff */
        .weak           $__internal_2_$__cuda_sm3x_div_rn_noftz_f32_slowpath
        .type           $__internal_2_$__cuda_sm3x_div_rn_noftz_f32_slowpath,@function
        .size           $__internal_2_$__cuda_sm3x_div_rn_noftz_f32_slowpath,(.L_x_1097 - $__internal_2_$__cuda_sm3x_div_rn_noftz_f32_slowpath)
$__internal_2_$__cuda_sm3x_div_rn_noftz_f32_slowpath:
[----:B------:R-:W-:Y:S01]  /*1cc0*/  SHF.R.U32.HI R19, RZ, 0x17, R0 ;  /* 0x00000017ff137819 */ /* 0x000fe20000011600 */
[----:B------:R-:W-:Y:S01]  /*1cd0*/  BSSY.RECONVERGENT B0, `(.L_x_965) ;  /* 0x0000062000007945 */ /* 0x000fe20003800200 */
[----:B------:R-:W-:Y:S02]  /*1ce0*/  SHF.R.U32.HI R51, RZ, 0x17, R3 ;  /* 0x00000017ff337819 */ /* 0x000fe40000011603 */
[----:B------:R-:W-:Y:S02]  /*1cf0*/  LOP3.LUT R19, R19, 0xff, RZ, 0xc0, !PT ;  /* 0x000000ff13137812 */ /* 0x000fe400078ec0ff */
[----:B------:R-:W-:Y:S02]  /*1d00*/  LOP3.LUT R51, R51, 0xff, RZ, 0xc0, !PT ;  /* 0x000000ff33337812 */ /* 0x000fe400078ec0ff */
[----:B------:R-:W-:Y:S02]  /*1d10*/  IADD3 R54, PT, PT, R19, -0x1, RZ ;  /* 0xffffffff13367810 */ /* 0x000fe40007ffe0ff */
[----:B------:R-:W-:-:S02]  /*1d20*/  IADD3 R52, PT, PT, R51, -0x1, RZ ;  /* 0xffffffff33347810 */ /* 0x000fc40007ffe0ff */
[----:B------:R-:W-:-:S04]  /*1d30*/  ISETP.GT.U32.AND P0, PT, R54, 0xfd, PT ;  /* 0x000000fd3600780c */ /* 0x000fc80003f04070 */
[----:B------:R-:W-:-:S13]  /*1d40*/  ISETP.GT.U32.OR P0, PT, R52, 0xfd, P0 ;  /* 0x000000fd3400780c */ /* 0x000fda0000704470 */
[----:B------:R-:W-:Y:S01]  /*1d50*/  @!P0 IMAD.MOV.U32 R2, RZ, RZ, RZ ;  /* 0x000000ffff028224 */ /* 0x000fe200078e00ff */
[----:B------:R-:W-:Y:S06]  /*1d60*/  @!P0 BRA `(.L_x_966) ;  /* 0x00000000005c8947 */ /* 0x000fec0003800000 */
[----:B------:R-:W-:Y:S02]  /*1d70*/  FSETP.GTU.FTZ.AND P0, PT, |R3|, +INF , PT ;  /* 0x7f8000000300780b */ /* 0x000fe40003f1c200 */
[----:B------:R-:W-:-:S04]  /*1d80*/  FSETP.GTU.FTZ.AND P1, PT, |R0|, +INF , PT ;  /* 0x7f8000000000780b */ /* 0x000fc80003f3c200 */
[----:B------:R-:W-:-:S13]  /*1d90*/  PLOP3.LUT P0, PT, P0, P1, PT, 0xf8, 0x8f ;  /* 0x00000000008f781c */ /* 0x000fda0000703f70 */
[----:B------:R-:W-:Y:S05]  /*1da0*/  @P0 BRA `(.L_x_967) ;  /* 0x00000004004c0947 */ /* 0x000fea0003800000 */
[----:B------:R-:W-:-:S13]  /*1db0*/  LOP3.LUT P0, RZ, R0, 0x7fffffff, R3, 0xc8, !PT ;  /* 0x7fffffff00ff7812 */ /* 0x000fda000780c803 */
[----:B------:R-:W-:Y:S05]  /*1dc0*/  @!P0 BRA `(.L_x_968) ;  /* 0x00000004003c8947 */ /* 0x000fea0003800000 */
[C---:B------:R-:W-:Y:S02]  /*1dd0*/  FSETP.NEU.FTZ.AND P6, PT, |R3|.reuse, +INF , PT ;  /* 0x7f8000000300780b */ /* 0x040fe40003fdd200 */
[----:B------:R-:W-:Y:S02]  /*1de0*/  FSETP.NEU.FTZ.AND P1, PT, |R0|, +INF , PT ;  /* 0x7f8000000000780b */ /* 0x000fe40003f3d200 */
[----:B------:R-:W-:-:S11]  /*1df0*/  FSETP.NEU.FTZ.AND P0, PT, |R3|, +INF , PT ;  /* 0x7f8000000300780b */ /* 0x000fd60003f1d200 */
[----:B------:R-:W-:Y:S05]  /*1e00*/  @!P1 BRA !P6, `(.L_x_968) ;  /* 0x00000004002c9947 */ /* 0x000fea0007000000 */
[----:B------:R-:W-:-:S04]  /*1e10*/  LOP3.LUT P6, RZ, R3, 0x7fffffff, RZ, 0xc0, !PT ;  /* 0x7fffffff03ff7812 */ /* 0x000fc800078cc0ff */
[----:B------:R-:W-:-:S13]  /*1e20*/  PLOP3.LUT P1, PT, P1, P6, PT, 0x2f, 0xf2 ;  /* 0x0000000000f2781c */ /* 0x000fda0000f2c577 */
[----:B------:R-:W-:Y:S05]  /*1e30*/  @P1 BRA `(.L_x_969) ;  /* 0x0000000400181947 */ /* 0x000fea0003800000 */
[----:B------:R-:W-:-:S04]  /*1e40*/  LOP3.LUT P1, RZ, R0, 0x7fffffff, RZ, 0xc0, !PT ;  /* 0x7fffffff00ff7812 */ /* 0x000fc8000782c0ff */
[----:B------:R-:W-:-:S13]  /*1e50*/  PLOP3.LUT P0, PT, P0, P1, PT, 0x2f, 0xf2 ;  /* 0x0000000000f2781c */ /* 0x000fda0000702577 */
[----:B------:R-:W-:Y:S05]  /*1e60*/  @P0 BRA `(.L_x_970) ;  /* 0x0000000400000947 */ /* 0x000fea0003800000 */
[----:B------:R-:W-:Y:S02]  /*1e70*/  ISETP.GE.AND P0, PT, R52, RZ, PT ;  /* 0x000000ff3400720c */ /* 0x000fe40003f06270 */
[----:B------:R-:W-:-:S11]  /*1e80*/  ISETP.GE.AND P1, PT, R54, RZ, PT ;  /* 0x000000ff3600720c */ /* 0x000fd60003f26270 */
[----:B------:R-:W-:Y:S01]  /*1e90*/  @P0 MOV R2, RZ ;  /* 0x000000ff00020202 */ /* 0x000fe20000000f00 */
[----:B------:R-:W-:Y:S01]  /*1ea0*/  @!P0 FFMA R3, R3, 1.84467440737095516160e+19, RZ ;  /* 0x5f80000003038823 */ /* 0x000fe200000000ff */
[----:B------:R-:W-:Y:S01]  /*1eb0*/  @!P0 MOV R2, 0xffffffc0 ;  /* 0xffffffc000028802 */ /* 0x000fe20000000f00 */
[----:B------:R-:W-:-:S04]  /*1ec0*/  @!P1 FFMA R0, R0, 1.84467440737095516160e+19, RZ ;  /* 0x5f80000000009823 */ /* 0x000fc800000000ff */
[----:B------:R-:W-:-:S07]  /*1ed0*/  @!P1 VIADD R2, R2, 0x40 ;  /* 0x0000004002029836 */ /* 0x000fce0000000000 */
.L_x_966:
[----:B------:R-:W-:Y:S01]  /*1ee0*/  LEA R55, R19, 0xc0800000, 0x17 ;  /* 0xc080000013377811 */ /* 0x000fe200078eb8ff */
[----:B------:R-:W-:Y:S01]  /*1ef0*/  BSSY.RECONVERGENT B1, `(.L_x_971) ;  /* 0x0000036000017945 */ /* 0x000fe20003800200 */
[----:B------:R-:W-:Y:S02]  /*1f00*/  IADD3 R54, PT, PT, R51, -0x7f, RZ ;  /* 0xffffff8133367810 */ /* 0x000fe40007ffe0ff */
[----:B------:R-:W-:Y:S02]  /*1f10*/  IADD3 R55, PT, PT, -R55, R0, RZ ;  /* 0x0000000037377210 */ /* 0x000fe40007ffe1ff */
[C---:B------:R-:W-:Y:S01]  /*1f20*/  IADD3 R19, PT, PT, R54.reuse, 0x7f, -R19 ;  /* 0x0000007f36137810 */ /* 0x040fe20007ffe813 */
[----:B------:R-:W-:Y:S01]  /*1f30*/  IMAD R0, R54, -0x800000, R3 ;  /* 0xff80000036007824 */ /* 0x000fe200078e0203 */
[----:B------:R-:W0:Y:S01]  /*1f40*/  MUFU.RCP R52, R55 ;  /* 0x0000003700347308 */ /* 0x000e220000001000 */
[----:B------:R-:W-:Y:S02]  /*1f50*/  FADD.FTZ R51, -R55, -RZ ;  /* 0x800000ff37337221 */ /* 0x000fe40000010100 */
[----:B------:R-:W-:-:S02]  /*1f60*/  IMAD.IADD R2, R19, 0x1, R2 ;  /* 0x0000000113027824 */ /* 0x000fc400078e0202 */
[----:B0-----:R-:W-:-:S04]  /*1f70*/  FFMA R3, R52, R51, 1 ;  /* 0x3f80000034037423 */ /* 0x001fc80000000033 */
[----:B------:R-:W-:-:S04]  /*1f80*/  FFMA R3, R52, R3, R52 ;  /* 0x0000000334037223 */ /* 0x000fc80000000034 */
[----:B------:R-:W-:-:S04]  /*1f90*/  FFMA R52, R0, R3, RZ ;  /* 0x0000000300347223 */ /* 0x000fc800000000ff */
[----:B------:R-:W-:-:S04]  /*1fa0*/  FFMA R19, R51, R52, R0 ;  /* 0x0000003433137223 */ /* 0x000fc80000000000 */
[----:B------:R-:W-:-:S04]  /*1fb0*/  FFMA R52, R3, R19, R52 ;  /* 0x0000001303347223 */ /* 0x000fc80000000034 */
[----:B------:R-:W-:-:S04]  /*1fc0*/  FFMA R51, R51, R52, R0 ;  /* 0x0000003433337223 */ /* 0x000fc80000000000 */
[----:B------:R-:W-:-:S05]  /*1fd0*/  FFMA R19, R3, R51, R52 ;  /* 0x0000003303137223 */ /* 0x000fca0000000034 */
[----:B------:R-:W-:-:S04]  /*1fe0*/  SHF.R.U32.HI R0, RZ, 0x17, R19 ;  /* 0x00000017ff007819 */ /* 0x000fc80000011613 */
[----:B------:R-:W-:-:S04]  /*1ff0*/  LOP3.LUT R55, R0, 0xff, RZ, 0xc0, !PT ;  /* 0x000000ff00377812 */ /* 0x000fc800078ec0ff */
[----:B------:R-:W-:-:S04]  /*2000*/  IADD3 R0, PT, PT, R55, R2, RZ ;  /* 0x0000000237007210 */ /* 0x000fc80007ffe0ff */
[----:B------:R-:W-:-:S04]  /*2010*/  IADD3 R54, PT, PT, R0, -0x1, RZ ;  /* 0xffffffff00367810 */ /* 0x000fc80007ffe0ff */
[----:B------:R-:W-:-:S13]  /*2020*/  ISETP.GE.U32.AND P0, PT, R54, 0xfe, PT ;  /* 0x000000fe3600780c */ /* 0x000fda0003f06070 */
[----:B------:R-:W-:Y:S05]  /*2030*/  @!P0 BRA `(.L_x_972) ;  /* 0x0000000000808947 */ /* 0x000fea0003800000 */
[----:B------:R-:W-:-:S13]  /*2040*/  ISETP.GT.AND P0, PT, R0, 0xfe, PT ;  /* 0x000000fe0000780c */ /* 0x000fda0003f04270 */
[----:B------:R-:W-:Y:S05]  /*2050*/  @P0 BRA `(.L_x_973) ;  /* 0x00000000006c0947 */ /* 0x000fea0003800000 */
[----:B------:R-:W-:-:S13]  /*2060*/  ISETP.GE.AND P0, PT, R0, 0x1, PT ;  /* 0x000000010000780c */ /* 0x000fda0003f06270 */
[----:B------:R-:W-:Y:S05]  /*2070*/  @P0 BRA `(.L_x_974) ;  /* 0x0000000000740947 */ /* 0x000fea0003800000 */
[----:B------:R-:W-:Y:S02]  /*2080*/  ISETP.GE.AND P0, PT, R0, -0x18, PT ;  /* 0xffffffe80000780c */ /* 0x000fe40003f06270 */
[----:B------:R-:W-:-:S11]  /*2090*/  LOP3.LUT R19, R19, 0x80000000, RZ, 0xc0, !PT ;  /* 0x8000000013137812 */ /* 0x000fd600078ec0ff */
[----:B------:R-:W-:Y:S05]  /*20a0*/  @!P0 BRA `(.L_x_974) ;  /* 0x0000000000688947 */ /* 0x000fea0003800000 */
[CCC-:B------:R-:W-:Y:S01]  /*20b0*/  FFMA.RP R2, R3.reuse, R51.reuse, R52.reuse ;  /* 0x0000003303027223 */ /* 0x1c0fe20000008034 */
[CCC-:B------:R-:W-:Y:S01]  /*20c0*/  FFMA.RM R55, R3.reuse, R51.reuse, R52.reuse ;  /* 0x0000003303377223 */ /* 0x1c0fe20000004034 */
[----:B------:R-:W-:Y:S01]  /*20d0*/  FFMA.RZ R3, R3, R51, R52 ;  /* 0x0000003303037223 */ /* 0x000fe2000000c034 */
[C---:B------:R-:W-:Y:S02]  /*20e0*/  ISETP.NE.AND P6, PT, R0.reuse, RZ, PT ;  /* 0x000000ff0000720c */ /* 0x040fe40003fc5270 */
[----:B------:R-:W-:Y:S02]  /*20f0*/  ISETP.NE.AND P1, PT, R0, RZ, PT ;  /* 0x000000ff0000720c */ /* 0x000fe40003f25270 */
[----:B------:R-:W-:Y:S02]  /*2100*/  LOP3.LUT R3, R3, 0x7fffff, RZ, 0xc0, !PT ;  /* 0x007fffff03037812 */ /* 0x000fe400078ec0ff */
[----:B------:R-:W-:Y:S01]  /*2110*/  FSETP.NEU.FTZ.AND P0, PT, R2, R55, PT ;  /* 0x000000370200720b */ /* 0x000fe20003f1d000 */
[----:B------:R-:W-:Y:S01]  /*2120*/  VIADD R2, R0, 0x20 ;  /* 0x0000002000027836 */ /* 0x000fe20000000000 */
[----:B------:R-:W-:-:S02]  /*2130*/  LOP3.LUT R3, R3, 0x800000, RZ, 0xfc, !PT ;  /* 0x0080000003037812 */ /* 0x000fc400078efcff */
[----:B------:R-:W-:Y:S02]  /*2140*/  IADD3 R0, PT, PT, -R0, RZ, RZ ;  /* 0x000000ff00007210 */ /* 0x000fe40007ffe1ff */
[----:B------:R-:W-:Y:S02]  /*2150*/  SHF.L.U32 R2, R3, R2, RZ ;  /* 0x0000000203027219 */ /* 0x000fe400000006ff */
[----:B------:R-:W-:Y:S02]  /*2160*/  SEL R0, R0, RZ, P6 ;  /* 0x000000ff00007207 */ /* 0x000fe40003000000 */
[----:B------:R-:W-:Y:S02]  /*2170*/  ISETP.NE.AND P1, PT, R2, RZ, P1 ;  /* 0x000000ff0200720c */ /* 0x000fe40000f25270 */
[----:B------:R-:W-:Y:S02]  /*2180*/  SHF.R.U32.HI R0, RZ, R0, R3 ;  /* 0x00000000ff007219 */ /* 0x000fe40000011603 */
[----:B------:R-:W-:-:S02]  /*2190*/  PLOP3.LUT P0, PT, P0, P1, PT, 0xf8, 0x8f ;  /* 0x00000000008f781c */ /* 0x000fc40000703f70 */
[----:B------:R-:W-:Y:S02]  /*21a0*/  SHF.R.U32.HI R3, RZ, 0x1, R0 ;  /* 0x00000001ff037819 */ /* 0x000fe40000011600 */
[----:B------:R-:W-:-:S04]  /*21b0*/  SEL R2, RZ, 0x1, !P0 ;  /* 0x00000001ff027807 */ /* 0x000fc80004000000 */
[----:B------:R-:W-:-:S04]  /*21c0*/  LOP3.LUT R51, R2, 0x1, R3, 0xf8, !PT ;  /* 0x0000000102337812 */ /* 0x000fc800078ef803 */
[----:B------:R-:W-:-:S04]  /*21d0*/  LOP3.LUT R0, R51, R0, RZ, 0xc0, !PT ;  /* 0x0000000033007212 */ /* 0x000fc800078ec0ff */
[----:B------:R-:W-:-:S04]  /*21e0*/  IADD3 R0, PT, PT, R3, R0, RZ ;  /* 0x0000000003007210 */ /* 0x000fc80007ffe0ff */
[----:B------:R-:W-:Y:S01]  /*21f0*/  LOP3.LUT R19, R0, R19, RZ, 0xfc, !PT ;  /* 0x0000001300137212 */ /* 0x000fe200078efcff */
[----:B------:R-:W-:Y:S06]  /*2200*/  BRA `(.L_x_974) ;  /* 0x0000000000107947 */ /* 0x000fec0003800000 */
.L_x_973:
[----:B------:R-:W-:-:S04]  /*2210*/  LOP3.LUT R19, R19, 0x80000000, RZ, 0xc0, !PT ;  /* 0x8000000013137812 */ /* 0x000fc800078ec0ff */
[----:B------:R-:W-:Y:S01]  /*2220*/  LOP3.LUT R19, R19, 0x7f800000, RZ, 0xfc, !PT ;  /* 0x7f80000013137812 */ /* 0x000fe200078efcff */
[----:B------:R-:W-:Y:S06]  /*2230*/  BRA `(.L_x_974) ;  /* 0x0000000000047947 */ /* 0x000fec0003800000 */
.L_x_972:
[----:B------:R-:W-:-:S07]  /*2240*/  IMAD R19, R2, 0x800000, R19 ;  /* 0x0080000002137824 */ /* 0x000fce00078e0213 */
.L_x_974:
[----:B------:R-:W-:Y:S05]  /*2250*/  BSYNC.RECONVERGENT B1 ;  /* 0x0000000000017941 */ /* 0x000fea0003800200 */
.L_x_971:
[----:B------:R-:W-:Y:S05]  /*2260*/  BRA `(.L_x_975) ;  /* 0x0000000000207947 */ /* 0x000fea0003800000 */
.L_x_970:
[----:B------:R-:W-:-:S04]  /*2270*/  LOP3.LUT R0, R0, 0x80000000, R3, 0x48, !PT ;  /* 0x8000000000007812 */ /* 0x000fc800078e4803 */
[----:B------:R-:W-:Y:S01]  /*2280*/  LOP3.LUT R19, R0, 0x7f800000, RZ, 0xfc, !PT ;  /* 0x7f80000000137812 */ /* 0x000fe200078efcff */
[----:B------:R-:W-:Y:S06]  /*2290*/  BRA `(.L_x_975) ;  /* 0x0000000000147947 */ /* 0x000fec0003800000 */
.L_x_969:
[----:B------:R-:W-:Y:S01]  /*22a0*/  LOP3.LUT R19, R0, 0x80000000, R3, 0x48, !PT ;  /* 0x8000000000137812 */ /* 0x000fe200078e4803 */
[----:B------:R-:W-:Y:S06]  /*22b0*/  BRA `(.L_x_975) ;  /* 0x00000000000c7947 */ /* 0x000fec0003800000 */
.L_x_968:
[----:B------:R-:W0:Y:S01]  /*22c0*/  MUFU.RSQ R19, -QNAN ;  /* 0xffc0000000137908 */ /* 0x000e220000001400 */
[----:B------:R-:W-:Y:S05]  /*22d0*/  BRA `(.L_x_975) ;  /* 0x0000000000047947 */ /* 0x000fea0003800000 */
.L_x_967:
[----:B------:R-:W-:-:S07]  /*22e0*/  FADD.FTZ R19, R3, R0 ;  /* 0x0000000003137221 */ /* 0x000fce0000010000 */
.L_x_975:
[----:B------:R-:W-:Y:S05]  /*22f0*/  BSYNC.RECONVERGENT B0 ;  /* 0x0000000000007941 */ /* 0x000fea0003800200 */
.L_x_965:
[----:B------:R-:W-:Y:S01]  /*2300*/  HFMA2 R3, -RZ, RZ, 0, 0 ;  /* 0x00000000ff037431 */ /* 0x000fe200000001ff */
[----:B------:R-:W-:-:S04]  /*2310*/  MOV R2, R18 ;  /* 0x0000001200027202 */ /* 0x000fc80000000f00 */
[----:B0-----:R-:W-:Y:S05]  /*2320*/  RET.REL.NODEC R2 `(_Z14ParticleForcesP6float4S0_S0_PfPiPjS2_iiS3_) ;  /* 0xffffffdc02347950 */ /* 0x001fea0003c3ffff */
.L_x_976:
        /* <DEDUP_REMOVED lines=13> */
.L_x_1097:


//--------------------- .text._Z13UpdateDensityP6float4Pfii --------------------------
	.section	.text._Z13UpdateDensityP6float4Pfii,"ax",@progbits
	.align	128
        .global         _Z13UpdateDensityP6float4Pfii
        .type           _Z13UpdateDensityP6float4Pfii,@function
        .size           _Z13UpdateDensityP6float4Pfii,(.L_x_1117 - _Z13UpdateDensityP6float4Pfii)
        .other          _Z13UpdateDensityP6float4Pfii,@"STO_CUDA_ENTRY STV_DEFAULT"
_Z13UpdateDensityP6float4Pfii:
.text._Z13UpdateDensityP6float4Pfii:
        /* <DEDUP_REMOVED lines=10> */
[----:B------:R-:W0:Y:S01]  /*00a0*/  LDC.64 R8, c[0x0][0x380] ;  /* 0x0000e000ff087b82 */ /* 0x000e220000000a00 */
[----:B------:R-:W1:Y:S01]  /*00b0*/  LDCU UR4, c[0x0][0x370] ;  /* 0x00006e00ff0477ac */ /* 0x000e620008000800 */
[----:B------:R-:W-:Y:S02]  /*00c0*/  IMAD.MOV.U32 R11, RZ, RZ, R3 ;  /* 0x000000ffff0b7224 */ /* 0x000fe400078e0003 */
[----:B------:R-:W-:Y:S01]  /*00d0*/  IMAD.MOV.U32 R0, RZ, RZ, RZ ;  /* 0x000000ffff007224 */ /* 0x000fe200078e00ff */
[----:B------:R-:W2:Y:S03]  /*00e0*/  LDCU.64 UR6, c[0x0][0x358] ;  /* 0x00006b00ff0677ac */ /* 0x000ea60008000a00 */
[----:B------:R-:W3:Y:S01]  /*00f0*/  LDC.64 R6, c[0x0][0x388] ;  /* 0x0000e200ff067b82 */ /* 0x000ee20000000a00 */
[----:B-1----:R-:W-:-:S12]  /*0100*/  UIMAD UR4, UR5, UR4, URZ ;  /* 0x00000004050472a4 */ /* 0x002fd8000f8e02ff */
.L_x_977:
[----:B-1-3--:R-:W-:-:S06]  /*0110*/  IMAD.WIDE R2, R11, 0x4, R6 ;  /* 0x000000040b027825 */ /* 0x00afcc00078e0206 */
[----:B--2---:R-:W2:Y:S01]  /*0120*/  LDG.E R3, desc[UR6][R2.64] ;  /* 0x0000000602037981 */ /* 0x004ea2000c1e1900 */
[C---:B0-----:R-:W-:Y:S01]  /*0130*/  IMAD.WIDE R4, R11.reuse, 0x10, R8 ;  /* 0x000000100b047825 */ /* 0x041fe200078e0208 */
[----:B------:R-:W-:Y:S02]  /*0140*/  IADD3 R0, PT, PT, R0, 0x1, RZ ;  /* 0x0000000100007810 */ /* 0x000fe40007ffe0ff */
[----:B------:R-:W-:Y:S02]  /*0150*/  IADD3 R11, PT, PT, R11, UR4, RZ ;  /* 0x000000040b0b7c10 */ /* 0x000fe4000fffe0ff */
[----:B------:R-:W-:Y:S02]  /*0160*/  ISETP.GE.AND P0, PT, R0, R13, PT ;  /* 0x0000000d0000720c */ /* 0x000fe40003f06270 */
[----:B------:R-:W-:Y:S01]  /*0170*/  ISETP.LT.AND P1, PT, R11, R12, PT ;  /* 0x0000000c0b00720c */ /* 0x000fe20003f21270 */
[----:B--2---:R1:W-:-:S12]  /*0180*/  STG.E desc[UR6][R4.64+0xc], R3 ;  /* 0x00000c0304007986 */ /* 0x0043d8000c101906 */
[----:B------:R-:W-:Y:S05]  /*0190*/  @!P0 BRA P1, `(.L_x_977) ;  /* 0xfffffffc00dc8947 */ /* 0x000fea000083ffff */
[----:B------:R-:W-:Y:S05]  /*01a0*/  EXIT ;  /* 0x000000000000794d */ /* 0x000fea0003800000 */
.L_x_978:
        /* <DEDUP_REMOVED lines=13> */
.L_x_1117:


//--------------------- .text._Z13ShepardFilterP6float4S0_PfPjPiii --------------------------
	.section	.text._Z13ShepardFilterP6float4S0_PfPjPiii,"ax",@progbits
	.align	128
        .global         _Z13ShepardFilterP6float4S0_PfPjPiii
        .type           _Z13ShepardFilterP6float4S0_PfPjPiii,@function
        .size           _Z13ShepardFilterP6float4S0_PfPjPiii,(.L_x_1099 - _Z13ShepardFilterP6float4S0_PfPjPiii)
        .other          _Z13ShepardFilterP6float4S0_PfPjPiii,@"STO_CUDA_ENTRY STV_DEFAULT"
_Z13ShepardFilterP6float4S0_PfPjPiii:
.text._Z13ShepardFilterP6float4S0_PfPjPiii:
        /* <DEDUP_REMOVED lines=14> */
.L_x_1027:
        /* <DEDUP_REMOVED lines=16> */
[----:B------:R-:W-:Y:S05]  /*01e0*/  CALL.REL.NOINC `($__internal_4_$__cuda_sm3x_div_rn_noftz_f32_slowpath) ;  /* 0x0000001800607944 */ /* 0x000fea0003c00000 */
[----:B------:R-:W-:-:S07]  /*01f0*/  IMAD.MOV.U32 R7, RZ, RZ, R14 ;  /* 0x000000ffff077224 */ /* 0x000fce00078e000e */
.L_x_980:
[----:B------:R-:W-:Y:S05]  /*0200*/  BSYNC.RECONVERGENT B2 ;  /* 0x0000000000027941 */ /* 0x000fea0003800200 */
.L_x_979:
[----:B------:R-:W-:Y:S01]  /*0210*/  HFMA2 R0, -RZ, RZ, 1.666015625, -0.052093505859375 ;  /* 0x3eaaaaabff007431 */ /* 0x000fe200000001ff */
[----:B------:R-:W-:Y:S01]  /*0220*/  MOV R9, 0x40400000 ;  /* 0x4040000000097802 */ /* 0x000fe20000000f00 */
[----:B------:R-:W0:Y:S01]  /*0230*/  FCHK P0, R5, 3 ;  /* 0x4040000005007902 */ /* 0x000e220000000000 */
[----:B------:R-:W-:Y:S03]  /*0240*/  BSSY.RECONVERGENT B2, `(.L_x_981) ;  /* 0x000000d000027945 */ /* 0x000fe60003800200 */
[----:B------:R-:W-:-:S04]  /*0250*/  FFMA R9, R0, -R9, 1 ;  /* 0x3f80000000097423 */ /* 0x000fc80000000809 */
[----:B------:R-:W1:Y:S01]  /*0260*/  F2I.TRUNC.NTZ R7, R7 ;  /* 0x0000000700077305 */ /* 0x000e62000020f100 */
[----:B------:R-:W-:-:S04]  /*0270*/  FFMA R11, R9, R0, 0.3333333432674407959 ;  /* 0x3eaaaaab090b7423 */ /* 0x000fc80000000000 */
[----:B------:R-:W-:-:S04]  /*0280*/  FFMA R0, R5, R11, RZ ;  /* 0x0000000b05007223 */ /* 0x000fc800000000ff */
[----:B------:R-:W-:-:S04]  /*0290*/  FFMA R9, R0, -3, R5 ;  /* 0xc040000000097823 */ /* 0x000fc80000000005 */
[----:B------:R-:W-:Y:S01]  /*02a0*/  FFMA R8, R11, R9, R0 ;  /* 0x000000090b087223 */ /* 0x000fe20000000000 */
[----:B0-----:R-:W-:Y:S06]  /*02b0*/  @!P0 BRA `(.L_x_982) ;  /* 0x0000000000148947 */ /* 0x001fec0003800000 */
[----:B------:R-:W-:Y:S01]  /*02c0*/  IMAD.MOV.U32 R12, RZ, RZ, R5 ;  /* 0x000000ffff0c7224 */ /* 0x000fe200078e0005 */
[----:B------:R-:W-:Y:S02]  /*02d0*/  MOV R13, 0x40400000 ;  /* 0x40400000000d7802 */ /* 0x000fe40000000f00 */
[----:B------:R-:W-:-:S07]  /*02e0*/  MOV R26, 0x300 ;  /* 0x00000300001a7802 */ /* 0x000fce0000000f00 */
[----:B-1----:R-:W-:Y:S05]  /*02f0*/  CALL.REL.NOINC `($__internal_4_$__cuda_sm3x_div_rn_noftz_f32_slowpath) ;  /* 0x00000018001c7944 */ /* 0x002fea0003c00000 */
[----:B------:R-:W-:-:S07]  /*0300*/  MOV R8, R14 ;  /* 0x0000000e00087202 */ /* 0x000fce0000000f00 */
.L_x_982:
[----:B------:R-:W-:Y:S05]  /*0310*/  BSYNC.RECONVERGENT B2 ;  /* 0x0000000000027941 */ /* 0x000fea0003800200 */
.L_x_981:
[----:B------:R-:W-:Y:S02]  /*0320*/  HFMA2 R9, -RZ, RZ, 2.125, 0 ;  /* 0x40400000ff097431 */ /* 0x000fe400000001ff */
        /* <DEDUP_REMOVED lines=13> */
[----:B-12---:R-:W-:Y:S05]  /*0400*/  CALL.REL.NOINC `($__internal_4_$__cuda_sm3x_div_rn_noftz_f32_slowpath) ;  /* 0x0000001400d87944 */ /* 0x006fea0003c00000 */
[----:B------:R-:W-:-:S07]  /*0410*/  MOV R9, R14 ;  /* 0x0000000e00097202 */ /* 0x000fce0000000f00 */
.L_x_984:
[----:B------:R-:W-:Y:S05]  /*0420*/  BSYNC.RECONVERGENT B2 ;  /* 0x0000000000027941 */ /* 0x000fea0003800200 */
.L_x_983:
[----:B------:R-:W0:Y:S02]  /*0430*/  LDC.64 R10, c[0x0][0x388] ;  /* 0x0000e200ff0a7b82 */ /* 0x000e240000000a00 */
[----:B0-----:R-:W-:-:S06]  /*0440*/  IMAD.WIDE R10, R2, 0x10, R10 ;  /* 0x00000010020a7825 */ /* 0x001fcc00078e020a */
[----:B------:R-:W3:Y:S01]  /*0450*/  LDG.E R10, desc[UR6][R10.64+0xc] ;  /* 0x00000c060a0a7981 */ /* 0x000ee2000c1e1900 */
[----:B------:R-:W-:Y:S01]  /*0460*/  UMOV UR5, 0x3db5153d ;  /* 0x3db5153d00057882 */ /* 0x000fe20000000000 */
[----:B------:R-:W-:Y:S01]  /*0470*/  F2I.TRUNC.NTZ R9, R9 ;  /* 0x0000000900097305 */ /* 0x000fe2000020f100 */
[----:B------:R-:W-:Y:S01]  /*0480*/  MOV R15, UR5 ;  /* 0x00000005000f7c02 */ /* 0x000fe20008000f00 */
[----:B------:R-:W-:Y:S06]  /*0490*/  BSSY.RECONVERGENT B2, `(.L_x_985) ;  /* 0x000000f000027945 */ /* 0x000fec0003800200 */
[----:B---3--:R-:W0:Y:S08]  /*04a0*/  MUFU.RCP R0, R10 ;  /* 0x0000000a00007308 */ /* 0x008e300000001000 */
[----:B------:R-:W3:Y:S01]  /*04b0*/  FCHK P0, R15, R10 ;  /* 0x0000000a0f007302 */ /* 0x000ee20000000000 */
[----:B0-----:R-:W-:-:S04]  /*04c0*/  FFMA R13, -R10, R0, 1 ;  /* 0x3f8000000a0d7423 */ /* 0x001fc80000000100 */
[----:B------:R-:W-:-:S04]  /*04d0*/  FFMA R0, R0, R13, R0 ;  /* 0x0000000d00007223 */ /* 0x000fc80000000000 */
[----:B------:R-:W-:-:S04]  /*04e0*/  FFMA R13, R0, 0.088419415056705474854, RZ ;  /* 0x3db5153d000d7823 */ /* 0x000fc800000000ff */
[----:B------:R-:W-:-:S04]  /*04f0*/  FFMA R12, -R10, R13, 0.088419415056705474854 ;  /* 0x3db5153d0a0c7423 */ /* 0x000fc8000000010d */
[----:B------:R-:W-:Y:S01]  /*0500*/  FFMA R11, R0, R12, R13 ;  /* 0x0000000c000b7223 */ /* 0x000fe2000000000d */
[----:B------:R-:W-:Y:S01]  /*0510*/  IMAD.MOV.U32 R0, RZ, RZ, 0x3db5153d ;  /* 0x3db5153dff007424 */ /* 0x000fe200078e00ff */
[----:B---3--:R-:W-:Y:S06]  /*0520*/  @!P0 BRA `(.L_x_986) ;  /* 0x0000000000148947 */ /* 0x008fec0003800000 */
[----:B------:R-:W-:Y:S01]  /*0530*/  HFMA2 R12, -RZ, RZ, 1.4267578125, 0.00127887725830078125 ;  /* 0x3db5153dff0c7431 */ /* 0x000fe200000001ff */
[----:B------:R-:W-:Y:S02]  /*0540*/  MOV R13, R10 ;  /* 0x0000000a000d7202 */ /* 0x000fe40000000f00 */
[----:B------:R-:W-:-:S07]  /*0550*/  MOV R26, 0x570 ;  /* 0x00000570001a7802 */ /* 0x000fce0000000f00 */
[----:B-12---:R-:W-:Y:S05]  /*0560*/  CALL.REL.NOINC `($__internal_4_$__cuda_sm3x_div_rn_noftz_f32_slowpath) ;  /* 0x0000001400807944 */ /* 0x006fea0003c00000 */
[----:B------:R-:W-:-:S07]  /*0570*/  IMAD.MOV.U32 R11, RZ, RZ, R14 ;  /* 0x000000ffff0b7224 */ /* 0x000fce00078e000e */
.L_x_986:
[----:B------:R-:W-:Y:S05]  /*0580*/  BSYNC.RECONVERGENT B2 ;  /* 0x0000000000027941 */ /* 0x000fea0003800200 */
.L_x_985:
[C---:B------:R-:W-:Y:S01]  /*0590*/  IADD3 R10, PT, PT, R9.reuse, -0x1, RZ ;  /* 0xffffffff090a7810 */ /* 0x040fe20007ffe0ff */
[----:B------:R-:W-:Y:S01]  /*05a0*/  IMAD.MOV.U32 R18, RZ, RZ, -0x1 ;  /* 0xffffffffff127424 */ /* 0x000fe200078e00ff */
[----:B------:R-:W-:-:S07]  /*05b0*/  IADD3 R16, PT, PT, R9, 0x1, RZ ;  /* 0x0000000109107810 */ /* 0x000fce0007ffe0ff */
.L_x_1024:
[----:B-1----:R-:W-:Y:S01]  /*05c0*/  IADD3 R17, PT, PT, R7, R18, RZ ;  /* 0x0000001207117210 */ /* 0x002fe20007ffe0ff */
[----:B------:R-:W-:Y:S01]  /*05d0*/  IMAD.MOV.U32 R19, RZ, RZ, -0x1 ;  /* 0xffffffffff137424 */ /* 0x000fe200078e00ff */
[----:B------:R-:W-:-:S04]  /*05e0*/  IADD3 R18, PT, PT, R18, 0x1, RZ ;  /* 0x0000000112127810 */ /* 0x000fc80007ffe0ff */
[----:B------:R-:W-:-:S13]  /*05f0*/  ISETP.NE.AND P3, PT, R18, 0x2, PT ;  /* 0x000000021200780c */ /* 0x000fda0003f65270 */
.L_x_1023:
[----:B--2---:R-:W-:Y:S01]  /*0600*/  IADD3 R20, PT, PT, R8, R19, RZ ;  /* 0x0000001308147210 */ /* 0x004fe20007ffe0ff */
[----:B------:R-:W-:Y:S01]  /*0610*/  BSSY.RECONVERGENT B2, `(.L_x_987) ;  /* 0x0000066000027945 */ /* 0x000fe20003800200 */
[----:B------:R-:W-:Y:S02]  /*0620*/  IADD3 R19, PT, PT, R19, 0x1, RZ ;  /* 0x0000000113137810 */ /* 0x000fe40007ffe0ff */
[C---:B------:R-:W-:Y:S01]  /*0630*/  LOP3.LUT R12, R17.reuse, R20, RZ, 0xfc, !PT ;  /* 0x00000014110c7212 */ /* 0x040fe200078efcff */
[----:B------:R-:W-:Y:S01]  /*0640*/  IMAD R21, R17, 0x100, R20 ;  /* 0x0000010011157824 */ /* 0x000fe200078e0214 */
[----:B------:R-:W-:Y:S02]  /*0650*/  ISETP.NE.AND P4, PT, R19, 0x2, PT ;  /* 0x000000021300780c */ /* 0x000fe40003f85270 */
[----:B------:R-:W-:Y:S02]  /*0660*/  ISETP.GE.AND P0, PT, R12, RZ, PT ;  /* 0x000000ff0c00720c */ /* 0x000fe40003f06270 */
[----:B------:R-:W-:-:S02]  /*0670*/  SHF.L.U32 R21, R21, 0x8, RZ ;  /* 0x0000000815157819 */ /* 0x000fc400000006ff */
[----:B------:R-:W-:-:S04]  /*0680*/  ISETP.LT.OR P1, PT, R9, 0x1, !P0 ;  /* 0x000000010900780c */ /* 0x000fc80004721670 */
        /* <DEDUP_REMOVED lines=14> */
.L_x_998:
        /* <DEDUP_REMOVED lines=9> */
[----:B0-----:R-:W-:-:S06]  /*0800*/  IMAD.WIDE R12, R23, 0x10, R12 ;  /* 0x00000010170c7825 */ /* 0x001fcc00078e020c */
[----:B------:R-:W2:Y:S02]  /*0810*/  LDG.E.128 R12, desc[UR6][R12.64] ;  /* 0x000000060c0c7981 */ /* 0x000ea4000c1e1d00 */
[----:B--2---:R-:W-:Y:S01]  /*0820*/  FADD R26, -R5, R13 ;  /* 0x0000000d051a7221 */ /* 0x004fe20000000100 */
[----:B------:R-:W-:Y:S01]  /*0830*/  FADD R15, -R4, R12 ;  /* 0x0000000c040f7221 */ /* 0x000fe20000000100 */
[----:B------:R-:W-:Y:S02]  /*0840*/  FADD R14, -R6, R14 ;  /* 0x0000000e060e7221 */ /* 0x000fe40000000100 */
[----:B------:R-:W-:-:S04]  /*0850*/  FMUL R26, R26, R26 ;  /* 0x0000001a1a1a7220 */ /* 0x000fc80000400000 */
[----:B------:R-:W-:-:S04]  /*0860*/  FFMA R15, R15, R15, R26 ;  /* 0x0000000f0f0f7223 */ /* 0x000fc8000000001a */
[----:B------:R-:W-:-:S05]  /*0870*/  FFMA R12, R14, R14, R15 ;  /* 0x0000000e0e0c7223 */ /* 0x000fca000000000f */
[----:B------:R-:W-:-:S13]  /*0880*/  FSETP.GEU.AND P1, PT, R12, 9, PT ;  /* 0x411000000c00780b */ /* 0x000fda0003f2e000 */
[----:B------:R-:W-:Y:S05]  /*0890*/  @P1 BRA `(.L_x_990) ;  /* 0x0000000000dc1947 */ /* 0x000fea0003800000 */
[----:B------:R-:W-:Y:S01]  /*08a0*/  IADD3 R13, PT, PT, R12, -0xd000000, RZ ;  /* 0xf30000000c0d7810 */ /* 0x000fe20007ffe0ff */
[----:B------:R0:W1:Y:S01]  /*08b0*/  MUFU.RSQ R15, R12 ;  /* 0x0000000c000f7308 */ /* 0x0000620000001400 */
[----:B------:R-:W-:Y:S02]  /*08c0*/  BSSY.RECONVERGENT B0, `(.L_x_991) ;  /* 0x000000b000007945 */ /* 0x000fe40003800200 */
[----:B------:R-:W-:-:S13]  /*08d0*/  ISETP.GT.U32.AND P1, PT, R13, 0x727fffff, PT ;  /* 0x727fffff0d00780c */ /* 0x000fda0003f24070 */
[----:B0-----:R-:W-:Y:S05]  /*08e0*/  @!P1 BRA `(.L_x_992) ;  /* 0x0000000000109947 */ /* 0x001fea0003800000 */
[----:B------:R-:W-:-:S07]  /*08f0*/  MOV R28, 0x910 ;  /* 0x00000910001c7802 */ /* 0x000fce0000000f00 */
[----:B-1----:R-:W-:Y:S05]  /*0900*/  CALL.REL.NOINC `($__internal_3_$__cuda_sm20_sqrt_rn_f32_slowpath) ;  /* 0x00000010003c7944 */ /* 0x002fea0003c00000 */
[----:B------:R-:W-:Y:S01]  /*0910*/  IMAD.MOV.U32 R13, RZ, RZ, R14 ;  /* 0x000000ffff0d7224 */ /* 0x000fe200078e000e */
[----:B------:R-:W-:Y:S06]  /*0920*/  BRA `(.L_x_993) ;  /* 0x0000000000107947 */ /* 0x000fec0003800000 */
.L_x_992:
[----:B-1----:R-:W-:Y:S01]  /*0930*/  FMUL.FTZ R13, R12, R15 ;  /* 0x0000000f0c0d7220 */ /* 0x002fe20000410000 */
[----:B------:R-:W-:-:S03]  /*0940*/  FMUL.FTZ R14, R15, 0.5 ;  /* 0x3f0000000f0e7820 */ /* 0x000fc60000410000 */
[----:B------:R-:W-:-:S04]  /*0950*/  FFMA R12, -R13, R13, R12 ;  /* 0x0000000d0d0c7223 */ /* 0x000fc8000000010c */
[----:B------:R-:W-:-:S07]  /*0960*/  FFMA R13, R12, R14, R13 ;  /* 0x0000000e0c0d7223 */ /* 0x000fce000000000d */
.L_x_993:
[----:B------:R-:W-:Y:S05]  /*0970*/  BSYNC.RECONVERGENT B0 ;  /* 0x0000000000007941 */ /* 0x000fea0003800200 */
.L_x_991:
[----:B------:R-:W-:Y:S01]  /*0980*/  HFMA2 R12, -RZ, RZ, 1.9375, 0 ;  /* 0x3fc00000ff0c7431 */ /* 0x000fe200000001ff */
        /* <DEDUP_REMOVED lines=12> */
[----:B------:R-:W-:Y:S05]  /*0a50*/  CALL.REL.NOINC `($__internal_4_$__cuda_sm3x_div_rn_noftz_f32_slowpath) ;  /* 0x0000001000447944 */ /* 0x000fea0003c00000 */
.L_x_995:
[----:B------:R-:W-:Y:S05]  /*0a60*/  BSYNC.RECONVERGENT B4 ;  /* 0x0000000000047941 */ /* 0x000fea0003800200 */
.L_x_994:
[----:B------:R-:W0:Y:S02]  /*0a70*/  LDC.64 R12, c[0x0][0x388] ;  /* 0x0000e200ff0c7b82 */ /* 0x000e240000000a00 */
[----:B0-----:R-:W-:-:S05]  /*0a80*/  IMAD.WIDE R12, R23, 0x10, R12 ;  /* 0x00000010170c7825 */ /* 0x001fca00078e020c */
[----:B------:R-:W2:Y:S01]  /*0a90*/  LDG.E R28, desc[UR6][R12.64+0xc] ;  /* 0x00000c060c1c7981 */ /* 0x000ea2000c1e1900 */
[----:B------:R-:W-:Y:S01]  /*0aa0*/  FSETP.GE.AND P1, PT, R14, 2, PT ;  /* 0x400000000e00780b */ /* 0x000fe20003f26000 */
[----:B------:R-:W-:-:S12]  /*0ab0*/  BSSY.RECONVERGENT B4, `(.L_x_996) ;  /* 0x0000014000047945 */ /* 0x000fd80003800200 */
[----:B------:R-:W-:-:S04]  /*0ac0*/  @!P1 FMUL R15, R14, 0.25 ;  /* 0x3e8000000e0f9820 */ /* 0x000fc80000400000 */
[----:B------:R-:W-:Y:S01]  /*0ad0*/  @!P1 FFMA R14, R15, R14, -R14 ;  /* 0x0000000e0f0e9223 */ /* 0x000fe2000000080e */
[----:B------:R-:W-:-:S03]  /*0ae0*/  MOV R15, RZ ;  /* 0x000000ff000f7202 */ /* 0x000fc60000000f00 */
[----:B------:R-:W-:-:S04]  /*0af0*/  @!P1 FADD R14, R14, 1 ;  /* 0x3f8000000e0e9421 */ /* 0x000fc80000000000 */
[----:B------:R-:W-:-:S04]  /*0b00*/  @!P1 FMUL R15, R14, 0.088419415056705474854 ;  /* 0x3db5153d0e0f9820 */ /* 0x000fc80000400000 */
[----:B------:R-:W-:Y:S01]  /*0b10*/  FADD R0, R0, R15 ;  /* 0x0000000f00007221 */ /* 0x000fe20000000000 */
[----:B--2---:R-:W0:Y:S08]  /*0b20*/  MUFU.RCP R26, R28 ;  /* 0x0000001c001a7308 */ /* 0x004e300000001000 */
[----:B------:R-:W1:Y:S01]  /*0b30*/  FCHK P1, R15, R28 ;  /* 0x0000001c0f007302 */ /* 0x000e620000020000 */
[----:B0-----:R-:W-:-:S04]  /*0b40*/  FFMA R27, -R28, R26, 1 ;  /* 0x3f8000001c1b7423 */ /* 0x001fc8000000011a */
[----:B------:R-:W-:-:S04]  /*0b50*/  FFMA R14, R26, R27, R26 ;  /* 0x0000001b1a0e7223 */ /* 0x000fc8000000001a */
[----:B------:R-:W-:-:S04]  /*0b60*/  FFMA R12, R14, R15, RZ ;  /* 0x0000000f0e0c7223 */ /* 0x000fc800000000ff */
[----:B------:R-:W-:-:S04]  /*0b70*/  FFMA R13, -R28, R12, R15 ;  /* 0x0000000c1c0d7223 */ /* 0x000fc8000000010f */
[----:B------:R-:W-:Y:S01]  /*0b80*/  FFMA R12, R14, R13, R12 ;  /* 0x0000000d0e0c7223 */ /* 0x000fe2000000000c */
[----:B-1----:R-:W-:Y:S06]  /*0b90*/  @!P1 BRA `(.L_x_997) ;  /* 0x0000000000149947 */ /* 0x002fec0003800000 */
[----:B------:R-:W-:Y:S01]  /*0ba0*/  IMAD.MOV.U32 R12, RZ, RZ, R15 ;  /* 0x000000ffff0c7224 */ /* 0x000fe200078e000f */
[----:B------:R-:W-:Y:S02]  /*0bb0*/  MOV R13, R28 ;  /* 0x0000001c000d7202 */ /* 0x000fe40000000f00 */
[----:B------:R-:W-:-:S07]  /*0bc0*/  MOV R26, 0xbe0 ;  /* 0x00000be0001a7802 */ /* 0x000fce0000000f00 */
[----:B------:R-:W-:Y:S05]  /*0bd0*/  CALL.REL.NOINC `($__internal_4_$__cuda_sm3x_div_rn_noftz_f32_slowpath) ;  /* 0x0000000c00e47944 */ /* 0x000fea0003c00000 */
[----:B------:R-:W-:-:S07]  /*0be0*/  MOV R12, R14 ;  /* 0x0000000e000c7202 */ /* 0x000fce0000000f00 */
.L_x_997:
[----:B------:R-:W-:Y:S05]  /*0bf0*/  BSYNC.RECONVERGENT B4 ;  /* 0x0000000000047941 */ /* 0x000fea0003800200 */
.L_x_996:
[----:B------:R-:W-:-:S07]  /*0c00*/  FADD R11, R11, R12 ;  /* 0x0000000c0b0b7221 */ /* 0x000fce0000000000 */
.L_x_990:
[----:B------:R-:W-:Y:S05]  /*0c10*/  BSYNC.RECONVERGENT B3 ;  /* 0x0000000000037941 */ /* 0x000fea0003800200 */
.L_x_989:
[----:B------:R-:W-:Y:S01]  /*0c20*/  VIADD R24, R24, 0x1 ;  /* 0x0000000118187836 */ /* 0x000fe20000000000 */
[----:B------:R-:W-:Y:S02]  /*0c30*/  IADD3 R23, PT, PT, R23, 0x1, RZ ;  /* 0x0000000117177810 */ /* 0x000fe40007ffe0ff */
[----:B------:R-:W-:Y:S02]  /*0c40*/  IADD3 R25, PT, PT, R25, 0x1, RZ ;  /* 0x0000000119197810 */ /* 0x000fe40007ffe0ff */
[----:B------:R-:W-:-:S13]  /*0c50*/  ISETP.NE.AND P1, PT, R24, RZ, PT ;  /* 0x000000ff1800720c */ /* 0x000fda0003f25270 */
[----:B------:R-:W-:Y:S05]  /*0c60*/  @P1 BRA `(.L_x_998) ;  /* 0xfffffff800c01947 */ /* 0x000fea000383ffff */
.L_x_988:
[----:B------:R-:W-:Y:S05]  /*0c70*/  BSYNC.RECONVERGENT B2 ;  /* 0x0000000000027941 */ /* 0x000fea0003800200 */
.L_x_987:
[----:B------:R-:W-:Y:S01]  /*0c80*/  ISETP.LT.OR P1, PT, R9, RZ, !P0 ;  /* 0x000000ff0900720c */ /* 0x000fe20004721670 */
[----:B------:R-:W-:Y:S03]  /*0c90*/  BSSY.RECONVERGENT B2, `(.L_x_999) ;  /* 0x000005c000027945 */ /* 0x000fe60003800200 */
[----:B------:R-:W-:-:S04]  /*0ca0*/  ISETP.GT.OR P1, PT, R17, 0xff, P1 ;  /* 0x000000ff1100780c */ /* 0x000fc80000f24670 */
[----:B------:R-:W-:-:S04]  /*0cb0*/  ISETP.GT.OR P1, PT, R20, 0xff, P1 ;  /* 0x000000ff1400780c */ /* 0x000fc80000f24670 */
[----:B------:R-:W-:-:S13]  /*0cc0*/  ISETP.GT.OR P1, PT, R9, 0xff, P1 ;  /* 0x000000ff0900780c */ /* 0x000fda0000f24670 */
[----:B------:R-:W-:Y:S05]  /*0cd0*/  @P1 BRA `(.L_x_1000) ;  /* 0x00000004005c1947 */ /* 0x000fea0003800000 */
[----:B------:R-:W0:Y:S01]  /*0ce0*/  LDC.64 R12, c[0x0][0x3a0] ;  /* 0x0000e800ff0c7b82 */ /* 0x000e220000000a00 */
[----:B------:R-:W-:Y:S01]  /*0cf0*/  IMAD.IADD R22, R9, 0x1, R21 ;  /* 0x0000000109167824 */ /* 0x000fe200078e0215 */
[----:B------:R-:W1:Y:S03]  /*0d00*/  LDCU UR5, c[0x0][0x3a8] ;  /* 0x00007500ff0577ac */ /* 0x000e660008000800 */
[----:B0-----:R-:W-:-:S05]  /*0d10*/  IMAD.WIDE.U32 R12, R22, 0x4, R12 ;  /* 0x00000004160c7825 */ /* 0x001fca00078e000c */
[----:B------:R-:W1:Y:S02]  /*0d20*/  LDG.E R23, desc[UR6][R12.64] ;  /* 0x000000060c177981 */ /* 0x000e64000c1e1900 */
[----:B-1----:R-:W-:-:S04]  /*0d30*/  ISETP.GE.AND P1, PT, R23, UR5, PT ;  /* 0x0000000517007c0c */ /* 0x002fc8000bf26270 */
[----:B------:R-:W-:-:S13]  /*0d40*/  ISETP.EQ.OR P1, PT, R23, -0x1, P1 ;  /* 0xffffffff1700780c */ /* 0x000fda0000f22670 */
[----:B------:R-:W-:Y:S05]  /*0d50*/  @P1 BRA `(.L_x_1000) ;  /* 0x00000004003c1947 */ /* 0x000fea0003800000 */
.L_x_1010:
[----:B------:R-:W0:Y:S02]  /*0d60*/  LDC.64 R12, c[0x0][0x398] ;  /* 0x0000e600ff0c7b82 */ /* 0x000e240000000a00 */
[----:B0-----:R-:W-:-:S06]  /*0d70*/  IMAD.WIDE R12, R23, 0x4, R12 ;  /* 0x00000004170c7825 */ /* 0x001fcc00078e020c */
[----:B------:R-:W2:Y:S02]  /*0d80*/  LDG.E R13, desc[UR6][R12.64] ;  /* 0x000000060c0d7981 */ /* 0x000ea4000c1e1900 */
[----:B--2---:R-:W-:-:S13]  /*0d90*/  ISETP.NE.AND P1, PT, R13, R22, PT ;  /* 0x000000160d00720c */ /* 0x004fda0003f25270 */
[----:B------:R-:W-:Y:S05]  /*0da0*/  @P1 BRA `(.L_x_1000) ;  /* 0x0000000400281947 */ /* 0x000fea0003800000 */
[----:B------:R-:W-:Y:S01]  /*0db0*/  ISETP.NE.AND P1, PT, R23, R2, PT ;  /* 0x000000021700720c */ /* 0x000fe20003f25270 */
        /* <DEDUP_REMOVED lines=20> */
[----:B------:R-:W-:Y:S01]  /*0f00*/  MOV R13, R14 ;  /* 0x0000000e000d7202 */ /* 0x000fe20000000f00 */
[----:B------:R-:W-:Y:S06]  /*0f10*/  BRA `(.L_x_1005) ;  /* 0x0000000000107947 */ /* 0x000fec0003800000 */
.L_x_1004:
[----:B-1----:R-:W-:Y:S01]  /*0f20*/  FMUL.FTZ R13, R12, R15 ;  /* 0x0000000f0c0d7220 */ /* 0x002fe20000410000 */
[----:B------:R-:W-:-:S03]  /*0f30*/  FMUL.FTZ R14, R15, 0.5 ;  /* 0x3f0000000f0e7820 */ /* 0x000fc60000410000 */
[----:B------:R-:W-:-:S04]  /*0f40*/  FFMA R12, -R13, R13, R12 ;  /* 0x0000000d0d0c7223 */ /* 0x000fc8000000010c */
[----:B------:R-:W-:-:S07]  /*0f50*/  FFMA R13, R12, R14, R13 ;  /* 0x0000000e0c0d7223 */ /* 0x000fce000000000d */
.L_x_1005:
[----:B------:R-:W-:Y:S05]  /*0f60*/  BSYNC.RECONVERGENT B0 ;  /* 0x0000000000007941 */ /* 0x000fea0003800200 */
.L_x_1003:
[----:B------:R-:W-:Y:S02]  /*0f70*/  HFMA2 R15, -RZ, RZ, 1.9375, 0 ;  /* 0x3fc00000ff0f7431 */ /* 0x000fe400000001ff */
[----:B------:R-:W-:Y:S01]  /*0f80*/  IMAD.MOV.U32 R12, RZ, RZ, 0x3f2aaaab ;  /* 0x3f2aaaabff0c7424 */ /* 0x000fe200078e00ff */
[----:B------:R-:W0:Y:S01]  /*0f90*/  FCHK P1, R13, 1.5 ;  /* 0x3fc000000d007902 */ /* 0x000e220000020000 */
[----:B------:R-:W-:Y:S02]  /*0fa0*/  BSSY.RECONVERGENT B4, `(.L_x_1006) ;  /* 0x000000b000047945 */ /* 0x000fe40003800200 */
[----:B------:R-:W-:-:S04]  /*0fb0*/  FFMA R15, R12, -R15, 1 ;  /* 0x3f8000000c0f7423 */ /* 0x000fc8000000080f */
[----:B------:R-:W-:-:S04]  /*0fc0*/  FFMA R12, R15, R12, 0.6666666865348815918 ;  /* 0x3f2aaaab0f0c7423 */ /* 0x000fc8000000000c */
[----:B------:R-:W-:-:S04]  /*0fd0*/  FFMA R14, R12, R13, RZ ;  /* 0x0000000d0c0e7223 */ /* 0x000fc800000000ff */
[----:B------:R-:W-:-:S04]  /*0fe0*/  FFMA R15, R14, -1.5, R13 ;  /* 0xbfc000000e0f7823 */ /* 0x000fc8000000000d */
[----:B------:R-:W-:Y:S01]  /*0ff0*/  FFMA R14, R12, R15, R14 ;  /* 0x0000000f0c0e7223 */ /* 0x000fe2000000000e */
[----:B0-----:R-:W-:Y:S06]  /*1000*/  @!P1 BRA `(.L_x_1007) ;  /* 0x0000000000109947 */ /* 0x001fec0003800000 */
[----:B------:R-:W-:Y:S01]  /*1010*/  MOV R12, R13 ;  /* 0x0000000d000c7202 */ /* 0x000fe20000000f00 */
[----:B------:R-:W-:Y:S01]  /*1020*/  IMAD.MOV.U32 R13, RZ, RZ, 0x3fc00000 ;  /* 0x3fc00000ff0d7424 */ /* 0x000fe200078e00ff */
[----:B------:R-:W-:-:S07]  /*1030*/  MOV R26, 0x1050 ;  /* 0x00001050001a7802 */ /* 0x000fce0000000f00 */
[----:B------:R-:W-:Y:S05]  /*1040*/  CALL.REL.NOINC `($__internal_4_$__cuda_sm3x_div_rn_noftz_f32_slowpath) ;  /* 0x0000000800c87944 */ /* 0x000fea0003c00000 */
.L_x_1007:
[----:B------:R-:W-:Y:S05]  /*1050*/  BSYNC.RECONVERGENT B4 ;  /* 0x0000000000047941 */ /* 0x000fea0003800200 */
.L_x_1006:
        /* <DEDUP_REMOVED lines=24> */
.L_x_1009:
[----:B------:R-:W-:Y:S05]  /*11e0*/  BSYNC.RECONVERGENT B4 ;  /* 0x0000000000047941 */ /* 0x000fea0003800200 */
.L_x_1008:
[----:B------:R-:W-:-:S07]  /*11f0*/  FADD R11, R11, R12 ;  /* 0x0000000c0b0b7221 */ /* 0x000fce0000000000 */
.L_x_1002:
[----:B------:R-:W-:Y:S05]  /*1200*/  BSYNC.RECONVERGENT B3 ;  /* 0x0000000000037941 */ /* 0x000fea0003800200 */
.L_x_1001:
[----:B------:R-:W0:Y:S01]  /*1210*/  LDCU UR5, c[0x0][0x3a8] ;  /* 0x00007500ff0577ac */ /* 0x000e220008000800 */
[----:B------:R-:W-:-:S04]  /*1220*/  IADD3 R23, PT, PT, R23, 0x1, RZ ;  /* 0x0000000117177810 */ /* 0x000fc80007ffe0ff */
[----:B0-----:R-:W-:-:S13]  /*1230*/  ISETP.NE.AND P1, PT, R23, UR5, PT ;  /* 0x0000000517007c0c */ /* 0x001fda000bf25270 */
[----:B------:R-:W-:Y:S05]  /*1240*/  @P1 BRA `(.L_x_1010) ;  /* 0xfffffff800c41947 */ /* 0x000fea000383ffff */
.L_x_1000:
[----:B------:R-:W-:Y:S05]  /*1250*/  BSYNC.RECONVERGENT B2 ;  /* 0x0000000000027941 */ /* 0x000fea0003800200 */
.L_x_999:
[----:B------:R-:W-:Y:S01]  /*1260*/  ISETP.LT.OR P0, PT, R9, -0x1, !P0 ;  /* 0xffffffff0900780c */ /* 0x000fe20004701670 */
        /* <DEDUP_REMOVED lines=13> */
.L_x_1022:
        /* <DEDUP_REMOVED lines=28> */
.L_x_1016:
[----:B-1----:R-:W-:Y:S01]  /*1500*/  FMUL.FTZ R13, R12, R15 ;  /* 0x0000000f0c0d7220 */ /* 0x002fe20000410000 */
[----:B------:R-:W-:-:S03]  /*1510*/  FMUL.FTZ R14, R15, 0.5 ;  /* 0x3f0000000f0e7820 */ /* 0x000fc60000410000 */
[----:B------:R-:W-:-:S04]  /*1520*/  FFMA R12, -R13, R13, R12 ;  /* 0x0000000d0d0c7223 */ /* 0x000fc8000000010c */
[----:B------:R-:W-:-:S07]  /*1530*/  FFMA R13, R12, R14, R13 ;  /* 0x0000000e0c0d7223 */ /* 0x000fce000000000d */
.L_x_1017:
[----:B------:R-:W-:Y:S05]  /*1540*/  BSYNC.RECONVERGENT B0 ;  /* 0x0000000000007941 */ /* 0x000fea0003800200 */
.L_x_1015:
        /* <DEDUP_REMOVED lines=14> */
[----:B------:R-:W-:-:S07]  /*1630*/  MOV R12, R14 ;  /* 0x0000000e000c7202 */ /* 0x000fce0000000f00 */
.L_x_1019:
[----:B------:R-:W-:Y:S05]  /*1640*/  BSYNC.RECONVERGENT B4 ;  /* 0x0000000000047941 */ /* 0x000fea0003800200 */
.L_x_1018:
[----:B------:R-:W0:Y:S02]  /*1650*/  LDC.64 R14, c[0x0][0x388] ;  /* 0x0000e200ff0e7b82 */ /* 0x000e240000000a00 */
[----:B0-----:R-:W-:-:S05]  /*1660*/  IMAD.WIDE R14, R23, 0x10, R14 ;  /* 0x00000010170e7825 */ /* 0x001fca00078e020e */
[----:B------:R-:W2:Y:S01]  /*1670*/  LDG.E R22, desc[UR6][R14.64+0xc] ;  /* 0x00000c060e167981 */ /* 0x000ea2000c1e1900 */
[----:B------:R-:W-:Y:S01]  /*1680*/  FSETP.GE.AND P0, PT, R12, 2, PT ;  /* 0x400000000c00780b */ /* 0x000fe20003f06000 */
[----:B------:R-:W-:-:S12]  /*1690*/  BSSY.RECONVERGENT B4, `(.L_x_1020) ;  /* 0x0000014000047945 */ /* 0x000fd80003800200 */
[----:B------:R-:W-:-:S04]  /*16a0*/  @!P0 FMUL R13, R12, 0.25 ;  /* 0x3e8000000c0d8820 */ /* 0x000fc80000400000 */
[----:B------:R-:W-:Y:S01]  /*16b0*/  @!P0 FFMA R12, R13, R12, -R12 ;  /* 0x0000000c0d0c8223 */ /* 0x000fe2000000080c */
[----:B------:R-:W-:-:S03]  /*16c0*/  HFMA2 R13, -RZ, RZ, 0, 0 ;  /* 0x00000000ff0d7431 */ /* 0x000fc600000001ff */
        /* <DEDUP_REMOVED lines=16> */
.L_x_1021:
[----:B------:R-:W-:Y:S05]  /*17d0*/  BSYNC.RECONVERGENT B4 ;  /* 0x0000000000047941 */ /* 0x000fea0003800200 */
.L_x_1020:
[----:B------:R-:W-:-:S07]  /*17e0*/  FADD R11, R11, R12 ;  /* 0x0000000c0b0b7221 */ /* 0x000fce0000000000 */
.L_x_1014:
[----:B------:R-:W-:Y:S05]  /*17f0*/  BSYNC.RECONVERGENT B3 ;  /* 0x0000000000037941 */ /* 0x000fea0003800200 */
.L_x_1013:
[----:B------:R-:W0:Y:S01]  /*1800*/  LDCU UR5, c[0x0][0x3a8] ;  /* 0x00007500ff0577ac */ /* 0x000e220008000800 */
[----:B------:R-:W-:-:S05]  /*1810*/  VIADD R23, R23, 0x1 ;  /* 0x0000000117177836 */ /* 0x000fca0000000000 */
[----:B0-----:R-:W-:-:S13]  /*1820*/  ISETP.NE.AND P0, PT, R23, UR5, PT ;  /* 0x0000000517007c0c */ /* 0x001fda000bf05270 */
[----:B------:R-:W-:Y:S05]  /*1830*/  @P0 BRA `(.L_x_1022) ;  /* 0xfffffff800c00947 */ /* 0x000fea000383ffff */
.L_x_1012:
[----:B------:R-:W-:Y:S05]  /*1840*/  BSYNC.RECONVERGENT B2 ;  /* 0x0000000000027941 */ /* 0x000fea0003800200 */
.L_x_1011:
[----:B------:R-:W-:Y:S05]  /*1850*/  @P4 BRA `(.L_x_1023) ;  /* 0xffffffec00684947 */ /* 0x000fea000383ffff */
[----:B------:R-:W-:Y:S05]  /*1860*/  @P3 BRA `(.L_x_1024) ;  /* 0xffffffec00543947 */ /* 0x000fea000383ffff */
[----:B------:R-:W0:Y:S01]  /*1870*/  MUFU.RCP R4, R11 ;  /* 0x0000000b00047308 */ /* 0x000e220000001000 */
[----:B------:R-:W-:Y:S07]  /*1880*/  BSSY.RECONVERGENT B2, `(.L_x_1025) ;  /* 0x000000d000027945 */ /* 0x000fee0003800200 */
        /* <DEDUP_REMOVED lines=8> */
[----:B------:R-:W-:Y:S02]  /*1910*/  MOV R13, R11 ;  /* 0x0000000b000d7202 */ /* 0x000fe40000000f00 */
[----:B------:R-:W-:-:S07]  /*1920*/  MOV R26, 0x1940 ;  /* 0x00001940001a7802 */ /* 0x000fce0000000f00 */
[----:B------:R-:W-:Y:S05]  /*1930*/  CALL.REL.NOINC `($__internal_4_$__cuda_sm3x_div_rn_noftz_f32_slowpath) ;  /* 0x00000000008c7944 */ /* 0x000fea0003c00000 */
[----:B------:R-:W-:-:S07]  /*1940*/  IMAD.MOV.U32 R7, RZ, RZ, R14 ;  /* 0x000000ffff077224 */ /* 0x000fce00078e000e */
.L_x_1026:
[----:B------:R-:W-:Y:S05]  /*1950*/  BSYNC.RECONVERGENT B2 ;  /* 0x0000000000027941 */ /* 0x000fea0003800200 */
.L_x_1025:
[----:B------:R-:W0:Y:S01]  /*1960*/  LDC.64 R4, c[0x0][0x390] ;  /* 0x0000e400ff047b82 */ /* 0x000e220000000a00 */
[----:B------:R-:W1:Y:S01]  /*1970*/  LDCU.64 UR8, c[0x0][0x3a8] ;  /* 0x00007500ff0877ac */ /* 0x000e620008000a00 */
[----:B------:R-:W-:-:S04]  /*1980*/  IADD3 R3, PT, PT, R3, 0x1, RZ ;  /* 0x0000000103037810 */ /* 0x000fc80007ffe0ff */
[----:B-1----:R-:W-:Y:S01]  /*1990*/  ISETP.GE.AND P0, PT, R3, UR9, PT ;  /* 0x0000000903007c0c */ /* 0x002fe2000bf06270 */
[C---:B0-----:R-:W-:Y:S01]  /*19a0*/  IMAD.WIDE R4, R2.reuse, 0x4, R4 ;  /* 0x0000000402047825 */ /* 0x041fe200078e0204 */
[----:B------:R-:W-:-:S04]  /*19b0*/  IADD3 R2, PT, PT, R2, UR4, RZ ;  /* 0x0000000402027c10 */ /* 0x000fc8000fffe0ff */
[----:B------:R0:W-:Y:S01]  /*19c0*/  STG.E desc[UR6][R4.64], R7 ;  /* 0x0000000704007986 */ /* 0x0001e2000c101906 */
[----:B------:R-:W-:-:S13]  /*19d0*/  ISETP.LT.AND P1, PT, R2, UR8, PT ;  /* 0x0000000802007c0c */ /* 0x000fda000bf21270 */
[----:B0-----:R-:W-:Y:S05]  /*19e0*/  @!P0 BRA P1, `(.L_x_1027) ;  /* 0xffffffe400bc8947 */ /* 0x001fea000083ffff */
[----:B------:R-:W-:Y:S05]  /*19f0*/  EXIT ;  /* 0x000000000000794d */ /* 0x000fea0003800000 */
        .weak           $__internal_3_$__cuda_sm20_sqrt_rn_f32_slowpath
        .type           $__internal_3_$__cuda_sm20_sqrt_rn_f32_slowpath,@function
        .size           $__internal_3_$__cuda_sm20_sqrt_rn_f32_slowpath,($__internal_4_$__cuda_sm3x_div_rn_noftz_f32_slowpath - $__internal_3_$__cuda_sm20_sqrt_rn_f32_slowpath)
$__internal_3_$__cuda_sm20_sqrt_rn_f32_slowpath:
[----:B------:R-:W-:-:S13]  /*1a00*/  LOP3.LUT P1, RZ, R12, 0x7fffffff, RZ, 0xc0, !PT ;  /* 0x7fffffff0cff7812 */ /* 0x000fda000782c0ff */
[----:B------:R-:W-:Y:S01]  /*1a10*/  @!P1 IMAD.MOV.U32 R13, RZ, RZ, R12 ;  /* 0x000000ffff0d9224 */ /* 0x000fe200078e000c */
        /* <DEDUP_REMOVED lines=12> */
[----:B------:R-:W-:Y:S02]  /*1ae0*/  @!P1 MOV R13, R12 ;  /* 0x0000000c000d9202 */ /* 0x000fe40000000f00 */
[----:B------:R-:W-:-:S04]  /*1af0*/  @P1 FADD.FTZ R26, -R15, -RZ ;  /* 0x800000ff0f1a1221 */ /* 0x000fc80000010100 */
[----:B------:R-:W-:-:S04]  /*1b00*/  @P1 FFMA R26, R15, R26, R14 ;  /* 0x0000001a0f1a1223 */ /* 0x000fc8000000000e */
[----:B------:R-:W-:-:S04]  /*1b10*/  @P1 FFMA R26, R26, R27, R15 ;  /* 0x0000001b1a1a1223 */ /* 0x000fc8000000000f */
[----:B------:R-:W-:-:S07]  /*1b20*/  @P1 FMUL.FTZ R13, R26, 2.3283064365386962891e-10 ;  /* 0x2f8000001a0d1820 */ /* 0x000fce0000410000 */
.L_x_1028:
[----:B------:R-:W-:Y:S02]  /*1b30*/  IMAD.MOV.U32 R14, RZ, RZ, R13 ;  /* 0x000000ffff0e7224 */ /* 0x000fe400078e000d */
[----:B------:R-:W-:Y:S01]  /*1b40*/  HFMA2 R13, -RZ, RZ, 0, 0 ;  /* 0x00000000ff0d7431 */ /* 0x000fe200000001ff */
[----:B------:R-:W-:-:S04]  /*1b50*/  MOV R12, R28 ;  /* 0x0000001c000c7202 */ /* 0x000fc80000000f00 */
[----:B------:R-:W-:Y:S05]  /*1b60*/  RET.REL.NODEC R12 `(_Z13ShepardFilterP6float4S0_PfPjPiii) ;  /* 0xffffffe40c247950 */ /* 0x000fea0003c3ffff */
        .weak           $__internal_4_$__cuda_sm3x_div_rn_noftz_f32_slowpath
        .type           $__internal_4_$__cuda_sm3x_div_rn_noftz_f32_slowpath,@function
        .size           $__internal_4_$__cuda_sm3x_div_rn_noftz_f32_slowpath,(.L_x_1099 - $__internal_4_$__cuda_sm3x_div_rn_noftz_f32_slowpath)
$__internal_4_$__cuda_sm3x_div_rn_noftz_f32_slowpath:
[----:B------:R-:W-:Y:S01]  /*1b70*/  SHF.R.U32.HI R15, RZ, 0x17, R13 ;  /* 0x00000017ff0f7819 */ /* 0x000fe2000001160d */
[----:B------:R-:W-:Y:S01]  /*1b80*/  BSSY.RECONVERGENT B0, `(.L_x_1029) ;  /* 0x0000062000007945 */ /* 0x000fe20003800200 */
[----:B------:R-:W-:Y:S02]  /*1b90*/  SHF.R.U32.HI R28, RZ, 0x17, R12 ;  /* 0x00000017ff1c7819 */ /* 0x000fe4000001160c */
[----:B------:R-:W-:Y:S02]  /*1ba0*/  LOP3.LUT R15, R15, 0xff, RZ, 0xc0, !PT ;  /* 0x000000ff0f0f7812 */ /* 0x000fe400078ec0ff */
[----:B------:R-:W-:-:S03]  /*1bb0*/  LOP3.LUT R28, R28, 0xff, RZ, 0xc0, !PT ;  /* 0x000000ff1c1c7812 */ /* 0x000fc600078ec0ff */
[----:B------:R-:W-:Y:S01]  /*1bc0*/  VIADD R29, R15, 0xffffffff ;  /* 0xffffffff0f1d7836 */ /* 0x000fe20000000000 */
[----:B------:R-:W-:-:S04]  /*1bd0*/  IADD3 R27, PT, PT, R28, -0x1, RZ ;  /* 0xffffffff1c1b7810 */ /* 0x000fc80007ffe0ff */
[----:B------:R-:W-:-:S04]  /*1be0*/  ISETP.GT.U32.AND P1, PT, R29, 0xfd, PT ;  /* 0x000000fd1d00780c */ /* 0x000fc80003f24070 */
[----:B------:R-:W-:-:S13]  /*1bf0*/  ISETP.GT.U32.OR P1, PT, R27, 0xfd, P1 ;  /* 0x000000fd1b00780c */ /* 0x000fda0000f24470 */
[----:B------:R-:W-:Y:S01]  /*1c00*/  @!P1 MOV R14, RZ ;  /* 0x000000ff000e9202 */ /* 0x000fe20000000f00 */
        /* <DEDUP_REMOVED lines=19> */
[----:B------:R-:W-:Y:S01]  /*1d40*/  @P1 IMAD.MOV.U32 R14, RZ, RZ, RZ ;  /* 0x000000ffff0e1224 */ /* 0x000fe200078e00ff */
[----:B------:R-:W-:Y:S01]  /*1d50*/  @!P1 MOV R14, 0xffffffc0 ;  /* 0xffffffc0000e9802 */ /* 0x000fe20000000f00 */
[----:B------:R-:W-:Y:S01]  /*1d60*/  @!P1 FFMA R12, R12, 1.84467440737095516160e+19, RZ ;  /* 0x5f8000000c0c9823 */ /* 0x000fe200000000ff */
[----:B------:R-:W-:Y:S02]  /*1d70*/  @!P2 FFMA R13, R13, 1.84467440737095516160e+19, RZ ;  /* 0x5f8000000d0da823 */ /* 0x000fe400000000ff */
[----:B------:R-:W-:-:S07]  /*1d80*/  @!P2 IADD3 R14, PT, PT, R14, 0x40, RZ ;  /* 0x000000400e0ea810 */ /* 0x000fce0007ffe0ff */
.L_x_1030:
[----:B------:R-:W-:Y:S01]  /*1d90*/  LEA R30, R15, 0xc0800000, 0x17 ;  /* 0xc08000000f1e7811 */ /* 0x000fe200078eb8ff */
[----:B------:R-:W-:Y:S01]  /*1da0*/  BSSY.RECONVERGENT B1, `(.L_x_1035) ;  /* 0x0000036000017945 */ /* 0x000fe20003800200 */
[----:B------:R-:W-:-:S03]  /*1db0*/  IADD3 R28, PT, PT, R28, -0x7f, RZ ;  /* 0xffffff811c1c7810 */ /* 0x000fc60007ffe0ff */
[----:B------:R-:W-:Y:S02]  /*1dc0*/  IMAD.IADD R29, R13, 0x1, -R30 ;  /* 0x000000010d1d7824 */ /* 0x000fe400078e0a1e */
[C---:B------:R-:W-:Y:S02]  /*1dd0*/  IMAD R12, R28.reuse, -0x800000, R12 ;  /* 0xff8000001c0c7824 */ /* 0x040fe400078e020c */
[----:B------:R0:W1:Y:S01]  /*1de0*/  MUFU.RCP R30, R29 ;  /* 0x0000001d001e7308 */ /* 0x0000620000001000 */
[----:B------:R-:W-:Y:S01]  /*1df0*/  FADD.FTZ R27, -R29, -RZ ;  /* 0x800000ff1d1b7221 */ /* 0x000fe20000010100 */
[----:B0-----:R-:W-:-:S04]  /*1e00*/  IADD3 R29, PT, PT, R28, 0x7f, -R15 ;  /* 0x0000007f1c1d7810 */ /* 0x001fc80007ffe80f */
[----:B------:R-:W-:Y:S01]  /*1e10*/  IADD3 R29, PT, PT, R29, R14, RZ ;  /* 0x0000000e1d1d7210 */ /* 0x000fe20007ffe0ff */
[----:B-1----:R-:W-:-:S04]  /*1e20*/  FFMA R13, R30, R27, 1 ;  /* 0x3f8000001e0d7423 */ /* 0x002fc8000000001b */
[----:B------:R-:W-:-:S04]  /*1e30*/  FFMA R13, R30, R13, R30 ;  /* 0x0000000d1e0d7223 */ /* 0x000fc8000000001e */
[----:B------:R-:W-:-:S04]  /*1e40*/  FFMA R30, R12, R13, RZ ;  /* 0x0000000d0c1e7223 */ /* 0x000fc800000000ff */
[----:B------:R-:W-:-:S04]  /*1e50*/  FFMA R31, R27, R30, R12 ;  /* 0x0000001e1b1f7223 */ /* 0x000fc8000000000c */
[----:B------:R-:W-:-:S04]  /*1e60*/  FFMA R30, R13, R31, R30 ;  /* 0x0000001f0d1e7223 */ /* 0x000fc8000000001e */
[----:B------:R-:W-:-:S04]  /*1e70*/  FFMA R27, R27, R30, R12 ;  /* 0x0000001e1b1b7223 */ /* 0x000fc8000000000c */
[----:B------:R-:W-:-:S05]  /*1e80*/  FFMA R12, R13, R27, R30 ;  /* 0x0000001b0d0c7223 */ /* 0x000fca000000001e */
[----:B------:R-:W-:-:S04]  /*1e90*/  SHF.R.U32.HI R15, RZ, 0x17, R12 ;  /* 0x00000017ff0f7819 */ /* 0x000fc8000001160c */
[----:B------:R-:W-:-:S05]  /*1ea0*/  LOP3.LUT R15, R15, 0xff, RZ, 0xc0, !PT ;  /* 0x000000ff0f0f7812 */ /* 0x000fca00078ec0ff */
[----:B------:R-:W-:-:S05]  /*1eb0*/  IMAD.IADD R15, R15, 0x1, R29 ;  /* 0x000000010f0f7824 */ /* 0x000fca00078e021d */
        /* <DEDUP_REMOVED lines=10> */
[-CC-:B------:R-:W-:Y:S01]  /*1f60*/  FFMA.RZ R14, R13, R27.reuse, R30.reuse ;  /* 0x0000001b0d0e7223 */ /* 0x180fe2000000c01e */
[C---:B------:R-:W-:Y:S02]  /*1f70*/  ISETP.NE.AND P5, PT, R15.reuse, RZ, PT ;  /* 0x000000ff0f00720c */ /* 0x040fe40003fa5270 */
[----:B------:R-:W-:Y:S02]  /*1f80*/  ISETP.NE.AND P2, PT, R15, RZ, PT ;  /* 0x000000ff0f00720c */ /* 0x000fe40003f45270 */
[----:B------:R-:W-:Y:S01]  /*1f90*/  LOP3.LUT R28, R14, 0x7fffff, RZ, 0xc0, !PT ;  /* 0x007fffff0e1c7812 */ /* 0x000fe200078ec0ff */
[CCC-:B------:R-:W-:Y:S01]  /*1fa0*/  FFMA.RP R14, R13.reuse, R27.reuse, R30.reuse ;  /* 0x0000001b0d0e7223 */ /* 0x1c0fe2000000801e */
[----:B------:R-:W-:Y:S01]  /*1fb0*/  FFMA.RM R13, R13, R27, R30 ;  /* 0x0000001b0d0d7223 */ /* 0x000fe2000000401e */
[----:B------:R-:W-:Y:S01]  /*1fc0*/  IADD3 R27, PT, PT, R15, 0x20, RZ ;  /* 0x000000200f1b7810 */ /* 0x000fe20007ffe0ff */
[----:B------:R-:W-:Y:S01]  /*1fd0*/  IMAD.MOV R15, RZ, RZ, -R15 ;  /* 0x000000ffff0f7224 */ /* 0x000fe200078e0a0f */
[----:B------:R-:W-:-:S02]  /*1fe0*/  LOP3.LUT R28, R28, 0x800000, RZ, 0xfc, !PT ;  /* 0x008000001c1c7812 */ /* 0x000fc400078efcff */
[----:B------:R-:W-:Y:S02]  /*1ff0*/  FSETP.NEU.FTZ.AND P1, PT, R14, R13, PT ;  /* 0x0000000d0e00720b */ /* 0x000fe40003f3d000 */
        /* <DEDUP_REMOVED lines=12> */
.L_x_1037:
[----:B------:R-:W-:-:S04]  /*20c0*/  LOP3.LUT R12, R12, 0x80000000, RZ, 0xc0, !PT ;  /* 0x800000000c0c7812 */ /* 0x000fc800078ec0ff */
[----:B------:R-:W-:Y:S01]  /*20d0*/  LOP3.LUT R12, R12, 0x7f800000, RZ, 0xfc, !PT ;  /* 0x7f8000000c0c7812 */ /* 0x000fe200078efcff */
[----:B------:R-:W-:Y:S06]  /*20e0*/  BRA `(.L_x_1038) ;  /* 0x0000000000047947 */ /* 0x000fec0003800000 */
.L_x_1036:
[----:B------:R-:W-:-:S07]  /*20f0*/  LEA R12, R29, R12, 0x17 ;  /* 0x0000000c1d0c7211 */ /* 0x000fce00078eb8ff */
.L_x_1038:
[----:B------:R-:W-:Y:S05]  /*2100*/  BSYNC.RECONVERGENT B1 ;  /* 0x0000000000017941 */ /* 0x000fea0003800200 */
.L_x_1035:
[----:B------:R-:W-:Y:S05]  /*2110*/  BRA `(.L_x_1039) ;  /* 0x0000000000207947 */ /* 0x000fea0003800000 */
.L_x_1034:
[----:B------:R-:W-:-:S04]  /*2120*/  LOP3.LUT R12, R13, 0x80000000, R12, 0x48, !PT ;  /* 0x800000000d0c7812 */ /* 0x000fc800078e480c */
[----:B------:R-:W-:Y:S01]  /*2130*/  LOP3.LUT R12, R12, 0x7f800000, RZ, 0xfc, !PT ;  /* 0x7f8000000c0c7812 */ /* 0x000fe200078efcff */
[----:B------:R-:W-:Y:S06]  /*2140*/  BRA `(.L_x_1039) ;  /* 0x0000000000147947 */ /* 0x000fec0003800000 */
.L_x_1033:
[----:B------:R-:W-:Y:S01]  /*2150*/  LOP3.LUT R12, R13, 0x80000000, R12, 0x48, !PT ;  /* 0x800000000d0c7812 */ /* 0x000fe200078e480c */
[----:B------:R-:W-:Y:S06]  /*2160*/  BRA `(.L_x_1039) ;  /* 0x00000000000c7947 */ /* 0x000fec0003800000 */
.L_x_1032:
[----:B------:R-:W0:Y:S01]  /*2170*/  MUFU.RSQ R12, -QNAN ;  /* 0xffc00000000c7908 */ /* 0x000e220000001400 */
[----:B------:R-:W-:Y:S05]  /*2180*/  BRA `(.L_x_1039) ;  /* 0x0000000000047947 */ /* 0x000fea0003800000 */
.L_x_1031:
[----:B------:R-:W-:-:S07]  /*2190*/  FADD.FTZ R12, R12, R13 ;  /* 0x0000000d0c0c7221 */ /* 0x000fce0000010000 */
.L_x_1039:
[----:B------:R-:W-:Y:S05]  /*21a0*/  BSYNC.RECONVERGENT B0 ;  /* 0x0000000000007941 */ /* 0x000fea0003800200 */
.L_x_1029:
[----:B------:R-:W-:Y:S02]  /*21b0*/  HFMA2 R13, -RZ, RZ, 0, 0 ;  /* 0x00000000ff0d7431 */ /* 0x000fe400000001ff */
[----:B0-----:R-:W-:Y:S01]  /*21c0*/  IMAD.MOV.U32 R14, RZ, RZ, R12 ;  /* 0x000000ffff0e7224 */ /* 0x001fe200078e000c */
[----:B------:R-:W-:-:S04]  /*21d0*/  MOV R12, R26 ;  /* 0x0000001a000c7202 */ /* 0x000fc80000000f00 */
[----:B------:R-:W-:Y:S05]  /*21e0*/  RET.REL.NODEC R12 `(_Z13ShepardFilterP6float4S0_PfPjPiii) ;  /* 0xffffffdc0c847950 */ /* 0x000fea0003c3ffff */
.L_x_1040:
        /* <DEDUP_REMOVED lines=9> */
.L_x_1099:


//--------------------- .text._Z12ParticleMoveP6float4S0_S0_PiPjS2_PfS3_ii --------------------------
	.section	.text._Z12ParticleMoveP6float4S0_S0_PiPjS2_PfS3_ii,"ax",@progbits
	.align	128
        .global         _Z12ParticleMoveP6float4S0_S0_PiPjS2_PfS3_ii
        .type           _Z12ParticleMoveP6float4S0_S0_PiPjS2_PfS3_ii,@function
        .size           _Z12ParticleMoveP6float4S0_S0_PiPjS2_PfS3_ii,(.L_x_1101 - _Z12ParticleMoveP6float4S0_S0_PiPjS2_PfS3_ii)
        .other          _Z12ParticleMoveP6float4S0_S0_PiPjS2_PfS3_ii,@"STO_CUDA_ENTRY STV_DEFAULT"
_Z12ParticleMoveP6float4S0_S0_PiPjS2_PfS3_ii:
.text._Z12ParticleMoveP6float4S0_S0_PiPjS2_PfS3_ii:
[----:B------:R-:W-:Y:S08]  /*0000*/  LDC R1, c[0x0][0x37c] ;  /* 0x0000df00ff017b82 */ /* 0x000ff00000000800 */
[----:B------:R-:W0:Y:S01]  /*0010*/  LDC.64 R2, c[0x0][0x3b0] ;  /* 0x0000ec00ff027b82 */ /* 0x000e220000000a00 */
[----:B------:R-:W0:Y:S01]  /*0020*/  LDCU.64 UR6, c[0x0][0x358] ;  /* 0x00006b00ff0677ac */ /* 0x000e220008000a00 */
[----:B------:R-:W1:Y:S06]  /*0030*/  S2R R4, SR_TID.X ;  /* 0x0000000000047919 */ /* 0x000e6c0000002100 */
[----:B------:R-:W2:Y:S01]  /*0040*/  S2UR UR4, SR_CTAID.X ;  /* 0x00000000000479c3 */ /* 0x000ea20000002500 */
[----:B------:R-:W2:Y:S07]  /*0050*/  LDCU UR5, c[0x0][0x360] ;  /* 0x00006c00ff0577ac */ /* 0x000eae0008000800 */
[----:B------:R-:W1:Y:S01]  /*0060*/  LDC R9, c[0x0][0x3c4] ;  /* 0x0000f100ff097b82 */ /* 0x000e620000000800 */
[----:B0-----:R1:W3:Y:S01]  /*0070*/  LDG.E R7, desc[UR6][R2.64] ;  /* 0x0000000602077981 */ /* 0x0012e2000c1e1900 */
[----:B------:R-:W-:-:S02]  /*0080*/  UMOV UR8, 0x3fc00000 ;  /* 0x3fc0000000087882 */ /* 0x000fc40000000000 */
[----:B------:R-:W-:Y:S01]  /*0090*/  MOV R6, UR8 ;  /* 0x0000000800067c02 */ /* 0x000fe20008000f00 */
[----:B--2---:R-:W-:-:S06]  /*00a0*/  UIMAD UR4, UR5, UR4, URZ ;  /* 0x00000004050472a4 */ /* 0x004fcc000f8e02ff */
[----:B-1----:R-:W-:Y:S01]  /*00b0*/  IMAD R3, R9, UR4, R4 ;  /* 0x0000000409037c24 */ /* 0x002fe2000f8e0204 */
[----:B---3--:R-:W0:Y:S08]  /*00c0*/  MUFU.RCP R0, R7 ;  /* 0x0000000700007308 */ /* 0x008e300000001000 */
[----:B------:R-:W1:Y:S01]  /*00d0*/  FCHK P0, R6, R7 ;  /* 0x0000000706007302 */ /* 0x000e620000000000 */
[----:B0-----:R-:W-:-:S04]  /*00e0*/  FFMA R5, -R7, R0, 1 ;  /* 0x3f80000007057423 */ /* 0x001fc80000000100 */
[----:B------:R-:W-:-:S04]  /*00f0*/  FFMA R0, R0, R5, R0 ;  /* 0x0000000500007223 */ /* 0x000fc80000000000 */
[----:B------:R-:W-:-:S04]  /*0100*/  FFMA R5, R0, 1.5, RZ ;  /* 0x3fc0000000057823 */ /* 0x000fc800000000ff */
[----:B------:R-:W-:-:S04]  /*0110*/  FFMA R2, -R7, R5, 1.5 ;  /* 0x3fc0000007027423 */ /* 0x000fc80000000105 */
[----:B------:R-:W-:Y:S01]  /*0120*/  FFMA R0, R0, R2, R5 ;  /* 0x0000000200007223 */ /* 0x000fe20000000005 */
[----:B-1----:R-:W-:Y:S06]  /*0130*/  @!P0 BRA `(.L_x_1041) ;  /* 0x0000000000108947 */ /* 0x002fec0003800000 */
[----:B------:R-:W-:Y:S01]  /*0140*/  IMAD.MOV.U32 R2, RZ, RZ, 0x3fc00000 ;  /* 0x3fc00000ff027424 */ /* 0x000fe200078e00ff */
[----:B------:R-:W-:-:S07]  /*0150*/  MOV R10, 0x170 ;  /* 0x00000170000a7802 */ /* 0x000fce0000000f00 */
[----:B------:R-:W-:Y:S05]  /*0160*/  CALL.REL.NOINC `($__internal_6_$__cuda_sm3x_div_rn_noftz_f32_slowpath) ;  /* 0x0000000800f87944 */ /* 0x000fea0003c00000 */
[----:B------:R-:W-:-:S07]  /*0170*/  MOV R0, R2 ;  /* 0x0000000200007202 */ /* 0x000fce0000000f00 */
.L_x_1041:
[----:B------:R-:W-:Y:S01]  /*0180*/  VIADD R2, R0, 0xf3000000 ;  /* 0xf300000000027836 */ /* 0x000fe20000000000 */
[----:B------:R0:W1:Y:S01]  /*0190*/  MUFU.RSQ R7, R0 ;  /* 0x0000000000077308 */ /* 0x0000620000001400 */
[----:B------:R-:W-:Y:S03]  /*01a0*/  BSSY.RECONVERGENT B0, `(.L_x_1042) ;  /* 0x000000b000007945 */ /* 0x000fe60003800200 */
[----:B------:R-:W-:-:S13]  /*01b0*/  ISETP.GT.U32.AND P0, PT, R2, 0x727fffff, PT ;  /* 0x727fffff0200780c */ /* 0x000fda0003f04070 */
[----:B01----:R-:W-:Y:S05]  /*01c0*/  @!P0 BRA `(.L_x_1043) ;  /* 0x0000000000108947 */ /* 0x003fea0003800000 */
[----:B------:R-:W-:-:S07]  /*01d0*/  MOV R8, 0x1f0 ;  /* 0x000001f000087802 */ /* 0x000fce0000000f00 */
[----:B------:R-:W-:Y:S05]  /*01e0*/  CALL.REL.NOINC `($__internal_5_$__cuda_sm20_sqrt_rn_f32_slowpath) ;  /* 0x0000000800807944 */ /* 0x000fea0003c00000 */
[----:B------:R-:W-:Y:S01]  /*01f0*/  MOV R0, R2 ;  /* 0x0000000200007202 */ /* 0x000fe20000000f00 */
[----:B------:R-:W-:Y:S06]  /*0200*/  BRA `(.L_x_1044) ;  /* 0x0000000000107947 */ /* 0x000fec0003800000 */
.L_x_1043:
[C---:B------:R-:W-:Y:S01]  /*0210*/  FMUL.FTZ R5, R7.reuse, R0 ;  /* 0x0000000007057220 */ /* 0x040fe20000410000 */
[----:B------:R-:W-:-:S03]  /*0220*/  FMUL.FTZ R2, R7, 0.5 ;  /* 0x3f00000007027820 */ /* 0x000fc60000410000 */
[----:B------:R-:W-:-:S04]  /*0230*/  FFMA R0, -R5, R5, R0 ;  /* 0x0000000505007223 */ /* 0x000fc80000000100 */
[----:B------:R-:W-:-:S07]  /*0240*/  FFMA R0, R0, R2, R5 ;  /* 0x0000000200007223 */ /* 0x000fce0000000005 */
.L_x_1044:
[----:B------:R-:W-:Y:S05]  /*0250*/  BSYNC.RECONVERGENT B0 ;  /* 0x0000000000007941 */ /* 0x000fea0003800200 */
.L_x_1042:
[----:B------:R-:W-:Y:S01]  /*0260*/  ISETP.NE.AND P1, PT, R3, RZ, PT ;  /* 0x000000ff0300720c */ /* 0x000fe20003f25270 */
[----:B------:R-:W0:-:S12]  /*0270*/  LDC.64 R8, c[0x0][0x3c0] ;  /* 0x0000f000ff087b82 */ /* 0x000e180000000a00 */
[----:B------:R-:W1:Y:S02]  /*0280*/  @!P1 LDC.64 R6, c[0x0][0x3b8] ;  /* 0x0000ee00ff069b82 */ /* 0x000e640000000a00 */
[----:B-1----:R-:W2:Y:S01]  /*0290*/  @!P1 LDG.E R2, desc[UR6][R6.64] ;  /* 0x0000000606029981 */ /* 0x002ea2000c1e1900 */
[----:B0-----:R-:W-:Y:S01]  /*02a0*/  ISETP.GE.AND P0, PT, R3, R8, PT ;  /* 0x000000080300720c */ /* 0x001fe20003f06270 */
[----:B------:R-:W-:-:S03]  /*02b0*/  FMUL R0, R0, 0.25 ;  /* 0x3e80000000007820 */ /* 0x000fc60000400000 */
[----:B------:R-:W-:Y:S02]  /*02c0*/  ISETP.LT.OR P0, PT, R9, 0x1, P0 ;  /* 0x000000010900780c */ /* 0x000fe40000701670 */
[----:B------:R-:W-:-:S05]  /*02d0*/  FMNMX.NAN R5, R0, 0.050000000745058059692, PT ;  /* 0x3d4ccccd00057809 */ /* 0x000fca0003820000 */
[----:B--2---:R-:W-:-:S05]  /*02e0*/  @!P1 FADD R9, R5, R2 ;  /* 0x0000000205099221 */ /* 0x004fca0000000000 */
[----:B------:R0:W-:Y:S01]  /*02f0*/  @!P1 STG.E desc[UR6][R6.64], R9 ;  /* 0x0000000906009986 */ /* 0x0001e2000c101906 */
[----:B------:R-:W-:Y:S05]  /*0300*/  @P0 EXIT ;  /* 0x000000000000094d */ /* 0x000fea0003800000 */
[----:B------:R-:W1:Y:S01]  /*0310*/  LDC.64 R24, c[0x0][0x390] ;  /* 0x0000e400ff187b82 */ /* 0x000e620000000a00 */
[----:B------:R-:W2:Y:S01]  /*0320*/  LDCU UR4, c[0x0][0x370] ;  /* 0x00006e00ff0477ac */ /* 0x000ea20008000800 */
[----:B------:R-:W-:Y:S01]  /*0330*/  IMAD.MOV.U32 R0, RZ, RZ, RZ ;  /* 0x000000ffff007224 */ /* 0x000fe200078e00ff */
[----:B------:R-:W3:Y:S05]  /*0340*/  LDCU.64 UR8, c[0x0][0x3c0] ;  /* 0x00007800ff0877ac */ /* 0x000eea0008000a00 */
[----:B------:R-:W4:Y:S08]  /*0350*/  LDC.64 R22, c[0x0][0x380] ;  /* 0x0000e000ff167b82 */ /* 0x000f300000000a00 */
[----:B------:R-:W0:Y:S01]  /*0360*/  LDC.64 R26, c[0x0][0x388] ;  /* 0x0000e200ff1a7b82 */ /* 0x000e220000000a00 */
[----:B--2---:R-:W-:-:S07]  /*0370*/  UIMAD UR4, UR5, UR4, URZ ;  /* 0x00000004050472a4 */ /* 0x004fce000f8e02ff */
[----:B------:R-:W2:Y:S08]  /*0380*/  LDC.64 R20, c[0x0][0x3a0] ;  /* 0x0000e800ff147b82 */ /* 0x000eb00000000a00 */
[----:B---3--:R-:W0:Y:S02]  /*0390*/  LDC.64 R18, c[0x0][0x3a8] ;  /* 0x0000ea00ff127b82 */ /* 0x008e240000000a00 */
.L_x_1051:
[----:B0-----:R-:W-:-:S04]  /*03a0*/  IMAD.WIDE R16, R3, 0x10, R26 ;  /* 0x0000001003107825 */ /* 0x001fc800078e021a */
[C---:B-1----:R-:W-:Y:S01]  /*03b0*/  IMAD.WIDE R28, R3.reuse, 0x10, R24 ;  /* 0x00000010031c7825 */ /* 0x042fe200078e0218 */
[----:B------:R-:W3:Y:S04]  /*03c0*/  LDG.E.128 R8, desc[UR6][R16.64] ;  /* 0x0000000610087981 */ /* 0x000ee8000c1e1d00 */
[----:B------:R-:W3:Y:S01]  /*03d0*/  LDG.E.128 R12, desc[UR6][R28.64] ;  /* 0x000000061c0c7981 */ /* 0x000ee2000c1e1d00 */
[----:B----4-:R-:W-:-:S04]  /*03e0*/  IMAD.WIDE R6, R3, 0x10, R22 ;  /* 0x0000001003067825 */ /* 0x010fc800078e0216 */
[C---:B---3--:R-:W-:Y:S01]  /*03f0*/  FFMA R2, R5.reuse, R13, R9 ;  /* 0x0000000d05027223 */ /* 0x048fe20000000009 */
[C---:B------:R-:W-:Y:S01]  /*0400*/  FFMA R15, R5.reuse, R12, R8 ;  /* 0x0000000c050f7223 */ /* 0x040fe20000000008 */
[C---:B------:R-:W-:Y:S02]  /*0410*/  FFMA R13, R5.reuse, R14, R10 ;  /* 0x0000000e050d7223 */ /* 0x040fe4000000000a */
[----:B------:R-:W3:Y:S02]  /*0420*/  LDG.E.128 R8, desc[UR6][R6.64] ;  /* 0x0000000606087981 */ /* 0x000ee4000c1e1d00 */
[C---:B---3--:R-:W-:Y:S01]  /*0430*/  FFMA R14, R5.reuse, R15, R8 ;  /* 0x0000000f050e7223 */ /* 0x048fe20000000008 */
[C---:B------:R-:W-:Y:S01]  /*0440*/  FFMA R15, R5.reuse, R2, R9 ;  /* 0x00000002050f7223 */ /* 0x040fe20000000009 */
[----:B------:R-:W-:-:S04]  /*0450*/  FFMA R2, R5, R13, R10 ;  /* 0x0000000d05027223 */ /* 0x000fc8000000000a */
[----:B------:R0:W-:Y:S04]  /*0460*/  STG.E.64 desc[UR6][R6.64], R14 ;  /* 0x0000000e06007986 */ /* 0x0001e8000c101b06 */
[----:B------:R1:W-:Y:S04]  /*0470*/  STG.E desc[UR6][R6.64+0x8], R2 ;  /* 0x0000080206007986 */ /* 0x0003e8000c101906 */
[----:B------:R-:W3:Y:S04]  /*0480*/  LDG.E.128 R8, desc[UR6][R28.64] ;  /* 0x000000061c087981 */ /* 0x000ee8000c1e1d00 */
[----:B0-----:R-:W3:Y:S02]  /*0490*/  LDG.E.128 R12, desc[UR6][R16.64] ;  /* 0x00000006100c7981 */ /* 0x001ee4000c1e1d00 */
[----:B---3--:R-:W-:Y:S01]  /*04a0*/  FFMA R9, R5, R9, R13 ;  /* 0x0000000905097223 */ /* 0x008fe2000000000d */
[----:B------:R-:W-:-:S02]  /*04b0*/  HFMA2 R13, -RZ, RZ, -0.53955078125, -0.443115234375 ;  /* 0xb851b717ff0d7431 */ /* 0x000fc400000001ff */
[C---:B------:R-:W-:Y:S01]  /*04c0*/  FFMA R8, R5.reuse, R8, R12 ;  /* 0x0000000805087223 */ /* 0x040fe2000000000c */
[C---:B------:R-:W-:Y:S01]  /*04d0*/  FFMA R10, R5.reuse, R10, R14 ;  /* 0x0000000a050a7223 */ /* 0x040fe2000000000e */
[----:B------:R-:W-:Y:S01]  /*04e0*/  FFMA R11, R5, R11, R15 ;  /* 0x0000000b050b7223 */ /* 0x000fe2000000000f */
[----:B------:R-:W-:Y:S01]  /*04f0*/  IMAD.MOV.U32 R12, RZ, RZ, RZ ;  /* 0x000000ffff0c7224 */ /* 0x000fe200078e00ff */
[----:B------:R-:W-:-:S03]  /*0500*/  CS2R R14, SRZ ;  /* 0x00000000000e7805 */ /* 0x000fc6000001ff00 */
[----:B------:R0:W-:Y:S04]  /*0510*/  STG.E.128 desc[UR6][R16.64], R8 ;  /* 0x0000000810007986 */ /* 0x0001e8000c101d06 */
[----:B------:R3:W-:Y:S04]  /*0520*/  STG.E.128 desc[UR6][R28.64], R12 ;  /* 0x0000000c1c007986 */ /* 0x0007e8000c101d06 */
[----:B-1----:R-:W4:Y:S02]  /*0530*/  LDG.E R2, desc[UR6][R6.64] ;  /* 0x0000000606027981 */ /* 0x002f24000c1e1900 */
[----:B----4-:R-:W-:-:S13]  /*0540*/  FSETP.GE.AND P0, PT, R2, 767.989990234375, PT ;  /* 0x443fff5c0200780b */ /* 0x010fda0003f06000 */
[----:B------:R-:W-:-:S05]  /*0550*/  @P0 MOV R4, 0x443fff5c ;  /* 0x443fff5c00040802 */ /* 0x000fca0000000f00 */
[----:B------:R-:W-:Y:S04]  /*0560*/  @P0 STG.E desc[UR6][R6.64], R4 ;  /* 0x0000000406000986 */ /* 0x000fe8000c101906 */
[----:B------:R-:W-:Y:S04]  /*0570*/  @P0 STG.E desc[UR6][R16.64], RZ ;  /* 0x000000ff10000986 */ /* 0x000fe8000c101906 */
[----:B------:R-:W4:Y:S02]  /*0580*/  LDG.E R2, desc[UR6][R6.64+0x4] ;  /* 0x0000040606027981 */ /* 0x000f24000c1e1900 */
[----:B----4-:R-:W-:-:S13]  /*0590*/  FSETP.GE.AND P0, PT, R2, 767.989990234375, PT ;  /* 0x443fff5c0200780b */ /* 0x010fda0003f06000 */
[----:B0-----:R-:W-:-:S05]  /*05a0*/  @P0 IMAD.MOV.U32 R9, RZ, RZ, 0x443fff5c ;  /* 0x443fff5cff090424 */ /* 0x001fca00078e00ff */
[----:B------:R-:W-:Y:S04]  /*05b0*/  @P0 STG.E desc[UR6][R6.64+0x4], R9 ;  /* 0x0000040906000986 */ /* 0x000fe8000c101906 */
[----:B------:R-:W-:Y:S04]  /*05c0*/  @P0 STG.E desc[UR6][R16.64+0x4], RZ ;  /* 0x000004ff10000986 */ /* 0x000fe8000c101906 */
[----:B------:R-:W4:Y:S02]  /*05d0*/  LDG.E R2, desc[UR6][R6.64+0x8] ;  /* 0x0000080606027981 */ /* 0x000f24000c1e1900 */
[----:B----4-:R-:W-:-:S13]  /*05e0*/  FSETP.GE.AND P0, PT, R2, 767.989990234375, PT ;  /* 0x443fff5c0200780b */ /* 0x010fda0003f06000 */
[----:B------:R-:W-:-:S05]  /*05f0*/  @P0 MOV R11, 0x443fff5c ;  /* 0x443fff5c000b0802 */ /* 0x000fca0000000f00 */
[----:B------:R0:W-:Y:S04]  /*0600*/  @P0 STG.E desc[UR6][R6.64+0x8], R11 ;  /* 0x0000080b06000986 */ /* 0x0001e8000c101906 */
[----:B------:R-:W-:Y:S04]  /*0610*/  @P0 STG.E desc[UR6][R16.64+0x8], RZ ;  /* 0x000008ff10000986 */ /* 0x000fe8000c101906 */
[----:B------:R-:W4:Y:S02]  /*0620*/  LDG.E R2, desc[UR6][R6.64] ;  /* 0x0000000606027981 */ /* 0x000f24000c1e1900 */
[----:B----4-:R-:W-:-:S13]  /*0630*/  FSETP.GEU.AND P0, PT, R2, RZ, PT ;  /* 0x000000ff0200720b */ /* 0x010fda0003f0e000 */
[----:B------:R-:W-:Y:S04]  /*0640*/  @!P0 STG.E desc[UR6][R6.64], RZ ;  /* 0x000000ff06008986 */ /* 0x000fe8000c101906 */
[----:B------:R-:W-:Y:S04]  /*0650*/  @!P0 STG.E desc[UR6][R16.64], RZ ;  /* 0x000000ff10008986 */ /* 0x000fe8000c101906 */
[----:B---3--:R-:W3:Y:S02]  /*0660*/  LDG.E R13, desc[UR6][R6.64+0x4] ;  /* 0x00000406060d7981 */ /* 0x008ee4000c1e1900 */
[----:B---3--:R-:W-:-:S13]  /*0670*/  FSETP.GEU.AND P0, PT, R13, RZ, PT ;  /* 0x000000ff0d00720b */ /* 0x008fda0003f0e000 */
[----:B------:R-:W-:Y:S04]  /*0680*/  @!P0 STG.E desc[UR6][R6.64+0x4], RZ ;  /* 0x000004ff06008986 */ /* 0x000fe8000c101906 */
[----:B------:R-:W-:Y:S04]  /*0690*/  @!P0 STG.E desc[UR6][R16.64+0x4], RZ ;  /* 0x000004ff10008986 */ /* 0x000fe8000c101906 */
[----:B------:R-:W3:Y:S02]  /*06a0*/  @!P0 LDG.E R13, desc[UR6][R6.64+0x4] ;  /* 0x00000406060d8981 */ /* 0x000ee4000c1e1900 */
[----:B---3--:R-:W-:-:S13]  /*06b0*/  FSETP.GEU.AND P0, PT, R13, 0.5, PT ;  /* 0x3f0000000d00780b */ /* 0x008fda0003f0e000 */
[----:B0-----:R-:W3:Y:S01]  /*06c0*/  @!P0 LDG.E.128 R8, desc[UR6][R16.64] ;  /* 0x0000000610088981 */ /* 0x001ee2000c1e1d00 */
[----:B------:R-:W-:-:S04]  /*06d0*/  @!P0 FADD R2, -R13, 0.5 ;  /* 0x3f0000000d028421 */ /* 0x000fc80000000100 */
[----:B------:R-:W-:-:S04]  /*06e0*/  @!P0 FMUL R15, R2, 10 ;  /* 0x41200000020f8820 */ /* 0x000fc80000400000 */
[----:B------:R-:W-:-:S04]  /*06f0*/  @!P0 FMUL R2, R2, R15 ;  /* 0x0000000f02028220 */ /* 0x000fc80000400000 */
[----:B------:R-:W-:-:S04]  /*0700*/  @!P0 FFMA R2, -R5, R2, 1 ;  /* 0x3f80000005028423 */ /* 0x000fc80000000102 */
[----:B---3--:R-:W-:-:S05]  /*0710*/  @!P0 FMUL R11, R2, R9 ;  /* 0x00000009020b8220 */ /* 0x008fca0000400000 */
[----:B------:R0:W-:Y:S04]  /*0720*/  @!P0 STG.E desc[UR6][R16.64+0x4], R11 ;  /* 0x0000040b10008986 */ /* 0x0001e8000c101906 */
[----:B------:R-:W3:Y:S02]  /*0730*/  @!P0 LDG.E R13, desc[UR6][R6.64+0x4] ;  /* 0x00000406060d8981 */ /* 0x000ee4000c1e1900 */
[----:B---3--:R-:W-:-:S04]  /*0740*/  @!P0 FADD R2, -R13, 0.5 ;  /* 0x3f0000000d028421 */ /* 0x008fc80000000100 */
[----:B------:R-:W-:-:S04]  /*0750*/  @!P0 FMUL R9, R2, 10 ;  /* 0x4120000002098820 */ /* 0x000fc80000400000 */
[----:B------:R-:W-:-:S04]  /*0760*/  @!P0 FMUL R2, R2, R9 ;  /* 0x0000000902028220 */ /* 0x000fc80000400000 */
[----:B------:R-:W-:-:S04]  /*0770*/  @!P0 FFMA R9, -R5, R2, 1 ;  /* 0x3f80000005098423 */ /* 0x000fc80000000102 */
[-C--:B------:R-:W-:Y:S01]  /*0780*/  @!P0 FMUL R15, R8, R9.reuse ;  /* 0x00000009080f8220 */ /* 0x080fe20000400000 */
[----:B------:R-:W-:-:S04]  /*0790*/  @!P0 FMUL R29, R10, R9 ;  /* 0x000000090a1d8220 */ /* 0x000fc80000400000 */
[----:B------:R1:W-:Y:S04]  /*07a0*/  @!P0 STG.E desc[UR6][R16.64], R15 ;  /* 0x0000000f10008986 */ /* 0x0003e8000c101906 */
[----:B------:R1:W-:Y:S04]  /*07b0*/  @!P0 STG.E desc[UR6][R16.64+0x8], R29 ;  /* 0x0000081d10008986 */ /* 0x0003e8000c101906 */
[----:B------:R-:W3:Y:S02]  /*07c0*/  LDG.E R9, desc[UR6][R6.64+0x8] ;  /* 0x0000080606097981 */ /* 0x000ee4000c1e1900 */
[----:B---3--:R-:W-:-:S13]  /*07d0*/  FSETP.GEU.AND P0, PT, R9, RZ, PT ;  /* 0x000000ff0900720b */ /* 0x008fda0003f0e000 */
[----:B------:R1:W-:Y:S04]  /*07e0*/  @!P0 STG.E desc[UR6][R6.64+0x8], RZ ;  /* 0x000008ff06008986 */ /* 0x0003e8000c101906 */
[----:B------:R1:W-:Y:S04]  /*07f0*/  @!P0 STG.E desc[UR6][R16.64+0x8], RZ ;  /* 0x000008ff10008986 */ /* 0x0003e8000c101906 */
[----:B------:R-:W3:Y:S01]  /*0800*/  LDG.E R2, desc[UR6][R6.64] ;  /* 0x0000000606027981 */ /* 0x000ee2000c1e1900 */
[----:B------:R-:W-:Y:S02]  /*0810*/  HFMA2 R4, -RZ, RZ, 2.125, 0 ;  /* 0x40400000ff047431 */ /* 0x000fe400000001ff */
[----:B0-----:R-:W-:Y:S01]  /*0820*/  IMAD.MOV.U32 R11, RZ, RZ, 0x3eaaaaab ;  /* 0x3eaaaaabff0b7424 */ /* 0x001fe200078e00ff */
[----:B------:R1:W5:Y:S01]  /*0830*/  @!P0 LDG.E R9, desc[UR6][R6.64+0x8] ;  /* 0x0000080606098981 */ /* 0x000362000c1e1900 */
[----:B------:R-:W-:Y:S02]  /*0840*/  BSSY.RECONVERGENT B0, `(.L_x_1045) ;  /* 0x000000c000007945 */ /* 0x000fe40003800200 */
[----:B------:R-:W-:-:S04]  /*0850*/  FFMA R4, R11, -R4, 1 ;  /* 0x3f8000000b047423 */ /* 0x000fc80000000804 */
[----:B------:R-:W-:Y:S01]  /*0860*/  FFMA R11, R4, R11, 0.3333333432674407959 ;  /* 0x3eaaaaab040b7423 */ /* 0x000fe2000000000b */
[----:B---3--:R-:W0:Y:S03]  /*0870*/  FCHK P0, R2, 3 ;  /* 0x4040000002007902 */ /* 0x008e260000000000 */
[----:B------:R-:W-:-:S04]  /*0880*/  FFMA R4, R2, R11, RZ ;  /* 0x0000000b02047223 */ /* 0x000fc800000000ff */
[----:B------:R-:W-:-:S04]  /*0890*/  FFMA R8, R4, -3, R2 ;  /* 0xc040000004087823 */ /* 0x000fc80000000002 */
[----:B------:R-:W-:Y:S01]  /*08a0*/  FFMA R4, R11, R8, R4 ;  /* 0x000000080b047223 */ /* 0x000fe20000000004 */
[----:B01----:R-:W-:Y:S06]  /*08b0*/  @!P0 BRA `(.L_x_1046) ;  /* 0x0000000000108947 */ /* 0x003fec0003800000 */
[----:B------:R-:W-:Y:S01]  /*08c0*/  IMAD.MOV.U32 R7, RZ, RZ, 0x40400000 ;  /* 0x40400000ff077424 */ /* 0x000fe200078e00ff */
[----:B------:R-:W-:-:S07]  /*08d0*/  MOV R10, 0x8f0 ;  /* 0x000008f0000a7802 */ /* 0x000fce0000000f00 */
[----:B--2--5:R-:W-:Y:S05]  /*08e0*/  CALL.REL.NOINC `($__internal_6_$__cuda_sm3x_div_rn_noftz_f32_slowpath) ;  /* 0x0000000400187944 */ /* 0x024fea0003c00000 */
[----:B------:R-:W-:-:S07]  /*08f0*/  MOV R4, R2 ;  /* 0x0000000200047202 */ /* 0x000fce0000000f00 */
.L_x_1046:
[----:B------:R-:W-:Y:S05]  /*0900*/  BSYNC.RECONVERGENT B0 ;  /* 0x0000000000007941 */ /* 0x000fea0003800200 */
.L_x_1045:
[----:B------:R-:W-:Y:S02]  /*0910*/  HFMA2 R7, -RZ, RZ, 2.125, 0 ;  /* 0x40400000ff077431 */ /* 0x000fe400000001ff */
        /* <DEDUP_REMOVED lines=13> */
[----:B-12--5:R-:W-:Y:S05]  /*09f0*/  CALL.REL.NOINC `($__internal_6_$__cuda_sm3x_div_rn_noftz_f32_slowpath) ;  /* 0x0000000000d47944 */ /* 0x026fea0003c00000 */
[----:B------:R-:W-:-:S07]  /*0a00*/  IMAD.MOV.U32 R6, RZ, RZ, R2 ;  /* 0x000000ffff067224 */ /* 0x000fce00078e0002 */
.L_x_1048:
[----:B------:R-:W-:Y:S05]  /*0a10*/  BSYNC.RECONVERGENT B0 ;  /* 0x0000000000007941 */ /* 0x000fea0003800200 */
.L_x_1047:
[----:B------:R-:W-:Y:S01]  /*0a20*/  MOV R2, 0x3eaaaaab ;  /* 0x3eaaaaab00027802 */ /* 0x000fe20000000f00 */
[----:B------:R-:W-:Y:S01]  /*0a30*/  IMAD.MOV.U32 R11, RZ, RZ, 0x40400000 ;  /* 0x40400000ff0b7424 */ /* 0x000fe200078e00ff */
[----:B-----5:R-:W-:Y:S01]  /*0a40*/  FCHK P0, R9, 3 ;  /* 0x4040000009007902 */ /* 0x020fe20000000000 */
[----:B------:R-:W-:Y:S02]  /*0a50*/  BSSY.RECONVERGENT B0, `(.L_x_1049) ;  /* 0x000000d000007945 */ /* 0x000fe40003800200 */
[----:B------:R-:W-:-:S04]  /*0a60*/  FFMA R11, R2, -R11, 1 ;  /* 0x3f800000020b7423 */ /* 0x000fc8000000080b */
[----:B------:R-:W-:Y:S01]  /*0a70*/  FFMA R2, R11, R2, 0.3333333432674407959 ;  /* 0x3eaaaaab0b027423 */ /* 0x000fe20000000002 */
[----:B------:R-:W1:Y:S03]  /*0a80*/  F2I.TRUNC.NTZ R7, R6 ;  /* 0x0000000600077305 */ /* 0x000e66000020f100 */
[----:B------:R-:W-:-:S04]  /*0a90*/  FFMA R8, R2, R9, RZ ;  /* 0x0000000902087223 */ /* 0x000fc800000000ff */
[----:B------:R-:W-:-:S04]  /*0aa0*/  FFMA R11, R8, -3, R9 ;  /* 0xc0400000080b7823 */ /* 0x000fc80000000009 */
[----:B------:R-:W-:Y:S01]  /*0ab0*/  FFMA R2, R2, R11, R8 ;  /* 0x0000000b02027223 */ /* 0x000fe20000000008 */
[----:B-1----:R-:W-:Y:S01]  /*0ac0*/  LEA R4, R4, R7, 0x8 ;  /* 0x0000000704047211 */ /* 0x002fe200078e40ff */
[----:B------:R-:W-:Y:S06]  /*0ad0*/  @!P0 BRA `(.L_x_1050) ;  /* 0x0000000000108947 */ /* 0x000fec0003800000 */
[----:B------:R-:W-:Y:S02]  /*0ae0*/  HFMA2 R7, -RZ, RZ, 2.125, 0 ;  /* 0x40400000ff077431 */ /* 0x000fe400000001ff */
[----:B------:R-:W-:Y:S01]  /*0af0*/  IMAD.MOV.U32 R2, RZ, RZ, R9 ;  /* 0x000000ffff027224 */ /* 0x000fe200078e0009 */
[----:B------:R-:W-:-:S07]  /*0b00*/  MOV R10, 0xb20 ;  /* 0x00000b20000a7802 */ /* 0x000fce0000000f00 */
[----:B--2---:R-:W-:Y:S05]  /*0b10*/  CALL.REL.NOINC `($__internal_6_$__cuda_sm3x_div_rn_noftz_f32_slowpath) ;  /* 0x00000000008c7944 */ /* 0x004fea0003c00000 */
.L_x_1050:
[----:B------:R-:W-:Y:S05]  /*0b20*/  BSYNC.RECONVERGENT B0 ;  /* 0x0000000000007941 */ /* 0x000fea0003800200 */
.L_x_1049:
[----:B------:R-:W0:Y:S01]  /*0b30*/  F2I.TRUNC.NTZ R9, R2 ;  /* 0x0000000200097305 */ /* 0x000e22000020f100 */
[----:B--2---:R-:W-:Y:S01]  /*0b40*/  IMAD.WIDE R6, R3, 0x4, R20 ;  /* 0x0000000403067825 */ /* 0x004fe200078e0214 */
[----:B------:R-:W-:-:S04]  /*0b50*/  IADD3 R0, PT, PT, R0, 0x1, RZ ;  /* 0x0000000100007810 */ /* 0x000fc80007ffe0ff */
[----:B------:R-:W-:Y:S01]  /*0b60*/  ISETP.GE.AND P0, PT, R0, UR9, PT ;  /* 0x0000000900007c0c */ /* 0x000fe2000bf06270 */
[----:B0-----:R-:W-:Y:S02]  /*0b70*/  IMAD.U32 R11, R4, 0x100, R9 ;  /* 0x00000100040b7824 */ /* 0x001fe400078e0009 */
[----:B------:R-:W-:-:S03]  /*0b80*/  IMAD.WIDE R8, R3, 0x4, R18 ;  /* 0x0000000403087825 */ /* 0x000fc600078e0212 */
[----:B------:R-:W-:Y:S04]  /*0b90*/  STG.E desc[UR6][R6.64], R11 ;  /* 0x0000000b06007986 */ /* 0x000fe8000c101906 */
[----:B------:R0:W-:Y:S02]  /*0ba0*/  STG.E desc[UR6][R8.64], R3 ;  /* 0x0000000308007986 */ /* 0x0001e4000c101906 */
[----:B0-----:R-:W-:-:S05]  /*0bb0*/  VIADD R3, R3, UR4 ;  /* 0x0000000403037c36 */ /* 0x001fca0008000000 */
[----:B------:R-:W-:-:S13]  /*0bc0*/  ISETP.LT.AND P1, PT, R3, UR8, PT ;  /* 0x0000000803007c0c */ /* 0x000fda000bf21270 */
[----:B------:R-:W-:Y:S05]  /*0bd0*/  @!P0 BRA P1, `(.L_x_1051) ;  /* 0xfffffff400f08947 */ /* 0x000fea000083ffff */
[----:B------:R-:W-:Y:S05]  /*0be0*/  EXIT ;  /* 0x000000000000794d */ /* 0x000fea0003800000 */
        .weak           $__internal_5_$__cuda_sm20_sqrt_rn_f32_slowpath
        .type           $__internal_5_$__cuda_sm20_sqrt_rn_f32_slowpath,@function
        .size           $__internal_5_$__cuda_sm20_sqrt_rn_f32_slowpath,($__internal_6_$__cuda_sm3x_div_rn_noftz_f32_slowpath - $__internal_5_$__cuda_sm20_sqrt_rn_f32_slowpath)
$__internal_5_$__cuda_sm20_sqrt_rn_f32_slowpath:
[----:B------:R-:W-:-:S13]  /*0bf0*/  LOP3.LUT P0, RZ, R0, 0x7fffffff, RZ, 0xc0, !PT ;  /* 0x7fffffff00ff7812 */ /* 0x000fda000780c0ff */
[----:B------:R-:W-:Y:S01]  /*0c00*/  @!P0 MOV R2, R0 ;  /* 0x0000000000028202 */ /* 0x000fe20000000f00 */
[----:B------:R-:W-:Y:S06]  /*0c10*/  @!P0 BRA `(.L_x_1052) ;  /* 0x0000000000408947 */ /* 0x000fec0003800000 */
[----:B------:R-:W-:-:S13]  /*0c20*/  FSETP.GEU.FTZ.AND P0, PT, R0, RZ, PT ;  /* 0x000000ff0000720b */ /* 0x000fda0003f1e000 */
[----:B------:R-:W-:Y:S01]  /*0c30*/  @!P0 IMAD.MOV.U32 R2, RZ, RZ, 0x7fffffff ;  /* 0x7fffffffff028424 */ /* 0x000fe200078e00ff */
        /* <DEDUP_REMOVED lines=8> */
[----:B------:R-:W-:-:S03]  /*0cc0*/  @P0 FMUL.FTZ R5, R5, 0.5 ;  /* 0x3f00000005050820 */ /* 0x000fc60000410000 */
[----:B------:R-:W-:-:S04]  /*0cd0*/  @P0 FADD.FTZ R2, -R7, -RZ ;  /* 0x800000ff07020221 */ /* 0x000fc80000010100 */
[----:B------:R-:W-:Y:S01]  /*0ce0*/  @P0 FFMA R6, R7, R2, R4 ;  /* 0x0000000207060223 */ /* 0x000fe20000000004 */
[----:B------:R-:W-:-:S03]  /*0cf0*/  @!P0 MOV R2, R0 ;  /* 0x0000000000028202 */ /* 0x000fc60000000f00 */
[----:B------:R-:W-:-:S04]  /*0d00*/  @P0 FFMA R5, R6, R5, R7 ;  /* 0x0000000506050223 */ /* 0x000fc80000000007 */
[----:B------:R-:W-:-:S07]  /*0d10*/  @P0 FMUL.FTZ R2, R5, 2.3283064365386962891e-10 ;  /* 0x2f80000005020820 */ /* 0x000fce0000410000 */
.L_x_1052:
[----:B------:R-:W-:Y:S02]  /*0d20*/  HFMA2 R5, -RZ, RZ, 0, 0 ;  /* 0x00000000ff057431 */ /* 0x000fe400000001ff */
[----:B------:R-:W-:-:S04]  /*0d30*/  IMAD.MOV.U32 R4, RZ, RZ, R8 ;  /* 0x000000ffff047224 */ /* 0x000fc800078e0008 */
[----:B------:R-:W-:Y:S05]  /*0d40*/  RET.REL.NODEC R4 `(_Z12ParticleMoveP6float4S0_S0_PiPjS2_PfS3_ii) ;  /* 0xfffffff004ac7950 */ /* 0x000fea0003c3ffff */
        .weak           $__internal_6_$__cuda_sm3x_div_rn_noftz_f32_slowpath
        .type           $__internal_6_$__cuda_sm3x_div_rn_noftz_f32_slowpath,@function
        .size           $__internal_6_$__cuda_sm3x_div_rn_noftz_f32_slowpath,(.L_x_1101 - $__internal_6_$__cuda_sm3x_div_rn_noftz_f32_slowpath)
$__internal_6_$__cuda_sm3x_div_rn_noftz_f32_slowpath:
        /* <DEDUP_REMOVED lines=30> */
[----:B------:R-:W-:Y:S02]  /*0f30*/  @!P0 IMAD.MOV.U32 R6, RZ, RZ, -0x40 ;  /* 0xffffffc0ff068424 */ /* 0x000fe400078e00ff */
[----:B------:R-:W-:Y:S01]  /*0f40*/  @!P0 FFMA R2, R2, 1.84467440737095516160e+19, RZ ;  /* 0x5f80000002028823 */ /* 0x000fe200000000ff */
[----:B------:R-:W-:Y:S02]  /*0f50*/  @!P1 FFMA R7, R7, 1.84467440737095516160e+19, RZ ;  /* 0x5f80000007079823 */ /* 0x000fe400000000ff */
[----:B------:R-:W-:-:S07]  /*0f60*/  @!P1 IADD3 R6, PT, PT, R6, 0x40, RZ ;  /* 0x0000004006069810 */ /* 0x000fce0007ffe0ff */
.L_x_1054:
[----:B------:R-:W-:Y:S01]  /*0f70*/  LEA R12, R8, 0xc0800000, 0x17 ;  /* 0xc0800000080c7811 */ /* 0x000fe200078eb8ff */
[----:B------:R-:W-:Y:S03]  /*0f80*/  BSSY.RECONVERGENT B2, `(.L_x_1059) ;  /* 0x0000036000027945 */ /* 0x000fe60003800200 */
[----:B------:R-:W-:Y:S01]  /*0f90*/  IADD3 R14, PT, PT, -R12, R7, RZ ;  /* 0x000000070c0e7210 */ /* 0x000fe20007ffe1ff */
[----:B------:R-:W-:-:S03]  /*0fa0*/  VIADD R7, R11, 0xffffff81 ;  /* 0xffffff810b077836 */ /* 0x000fc60000000000 */
[----:B------:R-:W0:Y:S01]  /*0fb0*/  MUFU.RCP R12, R14 ;  /* 0x0000000e000c7308 */ /* 0x000e220000001000 */
[----:B------:R-:W-:Y:S01]  /*0fc0*/  FADD.FTZ R15, -R14, -RZ ;  /* 0x800000ff0e0f7221 */ /* 0x000fe20000010100 */
[C---:B------:R-:W-:Y:S01]  /*0fd0*/  IMAD R2, R7.reuse, -0x800000, R2 ;  /* 0xff80000007027824 */ /* 0x040fe200078e0202 */
[----:B------:R-:W-:-:S04]  /*0fe0*/  IADD3 R17, PT, PT, R7, 0x7f, -R8 ;  /* 0x0000007f07117810 */ /* 0x000fc80007ffe808 */
[----:B------:R-:W-:Y:S01]  /*0ff0*/  IADD3 R17, PT, PT, R17, R6, RZ ;  /* 0x0000000611117210 */ /* 0x000fe20007ffe0ff */
        /* <DEDUP_REMOVED lines=9> */
[----:B------:R-:W-:-:S05]  /*1090*/  IADD3 R7, PT, PT, R7, R17, RZ ;  /* 0x0000001107077210 */ /* 0x000fca0007ffe0ff */
[----:B------:R-:W-:-:S05]  /*10a0*/  VIADD R6, R7, 0xffffffff ;  /* 0xffffffff07067836 */ /* 0x000fca0000000000 */
        /* <DEDUP_REMOVED lines=15> */
[----:B------:R-:W-:Y:S02]  /*11a0*/  IADD3 R15, PT, PT, R7, 0x20, RZ ;  /* 0x00000020070f7810 */ /* 0x000fe40007ffe0ff */
[----:B------:R-:W-:-:S02]  /*11b0*/  LOP3.LUT R8, R8, 0x800000, RZ, 0xfc, !PT ;  /* 0x0080000008087812 */ /* 0x000fc400078efcff */
[----:B------:R-:W-:Y:S02]  /*11c0*/  IADD3 R7, PT, PT, -R7, RZ, RZ ;  /* 0x000000ff07077210 */ /* 0x000fe40007ffe1ff */
[----:B------:R-:W-:Y:S02]  /*11d0*/  SHF.L.U32 R15, R8, R15, RZ ;  /* 0x0000000f080f7219 */ /* 0x000fe400000006ff */
[----:B------:R-:W-:Y:S02]  /*11e0*/  FSETP.NEU.FTZ.AND P0, PT, R6, R11, PT ;  /* 0x0000000b0600720b */ /* 0x000fe40003f1d000 */
[----:B------:R-:W-:Y:S02]  /*11f0*/  SEL R7, R7, RZ, P2 ;  /* 0x000000ff07077207 */ /* 0x000fe40001000000 */
[----:B------:R-:W-:Y:S02]  /*1200*/  ISETP.NE.AND P1, PT, R15, RZ, P1 ;  /* 0x000000ff0f00720c */ /* 0x000fe40000f25270 */
[----:B------:R-:W-:-:S02]  /*1210*/  SHF.R.U32.HI R7, RZ, R7, R8 ;  /* 0x00000007ff077219 */ /* 0x000fc40000011608 */
[----:B------:R-:W-:Y:S02]  /*1220*/  PLOP3.LUT P0, PT, P0, P1, PT, 0xf8, 0x8f ;  /* 0x00000000008f781c */ /* 0x000fe40000703f70 */
[----:B------:R-:W-:Y:S02]  /*1230*/  SHF.R.U32.HI R11, RZ, 0x1, R7 ;  /* 0x00000001ff0b7819 */ /* 0x000fe40000011607 */
[----:B------:R-:W-:-:S04]  /*1240*/  SEL R6, RZ, 0x1, !P0 ;  /* 0x00000001ff067807 */ /* 0x000fc80004000000 */
[----:B------:R-:W-:-:S04]  /*1250*/  LOP3.LUT R6, R6, 0x1, R11, 0xf8, !PT ;  /* 0x0000000106067812 */ /* 0x000fc800078ef80b */
[----:B------:R-:W-:-:S05]  /*1260*/  LOP3.LUT R6, R6, R7, RZ, 0xc0, !PT ;  /* 0x0000000706067212 */ /* 0x000fca00078ec0ff */
[----:B------:R-:W-:-:S05]  /*1270*/  IMAD.IADD R11, R11, 0x1, R6 ;  /* 0x000000010b0b7824 */ /* 0x000fca00078e0206 */
[----:B------:R-:W-:Y:S01]  /*1280*/  LOP3.LUT R2, R11, R2, RZ, 0xfc, !PT ;  /* 0x000000020b027212 */ /* 0x000fe200078efcff */
[----:B------:R-:W-:Y:S06]  /*1290*/  BRA `(.L_x_1062) ;  /* 0x0000000000107947 */ /* 0x000fec0003800000 */
.L_x_1061:
[----:B------:R-:W-:-:S04]  /*12a0*/  LOP3.LUT R2, R2, 0x80000000, RZ, 0xc0, !PT ;  /* 0x8000000002027812 */ /* 0x000fc800078ec0ff */
[----:B------:R-:W-:Y:S01]  /*12b0*/  LOP3.LUT R2, R2, 0x7f800000, RZ, 0xfc, !PT ;  /* 0x7f80000002027812 */ /* 0x000fe200078efcff */
[----:B------:R-:W-:Y:S06]  /*12c0*/  BRA `(.L_x_1062) ;  /* 0x0000000000047947 */ /* 0x000fec0003800000 */
.L_x_1060:
[----:B------:R-:W-:-:S07]  /*12d0*/  LEA R2, R17, R2, 0x17 ;  /* 0x0000000211027211 */ /* 0x000fce00078eb8ff */
.L_x_1062:
[----:B------:R-:W-:Y:S05]  /*12e0*/  BSYNC.RECONVERGENT B2 ;  /* 0x0000000000027941 */ /* 0x000fea0003800200 */
.L_x_1059:
[----:B------:R-:W-:Y:S05]  /*12f0*/  BRA `(.L_x_1063) ;  /* 0x0000000000207947 */ /* 0x000fea0003800000 */
.L_x_1058:
[----:B------:R-:W-:-:S04]  /*1300*/  LOP3.LUT R2, R7, 0x80000000, R2, 0x48, !PT ;  /* 0x8000000007027812 */ /* 0x000fc800078e4802 */
[----:B------:R-:W-:Y:S01]  /*1310*/  LOP3.LUT R2, R2, 0x7f800000, RZ, 0xfc, !PT ;  /* 0x7f80000002027812 */ /* 0x000fe200078efcff */
[----:B------:R-:W-:Y:S06]  /*1320*/  BRA `(.L_x_1063) ;  /* 0x0000000000147947 */ /* 0x000fec0003800000 */
.L_x_1057:
[----:B------:R-:W-:Y:S01]  /*1330*/  LOP3.LUT R2, R7, 0x80000000, R2, 0x48, !PT ;  /* 0x8000000007027812 */ /* 0x000fe200078e4802 */
[----:B------:R-:W-:Y:S06]  /*1340*/  BRA `(.L_x_1063) ;  /* 0x00000000000c7947 */ /* 0x000fec0003800000 */
.L_x_1056:
[----:B------:R-:W0:Y:S01]  /*1350*/  MUFU.RSQ R2, -QNAN ;  /* 0xffc0000000027908 */ /* 0x000e220000001400 */
[----:B------:R-:W-:Y:S05]  /*1360*/  BRA `(.L_x_1063) ;  /* 0x0000000000047947 */ /* 0x000fea0003800000 */
.L_x_1055:
[----:B------:R-:W-:-:S07]  /*1370*/  FADD.FTZ R2, R2, R7 ;  /* 0x0000000702027221 */ /* 0x000fce0000010000 */
.L_x_1063:
[----:B------:R-:W-:Y:S05]  /*1380*/  BSYNC.RECONVERGENT B1 ;  /* 0x0000000000017941 */ /* 0x000fea0003800200 */
.L_x_1053:
[----:B------:R-:W-:-:S04]  /*1390*/  HFMA2 R11, -RZ, RZ, 0, 0 ;  /* 0x00000000ff0b7431 */ /* 0x000fc800000001ff */
[----:B0-----:R-:W-:Y:S05]  /*13a0*/  RET.REL.NODEC R10 `(_Z12ParticleMoveP6float4S0_S0_PiPjS2_PfS3_ii) ;  /* 0xffffffec0a147950 */ /* 0x001fea0003c3ffff */
.L_x_1064:
        /* <DEDUP_REMOVED lines=13> */
.L_x_1101:


//--------------------- .text._Z16UpdateTrackIndexPjS_S_ii --------------------------
	.section	.text._Z16UpdateTrackIndexPjS_S_ii,"ax",@progbits
	.align	128
        .global         _Z16UpdateTrackIndexPjS_S_ii
        .type           _Z16UpdateTrackIndexPjS_S_ii,@function
        .size           _Z16UpdateTrackIndexPjS_S_ii,(.L_x_1120 - _Z16UpdateTrackIndexPjS_S_ii)
        .other          _Z16UpdateTrackIndexPjS_S_ii,@"STO_CUDA_ENTRY STV_DEFAULT"
_Z16UpdateTrackIndexPjS_S_ii:
.text._Z16UpdateTrackIndexPjS_S_ii:
        /* <DEDUP_REMOVED lines=15> */
[----:B------:R-:W3:Y:S08]  /*00f0*/  LDC.64 R8, c[0x0][0x380] ;  /* 0x0000e000ff087b82 */ /* 0x000ef00000000a00 */
[----:B------:R-:W4:Y:S01]  /*0100*/  LDC.64 R10, c[0x0][0x388] ;  /* 0x0000e200ff0a7b82 */ /* 0x000f220000000a00 */
[----:B-1----:R-:W-:-:S12]  /*0110*/  UIMAD UR4, UR5, UR4, URZ ;  /* 0x00000004050472a4 */ /* 0x002fd8000f8e02ff */
.L_x_1065:
[----:B---3--:R-:W-:-:S06]  /*0120*/  IMAD.WIDE R2, R15, 0x4, R8 ;  /* 0x000000040f027825 */ /* 0x008fcc00078e0208 */
[----:B--2---:R-:W4:Y:S02]  /*0130*/  LDG.E R3, desc[UR6][R2.64] ;  /* 0x0000000602037981 */ /* 0x004f24000c1e1900 */
[----:B-1--4-:R-:W-:-:S06]  /*0140*/  IMAD.WIDE.U32 R4, R3, 0x4, R10 ;  /* 0x0000000403047825 */ /* 0x012fcc00078e000a */
[----:B------:R-:W2:Y:S01]  /*0150*/  LDG.E R5, desc[UR6][R4.64] ;  /* 0x0000000604057981 */ /* 0x000ea2000c1e1900 */
        /* <DEDUP_REMOVED lines=8> */
.L_x_1066:
        /* <DEDUP_REMOVED lines=10> */
.L_x_1120:


//--------------------- .text._Z9ArrayCopyP6float4S0_S0_S0_PjPiS1_ii --------------------------
	.section	.text._Z9ArrayCopyP6float4S0_S0_S0_PjPiS1_ii,"ax",@progbits
	.align	128
        .global         _Z9ArrayCopyP6float4S0_S0_S0_PjPiS1_ii
        .type           _Z9ArrayCopyP6float4S0_S0_S0_PjPiS1_ii,@function
        .size           _Z9ArrayCopyP6float4S0_S0_S0_PjPiS1_ii,(.L_x_1121 - _Z9ArrayCopyP6float4S0_S0_S0_PjPiS1_ii)
        .other          _Z9ArrayCopyP6float4S0_S0_S0_PjPiS1_ii,@"STO_CUDA_ENTRY STV_DEFAULT"
_Z9ArrayCopyP6float4S0_S0_S0_PjPiS1_ii:
.text._Z9ArrayCopyP6float4S0_S0_S0_PjPiS1_ii:
        /* <DEDUP_REMOVED lines=12> */
[----:B------:R-:W-:Y:S01]  /*00c0*/  HFMA2 R0, -RZ, RZ, 0, 0 ;  /* 0x00000000ff007431 */ /* 0x000fe200000001ff */
[----:B------:R-:W2:Y:S05]  /*00d0*/  LDCU.64 UR6, c[0x0][0x358] ;  /* 0x00006b00ff0677ac */ /* 0x000eaa0008000a00 */
[----:B------:R-:W3:Y:S01]  /*00e0*/  LDC.64 R20, c[0x0][0x3b0] ;  /* 0x0000ec00ff147b82 */ /* 0x000ee20000000a00 */
[----:B------:R-:W4:Y:S07]  /*00f0*/  LDCU.64 UR8, c[0x0][0x3b8] ;  /* 0x00007700ff0877ac */ /* 0x000f2e0008000a00 */
[----:B------:R-:W0:Y:S01]  /*0100*/  LDC.64 R18, c[0x0][0x3a8] ;  /* 0x0000ea00ff127b82 */ /* 0x000e220000000a00 */
[----:B-1----:R-:W-:-:S07]  /*0110*/  UIMAD UR4, UR5, UR4, URZ ;  /* 0x00000004050472a4 */ /* 0x002fce000f8e02ff */
[----:B------:R-:W1:Y:S08]  /*0120*/  LDC.64 R16, c[0x0][0x380] ;  /* 0x0000e000ff107b82 */ /* 0x000e700000000a00 */
[----:B------:R-:W0:Y:S08]  /*0130*/  LDC.64 R14, c[0x0][0x388] ;  /* 0x0000e200ff0e7b82 */ /* 0x000e300000000a00 */
[----:B------:R-:W0:Y:S08]  /*0140*/  LDC.64 R12, c[0x0][0x390] ;  /* 0x0000e400ff0c7b82 */ /* 0x000e300000000a00 */
[----:B--2-4-:R-:W0:Y:S02]  /*0150*/  LDC.64 R2, c[0x0][0x398] ;  /* 0x0000e600ff027b82 */ /* 0x014e240000000a00 */
.L_x_1072:
[----:B---3--:R-:W-:-:S06]  /*0160*/  IMAD.WIDE R26, R25, 0x4, R20 ;  /* 0x00000004191a7825 */ /* 0x008fcc00078e0214 */
[----:B------:R-:W1:Y:S02]  /*0170*/  LDG.E R27, desc[UR6][R26.64] ;  /* 0x000000061a1b7981 */ /* 0x000e64000c1e1900 */
[----:B-1----:R-:W-:-:S06]  /*0180*/  IMAD.WIDE.U32 R4, R27, 0x10, R16 ;  /* 0x000000101b047825 */ /* 0x002fcc00078e0010 */
[----:B------:R-:W2:Y:S01]  /*0190*/  LDG.E.128 R4, desc[UR6][R4.64] ;  /* 0x0000000604047981 */ /* 0x000ea2000c1e1d00 */
[----:B0-----:R-:W-:-:S04]  /*01a0*/  IMAD.WIDE R28, R25, 0x10, R14 ;  /* 0x00000010191c7825 */ /* 0x001fc800078e020e */
[----:B------:R-:W-:Y:S01]  /*01b0*/  IMAD.WIDE.U32 R8, R27, 0x10, R12 ;  /* 0x000000101b087825 */ /* 0x000fe200078e000c */
[----:B--2---:R0:W-:Y:S05]  /*01c0*/  STG.E.128 desc[UR6][R28.64], R4 ;  /* 0x000000041c007986 */ /* 0x0041ea000c101d06 */
[----:B------:R-:W2:Y:S01]  /*01d0*/  LDG.E.128 R8, desc[UR6][R8.64] ;  /* 0x0000000608087981 */ /* 0x000ea2000c1e1d00 */
[C---:B------:R-:W-:Y:S01]  /*01e0*/  IMAD.WIDE R26, R25.reuse, 0x10, R2 ;  /* 0x00000010191a7825 */ /* 0x040fe200078e0202 */
[----:B------:R-:W-:Y:S01]  /*01f0*/  ISETP.NE.AND P0, PT, R25, RZ, PT ;  /* 0x000000ff1900720c */ /* 0x000fe20003f05270 */
[----:B------:R-:W-:Y:S04]  /*0200*/  BSSY.RECONVERGENT B0, `(.L_x_1067) ;  /* 0x0000011000007945 */ /* 0x000fe80003800200 */
[----:B------:R-:W-:Y:S01]  /*0210*/  BSSY.RELIABLE B1, `(.L_x_1068) ;  /* 0x000000d000017945 */ /* 0x000fe20003800100 */
[----:B--2---:R0:W-:Y:S07]  /*0220*/  STG.E.128 desc[UR6][R26.64], R8 ;  /* 0x000000081a007986 */ /* 0x0041ee000c101d06 */
[----:B------:R-:W-:Y:S05]  /*0230*/  @P0 BRA `(.L_x_1069) ;  /* 0x00000000000c0947 */ /* 0x000fea0003800000 */
[----:B0-----:R-:W-:-:S06]  /*0240*/  IMAD.WIDE R4, RZ, 0x4, R22 ;  /* 0x00000004ff047825 */ /* 0x001fcc00078e0216 */
[----:B------:R0:W5:Y:S01]  /*0250*/  LDG.E R5, desc[UR6][R4.64] ;  /* 0x0000000604057981 */ /* 0x000162000c1e1900 */
[----:B------:R-:W-:Y:S05]  /*0260*/  BRA `(.L_x_1070) ;  /* 0x00000000001c7947 */ /* 0x000fea0003800000 */
.L_x_1069:
[----:B0-----:R-:W-:-:S05]  /*0270*/  IMAD.WIDE R4, R25, 0x4, R22 ;  /* 0x0000000419047825 */ /* 0x001fca00078e0216 */
[----:B------:R-:W2:Y:S04]  /*0280*/  LDG.E R6, desc[UR6][R4.64] ;  /* 0x0000000604067981 */ /* 0x000ea8000c1e1900 */
[----:B------:R-:W2:Y:S02]  /*0290*/  LDG.E R7, desc[UR6][R4.64+-0x4] ;  /* 0xfffffc0604077981 */ /* 0x000ea4000c1e1900 */
[----:B--2---:R-:W-:-:S13]  /*02a0*/  ISETP.NE.AND P0, PT, R6, R7, PT ;  /* 0x000000070600720c */ /* 0x004fda0003f05270 */
[----:B------:R-:W-:Y:S05]  /*02b0*/  @!P0 BREAK.RELIABLE B1 ;  /* 0x0000000000018942 */ /* 0x000fea0003800100 */
[----:B------:R-:W-:Y:S05]  /*02c0*/  @!P0 BRA `(.L_x_1071) ;  /* 0x0000000000108947 */ /* 0x000fea0003800000 */
[----:B------:R-:W-:-:S07]  /*02d0*/  MOV R5, R6 ;  /* 0x0000000600057202 */ /* 0x000fce0000000f00 */
.L_x_1070:
[----:B------:R-:W-:Y:S05]  /*02e0*/  BSYNC.RELIABLE B1 ;  /* 0x0000000000017941 */ /* 0x000fea0003800100 */
.L_x_1068:
[----:B0----5:R-:W-:-:S05]  /*02f0*/  IMAD.WIDE.U32 R4, R5, 0x4, R18 ;  /* 0x0000000405047825 */ /* 0x021fca00078e0012 */
[----:B------:R0:W-:Y:S02]  /*0300*/  STG.E desc[UR6][R4.64], R25 ;  /* 0x0000001904007986 */ /* 0x0001e4000c101906 */
.L_x_1071:
[----:B------:R-:W-:Y:S05]  /*0310*/  BSYNC.RECONVERGENT B0 ;  /* 0x0000000000007941 */ /* 0x000fea0003800200 */
.L_x_1067:
[----:B------:R-:W-:Y:S02]  /*0320*/  IADD3 R0, PT, PT, R0, 0x1, RZ ;  /* 0x0000000100007810 */ /* 0x000fe40007ffe0ff */
[----:B0-----:R-:W-:Y:S02]  /*0330*/  IADD3 R25, PT, PT, R25, UR4, RZ ;  /* 0x0000000419197c10 */ /* 0x001fe4000fffe0ff */
[----:B------:R-:W-:Y:S02]  /*0340*/  ISETP.GE.AND P0, PT, R0, UR9, PT ;  /* 0x0000000900007c0c */ /* 0x000fe4000bf06270 */
[----:B------:R-:W-:-:S13]  /*0350*/  ISETP.LT.AND P1, PT, R25, UR8, PT ;  /* 0x0000000819007c0c */ /* 0x000fda000bf21270 */
[----:B------:R-:W-:Y:S05]  /*0360*/  @!P0 BRA P1, `(.L_x_1072) ;  /* 0xfffffffc007c8947 */ /* 0x000fea000083ffff */
[----:B------:R-:W-:Y:S05]  /*0370*/  EXIT ;  /* 0x000000000000794d */ /* 0x000fea0003800000 */
.L_x_1073:
        /* <DEDUP_REMOVED lines=16> */
.L_x_1121:


//--------------------- .text._Z13InitCellStartPii --------------------------
	.section	.text._Z13InitCellStartPii,"ax",@progbits
	.align	128
        .global         _Z13InitCellStartPii
        .type           _Z13InitCellStartPii,@function
        .size           _Z13InitCellStartPii,(.L_x_1122 - _Z13InitCellStartPii)
        .other          _Z13InitCellStartPii,@"STO_CUDA_ENTRY STV_DEFAULT"
_Z13InitCellStartPii:
.text._Z13InitCellStartPii:
[----:B------:R-:W-:Y:S01]  /*0000*/  LDC R1, c[0x0][0x37c] ;  /* 0x0000df00ff017b82 */ /* 0x000fe20000000800 */
[----:B------:R-:W0:Y:S07]  /*0010*/  S2R R0, SR_TID.X ;  /* 0x0000000000007919 */ /* 0x000e2e0000002100 */
[----:B------:R-:W1:Y:S01]  /*0020*/  S2UR UR4, SR_CTAID.X ;  /* 0x00000000000479c3 */ /* 0x000e620000002500 */
[----:B------:R-:W1:Y:S07]  /*0030*/  LDCU UR5, c[0x0][0x360] ;  /* 0x00006c00ff0577ac */ /* 0x000e6e0008000800 */
[----:B------:R-:W0:Y:S01]  /*0040*/  LDC R7, c[0x0][0x388] ;  /* 0x0000e200ff077b82 */ /* 0x000e220000000800 */
[----:B-1----:R-:W-:-:S06]  /*0050*/  UIMAD UR4, UR5, UR4, URZ ;  /* 0x00000004050472a4 */ /* 0x002fcc000f8e02ff */
[----:B0-----:R-:W-:-:S05]  /*0060*/  IMAD R0, R7, UR4, R0 ;  /* 0x0000000407007c24 */ /* 0x001fca000f8e0200 */
[----:B------:R-:W-:-:S04]  /*0070*/  ISETP.GT.AND P0, PT, R0, 0xffffff, PT ;  /* 0x00ffffff0000780c */ /* 0x000fc80003f04270 */
[----:B------:R-:W-:-:S13]  /*0080*/  ISETP.LT.OR P0, PT, R7, 0x1, P0 ;  /* 0x000000010700780c */ /* 0x000fda0000701670 */
[----:B------:R-:W-:Y:S05]  /*0090*/  @P0 EXIT ;  /* 0x000000000000094d */ /* 0x000fea0003800000 */
[----:B------:R-:W0:Y:S01]  /*00a0*/  LDC.64 R4, c[0x0][0x380] ;  /* 0x0000e000ff047b82 */ /* 0x000e220000000a00 */
[----:B------:R-:W1:Y:S01]  /*00b0*/  LDCU UR4, c[0x0][0x370] ;  /* 0x00006e00ff0477ac */ /* 0x000e620008000800 */
[----:B------:R-:W-:Y:S02]  /*00c0*/  IMAD.MOV.U32 R6, RZ, RZ, RZ ;  /* 0x000000ffff067224 */ /* 0x000fe400078e00ff */
[----:B------:R-:W-:Y:S01]  /*00d0*/  IMAD.MOV.U32 R9, RZ, RZ, -0x1 ;  /* 0xffffffffff097424 */ /* 0x000fe200078e00ff */
[----:B------:R-:W2:Y:S01]  /*00e0*/  LDCU.64 UR6, c[0x0][0x358] ;  /* 0x00006b00ff0677ac */ /* 0x000ea20008000a00 */
[----:B-1----:R-:W-:-:S12]  /*00f0*/  UIMAD UR4, UR5, UR4, URZ ;  /* 0x00000004050472a4 */ /* 0x002fd8000f8e02ff */
.L_x_1074:
[----:B0-----:R-:W-:Y:S01]  /*0100*/  IMAD.WIDE R2, R0, 0x4, R4 ;  /* 0x0000000400027825 */ /* 0x001fe200078e0204 */
[----:B------:R-:W-:-:S03]  /*0110*/  IADD3 R6, PT, PT, R6, 0x1, RZ ;  /* 0x0000000106067810 */ /* 0x000fc60007ffe0ff */
[----:B------:R-:W-:Y:S01]  /*0120*/  VIADD R0, R0, UR4 ;  /* 0x0000000400007c36 */ /* 0x000fe20008000000 */
[----:B--2---:R1:W-:Y:S01]  /*0130*/  STG.E desc[UR6][R2.64], R9 ;  /* 0x0000000902007986 */ /* 0x0043e2000c101906 */
[----:B------:R-:W-:-:S03]  /*0140*/  ISETP.GE.AND P0, PT, R6, R7, PT ;  /* 0x000000070600720c */ /* 0x000fc60003f06270 */
[----:B------:R-:W-:-:S13]  /*0150*/  ISETP.LT.AND P1, PT, R0, 0x1000000, PT ;  /* 0x010000000000780c */ /* 0x000fda0003f21270 */
[----:B-1----:R-:W-:Y:S05]  /*0160*/  @!P0 BRA P1, `(.L_x_1074) ;  /* 0xfffffffc00e48947 */ /* 0x002fea000083ffff */
[----:B------:R-:W-:Y:S05]  /*0170*/  EXIT ;  /* 0x000000000000794d */ /* 0x000fea0003800000 */
.L_x_1075:
        /* <DEDUP_REMOVED lines=16> */
.L_x_1122:


//--------------------- .text._Z16InitialiseDeviceP6float4S0_PjS1_S1_Pfii --------------------------
	.section	.text._Z16InitialiseDeviceP6float4S0_PjS1_S1_Pfii,"ax",@progbits
	.align	128
        .global         _Z16InitialiseDeviceP6float4S0_PjS1_S1_Pfii
        .type           _Z16InitialiseDeviceP6float4S0_PjS1_S1_Pfii,@function
        .size           _Z16InitialiseDeviceP6float4S0_PjS1_S1_Pfii,(.L_x_1102 - _Z16InitialiseDeviceP6float4S0_PjS1_S1_Pfii)
        .other          _Z16InitialiseDeviceP6float4S0_PjS1_S1_Pfii,@"STO_CUDA_ENTRY STV_DEFAULT"
_Z16InitialiseDeviceP6float4S0_PjS1_S1_Pfii:
.text._Z16InitialiseDeviceP6float4S0_PjS1_S1_Pfii:
        /* <DEDUP_REMOVED lines=12> */
[----:B------:R-:W-:Y:S01]  /*00c0*/  IMAD.MOV.U32 R16, RZ, RZ, RZ ;  /* 0x000000ffff107224 */ /* 0x000fe200078e00ff */
[----:B------:R-:W2:Y:S05]  /*00d0*/  LDCU.64 UR6, c[0x0][0x358] ;  /* 0x00006b00ff0677ac */ /* 0x000eaa0008000a00 */
[----:B------:R-:W3:Y:S01]  /*00e0*/  LDC.64 R12, c[0x0][0x3a0] ;  /* 0x0000e800ff0c7b82 */ /* 0x000ee20000000a00 */
[----:B------:R-:W4:Y:S07]  /*00f0*/  LDCU.64 UR8, c[0x0][0x3b0] ;  /* 0x00007600ff0877ac */ /* 0x000f2e0008000a00 */
[----:B------:R-:W0:Y:S01]  /*0100*/  LDC.64 R10, c[0x0][0x388] ;  /* 0x0000e200ff0a7b82 */ /* 0x000e220000000a00 */
[----:B-1----:R-:W-:-:S07]  /*0110*/  UIMAD UR4, UR5, UR4, URZ ;  /* 0x00000004050472a4 */ /* 0x002fce000f8e02ff */
[----:B------:R-:W1:Y:S08]  /*0120*/  LDC.64 R8, c[0x0][0x390] ;  /* 0x0000e400ff087b82 */ /* 0x000e700000000a00 */
[----:B--2-4-:R-:W0:Y:S02]  /*0130*/  LDC.64 R2, c[0x0][0x398] ;  /* 0x0000e600ff027b82 */ /* 0x014e240000000a00 */
.L_x_1082:
[C---:B------:R-:W-:Y:S01]  /*0140*/  ISETP.NE.AND P0, PT, R17.reuse, RZ, PT ;  /* 0x000000ff1100720c */ /* 0x040fe20003f05270 */
[----:B0-----:R-:W-:-:S12]  /*0150*/  IMAD.WIDE R4, R17, 0x10, R14 ;  /* 0x0000001011047825 */ /* 0x001fd800078e020e */
[----:B------:R-:W0:Y:S02]  /*0160*/  @!P0 LDC.64 R20, c[0x0][0x3a8] ;  /* 0x0000ea00ff148b82 */ /* 0x000e240000000a00 */
[----:B0-----:R0:W-:Y:S04]  /*0170*/  @!P0 STG.E desc[UR6][R20.64], RZ ;  /* 0x000000ff14008986 */ /* 0x0011e8000c101906 */
[----:B------:R-:W2:Y:S01]  /*0180*/  LDG.E.128 R4, desc[UR6][R4.64] ;  /* 0x0000000604047981 */ /* 0x000ea2000c1e1d00 */
[----:B------:R-:W-:Y:S01]  /*0190*/  IMAD.MOV.U32 R19, RZ, RZ, 0x3eaaaaab ;  /* 0x3eaaaaabff137424 */ /* 0x000fe200078e00ff */
[----:B------:R-:W-:Y:S01]  /*01a0*/  BSSY.RECONVERGENT B0, `(.L_x_1076) ;  /* 0x000000b000007945 */ /* 0x000fe20003800200 */
[----:B------:R-:W-:-:S04]  /*01b0*/  IMAD.MOV.U32 R18, RZ, RZ, 0x40400000 ;  /* 0x40400000ff127424 */ /* 0x000fc800078e00ff */
[----:B------:R-:W-:-:S04]  /*01c0*/  FFMA R0, R19, -R18, 1 ;  /* 0x3f80000013007423 */ /* 0x000fc80000000812 */
[----:B------:R-:W-:Y:S01]  /*01d0*/  FFMA R19, R0, R19, 0.3333333432674407959 ;  /* 0x3eaaaaab00137423 */ /* 0x000fe20000000013 */
[----:B--2---:R-:W2:Y:S03]  /*01e0*/  FCHK P0, R4, 3 ;  /* 0x4040000004007902 */ /* 0x004ea60000000000 */
[----:B------:R-:W-:-:S04]  /*01f0*/  FFMA R0, R4, R19, RZ ;  /* 0x0000001304007223 */ /* 0x000fc800000000ff */
[----:B------:R-:W-:-:S04]  /*0200*/  FFMA R7, R0, -3, R4 ;  /* 0xc040000000077823 */ /* 0x000fc80000000004 */
[----:B------:R-:W-:Y:S01]  /*0210*/  FFMA R0, R19, R7, R0 ;  /* 0x0000000713007223 */ /* 0x000fe20000000000 */
[----:B0-2---:R-:W-:Y:S06]  /*0220*/  @!P0 BRA `(.L_x_1077) ;  /* 0x0000000000088947 */ /* 0x005fec0003800000 */
[----:B------:R-:W-:-:S07]  /*0230*/  MOV R20, 0x250 ;  /* 0x0000025000147802 */ /* 0x000fce0000000f00 */
[----:B-1-3--:R-:W-:Y:S05]  /*0240*/  CALL.REL.NOINC `($__internal_7_$__cuda_sm3x_div_rn_noftz_f32_slowpath) ;  /* 0x0000000000bc7944 */ /* 0x00afea0003c00000 */
.L_x_1077:
[----:B------:R-:W-:Y:S05]  /*0250*/  BSYNC.RECONVERGENT B0 ;  /* 0x0000000000007941 */ /* 0x000fea0003800200 */
.L_x_1076:
[----:B------:R-:W-:Y:S01]  /*0260*/  IMAD.MOV.U32 R7, RZ, RZ, 0x3eaaaaab ;  /* 0x3eaaaaabff077424 */ /* 0x000fe200078e00ff */
[----:B------:R-:W0:Y:S01]  /*0270*/  FCHK P0, R5, 3 ;  /* 0x4040000005007902 */ /* 0x000e220000000000 */
[----:B------:R-:W-:Y:S02]  /*0280*/  BSSY.RECONVERGENT B0, `(.L_x_1078) ;  /* 0x000000c000007945 */ /* 0x000fe40003800200 */
[----:B------:R-:W-:-:S04]  /*0290*/  FFMA R4, R7, -R18, 1 ;  /* 0x3f80000007047423 */ /* 0x000fc80000000812 */
[----:B------:R-:W-:Y:S01]  /*02a0*/  FFMA R19, R4, R7, 0.3333333432674407959 ;  /* 0x3eaaaaab04137423 */ /* 0x000fe20000000007 */
[----:B------:R2:W4:Y:S03]  /*02b0*/  F2I.TRUNC.NTZ R21, R0 ;  /* 0x0000000000157305 */ /* 0x000526000020f100 */
[----:B------:R-:W-:-:S04]  /*02c0*/  FFMA R4, R5, R19, RZ ;  /* 0x0000001305047223 */ /* 0x000fc800000000ff */
[----:B------:R-:W-:-:S04]  /*02d0*/  FFMA R7, R4, -3, R5 ;  /* 0xc040000004077823 */ /* 0x000fc80000000005 */
[----:B------:R-:W-:Y:S01]  /*02e0*/  FFMA R4, R19, R7, R4 ;  /* 0x0000000713047223 */ /* 0x000fe20000000004 */
[----:B0-2---:R-:W-:Y:S06]  /*02f0*/  @!P0 BRA `(.L_x_1079) ;  /* 0x0000000000108947 */ /* 0x005fec0003800000 */
[----:B------:R-:W-:Y:S02]  /*0300*/  MOV R4, R5 ;  /* 0x0000000500047202 */ /* 0x000fe40000000f00 */
[----:B------:R-:W-:-:S07]  /*0310*/  MOV R20, 0x330 ;  /* 0x0000033000147802 */ /* 0x000fce0000000f00 */
[----:B-1-34-:R-:W-:Y:S05]  /*0320*/  CALL.REL.NOINC `($__internal_7_$__cuda_sm3x_div_rn_noftz_f32_slowpath) ;  /* 0x0000000000847944 */ /* 0x01afea0003c00000 */
[----:B------:R-:W-:-:S07]  /*0330*/  IMAD.MOV.U32 R4, RZ, RZ, R0 ;  /* 0x000000ffff047224 */ /* 0x000fce00078e0000 */
.L_x_1079:
[----:B------:R-:W-:Y:S05]  /*0340*/  BSYNC.RECONVERGENT B0 ;  /* 0x0000000000007941 */ /* 0x000fea0003800200 */
.L_x_1078:
[----:B------:R-:W-:Y:S01]  /*0350*/  IMAD.MOV.U32 R5, RZ, RZ, 0x3eaaaaab ;  /* 0x3eaaaaabff057424 */ /* 0x000fe200078e00ff */
[----:B------:R-:W-:Y:S01]  /*0360*/  FCHK P0, R6, 3 ;  /* 0x4040000006007902 */ /* 0x000fe20000000000 */
[----:B------:R-:W-:Y:S02]  /*0370*/  BSSY.RECONVERGENT B0, `(.L_x_1080) ;  /* 0x000000c000007945 */ /* 0x000fe40003800200 */
[----:B------:R-:W-:-:S04]  /*0380*/  FFMA R0, R5, -R18, 1 ;  /* 0x3f80000005007423 */ /* 0x000fc80000000812 */
[----:B------:R-:W-:Y:S01]  /*0390*/  FFMA R20, R0, R5, 0.3333333432674407959 ;  /* 0x3eaaaaab00147423 */ /* 0x000fe20000000005 */
[----:B------:R-:W4:Y:S03]  /*03a0*/  F2I.TRUNC.NTZ R4, R4 ;  /* 0x0000000400047305 */ /* 0x000f26000020f100 */
[----:B------:R-:W-:-:S04]  /*03b0*/  FFMA R5, R6, R20, RZ ;  /* 0x0000001406057223 */ /* 0x000fc800000000ff */
[----:B------:R-:W-:-:S04]  /*03c0*/  FFMA R0, R5, -3, R6 ;  /* 0xc040000005007823 */ /* 0x000fc80000000006 */
[----:B------:R-:W-:Y:S01]  /*03d0*/  FFMA R0, R20, R0, R5 ;  /* 0x0000000014007223 */ /* 0x000fe20000000005 */
[----:B----4-:R-:W-:Y:S01]  /*03e0*/  IMAD R21, R21, 0x100, R4 ;  /* 0x0000010015157824 */ /* 0x010fe200078e0204 */
[----:B------:R-:W-:Y:S06]  /*03f0*/  @!P0 BRA `(.L_x_1081) ;  /* 0x00000000000c8947 */ /* 0x000fec0003800000 */
[----:B------:R-:W-:Y:S01]  /*0400*/  IMAD.MOV.U32 R4, RZ, RZ, R6 ;  /* 0x000000ffff047224 */ /* 0x000fe200078e0006 */
[----:B------:R-:W-:-:S07]  /*0410*/  MOV R20, 0x430 ;  /* 0x0000043000147802 */ /* 0x000fce0000000f00 */
[----:B-1-3--:R-:W-:Y:S05]  /*0420*/  CALL.REL.NOINC `($__internal_7_$__cuda_sm3x_div_rn_noftz_f32_slowpath) ;  /* 0x0000000000447944 */ /* 0x00afea0003c00000 */
.L_x_1081:
[----:B------:R-:W-:Y:S05]  /*0430*/  BSYNC.RECONVERGENT B0 ;  /* 0x0000000000007941 */ /* 0x000fea0003800200 */
.L_x_1080:
[----:B------:R-:W0:Y:S01]  /*0440*/  F2I.TRUNC.NTZ R0, R0 ;  /* 0x0000000000007305 */ /* 0x000e22000020f100 */
[----:B-1----:R-:W-:-:S04]  /*0450*/  IMAD.WIDE R4, R17, 0x4, R8 ;  /* 0x0000000411047825 */ /* 0x002fc800078e0208 */
[----:B------:R-:W-:-:S04]  /*0460*/  IMAD.WIDE R6, R17, 0x4, R2 ;  /* 0x0000000411067825 */ /* 0x000fc800078e0202 */
[----:B---3--:R-:W-:-:S04]  /*0470*/  IMAD.WIDE R18, R17, 0x4, R12 ;  /* 0x0000000411127825 */ /* 0x008fc800078e020c */
[----:B------:R-:W-:Y:S01]  /*0480*/  VIADD R16, R16, 0x1 ;  /* 0x0000000110107836 */ /* 0x000fe20000000000 */
[----:B0-----:R-:W-:Y:S01]  /*0490*/  LEA R23, R21, R0, 0x8 ;  /* 0x0000000015177211 */ /* 0x001fe200078e40ff */
[----:B------:R-:W-:-:S03]  /*04a0*/  IMAD.WIDE R20, R17, 0x10, R10 ;  /* 0x0000001011147825 */ /* 0x000fc600078e020a */
[----:B------:R-:W-:Y:S01]  /*04b0*/  ISETP.GE.AND P0, PT, R16, UR9, PT ;  /* 0x0000000910007c0c */ /* 0x000fe2000bf06270 */
[----:B------:R-:W-:Y:S04]  /*04c0*/  STG.E desc[UR6][R4.64], R23 ;  /* 0x0000001704007986 */ /* 0x000fe8000c101906 */
[----:B------:R-:W-:Y:S04]  /*04d0*/  STG.E desc[UR6][R6.64], R17 ;  /* 0x0000001106007986 */ /* 0x000fe8000c101906 */
[----:B------:R0:W-:Y:S04]  /*04e0*/  STG.E desc[UR6][R18.64], R17 ;  /* 0x0000001112007986 */ /* 0x0001e8000c101906 */
[----:B------:R2:W-:Y:S01]  /*04f0*/  STG.E.128 desc[UR6][R20.64], RZ ;  /* 0x000000ff14007986 */ /* 0x0005e2000c101d06 */
[----:B0-----:R-:W-:-:S05]  /*0500*/  VIADD R17, R17, UR4 ;  /* 0x0000000411117c36 */ /* 0x001fca0008000000 */
[----:B------:R-:W-:-:S13]  /*0510*/  ISETP.LT.AND P1, PT, R17, UR8, PT ;  /* 0x0000000811007c0c */ /* 0x000fda000bf21270 */
[----:B--2---:R-:W-:Y:S05]  /*0520*/  @!P0 BRA P1, `(.L_x_1082) ;  /* 0xfffffffc00048947 */ /* 0x004fea000083ffff */
[----:B------:R-:W-:Y:S05]  /*0530*/  EXIT ;  /* 0x000000000000794d */ /* 0x000fea0003800000 */
        .weak           $__internal_7_$__cuda_sm3x_div_rn_noftz_f32_slowpath
        .type           $__internal_7_$__cuda_sm3x_div_rn_noftz_f32_slowpath,@function
        .size           $__internal_7_$__cuda_sm3x_div_rn_noftz_f32_slowpath,(.L_x_1102 - $__internal_7_$__cuda_sm3x_div_rn_noftz_f32_slowpath)
$__internal_7_$__cuda_sm3x_div_rn_noftz_f32_slowpath:
[----:B------:R-:W-:Y:S01]  /*0540*/  SHF.R.U32.HI R19, RZ, 0x17, R18 ;  /* 0x00000017ff137819 */ /* 0x000fe20000011612 */
[----:B------:R-:W-:Y:S01]  /*0550*/  BSSY.RECONVERGENT B1, `(.L_x_1083) ;  /* 0x0000065000017945 */ /* 0x000fe20003800200 */
[--C-:B------:R-:W-:Y:S01]  /*0560*/  SHF.R.U32.HI R22, RZ, 0x17, R4.reuse ;  /* 0x00000017ff167819 */ /* 0x100fe20000011604 */
[----:B------:R-:W-:Y:S01]  /*0570*/  IMAD.MOV.U32 R23, RZ, RZ, R4 ;  /* 0x000000ffff177224 */ /* 0x000fe200078e0004 */
[----:B------:R-:W-:Y:S01]  /*0580*/  LOP3.LUT R19, R19, 0xff, RZ, 0xc0, !PT ;  /* 0x000000ff13137812 */ /* 0x000fe200078ec0ff */
[----:B------:R-:W-:Y:S01]  /*0590*/  IMAD.MOV.U32 R24, RZ, RZ, 0x40400000 ;  /* 0x40400000ff187424 */ /* 0x000fe200078e00ff */
[----:B------:R-:W-:-:S03]  /*05a0*/  LOP3.LUT R22, R22, 0xff, RZ, 0xc0, !PT ;  /* 0x000000ff16167812 */ /* 0x000fc600078ec0ff */
[----:B------:R-:W-:Y:S01]  /*05b0*/  VIADD R25, R19, 0xffffffff ;  /* 0xffffffff13197836 */ /* 0x000fe20000000000 */
[----:B------:R-:W-:-:S04]  /*05c0*/  IADD3 R26, PT, PT, R22, -0x1, RZ ;  /* 0xffffffff161a7810 */ /* 0x000fc80007ffe0ff */
[----:B------:R-:W-:-:S04]  /*05d0*/  ISETP.GT.U32.AND P0, PT, R25, 0xfd, PT ;  /* 0x000000fd1900780c */ /* 0x000fc80003f04070 */
[----:B------:R-:W-:-:S13]  /*05e0*/  ISETP.GT.U32.OR P0, PT, R26, 0xfd, P0 ;  /* 0x000000fd1a00780c */ /* 0x000fda0000704470 */
[----:B------:R-:W-:Y:S01]  /*05f0*/  @!P0 IMAD.MOV.U32 R7, RZ, RZ, RZ ;  /* 0x000000ffff078224 */ /* 0x000fe200078e00ff */
[----:B------:R-:W-:Y:S06]  /*0600*/  @!P0 BRA `(.L_x_1084) ;  /* 0x0000000000608947 */ /* 0x000fec0003800000 */
[----:B------:R-:W-:Y:S01]  /*0610*/  HFMA2 R0, -RZ, RZ, 2.125, 0 ;  /* 0x40400000ff007431 */ /* 0x000fe200000001ff */
[----:B------:R-:W-:-:S04]  /*0620*/  FSETP.GTU.FTZ.AND P0, PT, |R4|, +INF , PT ;  /* 0x7f8000000400780b */ /* 0x000fc80003f1c200 */
[----:B------:R-:W-:-:S04]  /*0630*/  FSETP.GTU.FTZ.AND P1, PT, |R0|, +INF , PT ;  /* 0x7f8000000000780b */ /* 0x000fc80003f3c200 */
[----:B------:R-:W-:-:S13]  /*0640*/  PLOP3.LUT P0, PT, P0, P1, PT, 0xf8, 0x8f ;  /* 0x00000000008f781c */ /* 0x000fda0000703f70 */
[----:B------:R-:W-:Y:S05]  /*0650*/  @P0 BRA `(.L_x_1085) ;  /* 0x00000004004c0947 */ /* 0x000fea0003800000 */
[----:B------:R-:W-:-:S13]  /*0660*/  LOP3.LUT P0, RZ, R24, 0x7fffffff, R23, 0xc8, !PT ;  /* 0x7fffffff18ff7812 */ /* 0x000fda000780c817 */
[----:B------:R-:W-:Y:S05]  /*0670*/  @!P0 BRA `(.L_x_1086) ;  /* 0x00000004003c8947 */ /* 0x000fea0003800000 */
[----:B------:R-:W-:Y:S02]  /*0680*/  FSETP.NEU.FTZ.AND P2, PT, |R4|, +INF , PT ;  /* 0x7f8000000400780b */ /* 0x000fe40003f5d200 */
        /* <DEDUP_REMOVED lines=11> */
[----:B------:R-:W-:Y:S02]  /*0740*/  @P0 IMAD.MOV.U32 R7, RZ, RZ, RZ ;  /* 0x000000ffff070224 */ /* 0x000fe400078e00ff */
[----:B------:R-:W-:Y:S01]  /*0750*/  @!P0 FFMA R23, R4, 1.84467440737095516160e+19, RZ ;  /* 0x5f80000004178823 */ /* 0x000fe200000000ff */
[----:B------:R-:W-:Y:S02]  /*0760*/  @!P0 IMAD.MOV.U32 R7, RZ, RZ, -0x40 ;  /* 0xffffffc0ff078424 */ /* 0x000fe400078e00ff */
[----:B------:R-:W-:Y:S02]  /*0770*/  @!P1 FFMA R24, R0, 1.84467440737095516160e+19, RZ ;  /* 0x5f80000000189823 */ /* 0x000fe400000000ff */
[----:B------:R-:W-:-:S07]  /*0780*/  @!P1 VIADD R7, R7, 0x40 ;  /* 0x0000004007079836 */ /* 0x000fce0000000000 */
.L_x_1084:
[----:B------:R-:W-:Y:S01]  /*0790*/  LEA R25, R19, 0xc0800000, 0x17 ;  /* 0xc080000013197811 */ /* 0x000fe200078eb8ff */
[----:B------:R-:W-:Y:S01]  /*07a0*/  VIADD R4, R22, 0xffffff81 ;  /* 0xffffff8116047836 */ /* 0x000fe20000000000 */
[----:B------:R-:W-:Y:S02]  /*07b0*/  BSSY.RECONVERGENT B2, `(.L_x_1089) ;  /* 0x0000035000027945 */ /* 0x000fe40003800200 */
[----:B------:R-:W-:Y:S01]  /*07c0*/  IADD3 R24, PT, PT, -R25, R24, RZ ;  /* 0x0000001819187210 */ /* 0x000fe20007ffe1ff */
[----:B------:R-:W-:-:S03]  /*07d0*/  IMAD R0, R4, -0x800000, R23 ;  /* 0xff80000004007824 */ /* 0x000fc600078e0217 */
[----:B------:R0:W1:Y:S01]  /*07e0*/  MUFU.RCP R26, R24 ;  /* 0x00000018001a7308 */ /* 0x0000620000001000 */
[----:B------:R-:W-:Y:S01]  /*07f0*/  FADD.FTZ R25, -R24, -RZ ;  /* 0x800000ff18197221 */ /* 0x000fe20000010100 */
[----:B0-----:R-:W-:-:S05]  /*0800*/  IADD3 R24, PT, PT, R4, 0x7f, -R19 ;  /* 0x0000007f04187810 */ /* 0x001fca0007ffe813 */
[----:B------:R-:W-:Y:S02]  /*0810*/  IMAD.IADD R19, R24, 0x1, R7 ;  /* 0x0000000118137824 */ /* 0x000fe400078e0207 */
        /* <DEDUP_REMOVED lines=26> */
[----:B------:R-:W-:Y:S01]  /*09c0*/  VIADD R22, R7, 0x20 ;  /* 0x0000002007167836 */ /* 0x000fe20000000000 */
[----:B------:R-:W-:Y:S01]  /*09d0*/  LOP3.LUT R19, R19, 0x800000, RZ, 0xfc, !PT ;  /* 0x0080000013137812 */ /* 0x000fe200078efcff */
[----:B------:R-:W-:-:S02]  /*09e0*/  IMAD.MOV R7, RZ, RZ, -R7 ;  /* 0x000000ffff077224 */ /* 0x000fc400078e0a07 */
        /* <DEDUP_REMOVED lines=9> */
[----:B------:R-:W-:-:S05]  /*0a80*/  LOP3.LUT R7, R7, R4, RZ, 0xc0, !PT ;  /* 0x0000000407077212 */ /* 0x000fca00078ec0ff */
[----:B------:R-:W-:-:S05]  /*0a90*/  IMAD.IADD R7, R22, 0x1, R7 ;  /* 0x0000000116077824 */ /* 0x000fca00078e0207 */
[----:B------:R-:W-:Y:S01]  /*0aa0*/  LOP3.LUT R0, R7, R0, RZ, 0xfc, !PT ;  /* 0x0000000007007212 */ /* 0x000fe200078efcff */
[----:B------:R-:W-:Y:S06]  /*0ab0*/  BRA `(.L_x_1092) ;  /* 0x0000000000107947 */ /* 0x000fec0003800000 */
.L_x_1091:
[----:B------:R-:W-:-:S04]  /*0ac0*/  LOP3.LUT R0, R0, 0x80000000, RZ, 0xc0, !PT ;  /* 0x8000000000007812 */ /* 0x000fc800078ec0ff */
[----:B------:R-:W-:Y:S01]  /*0ad0*/  LOP3.LUT R0, R0, 0x7f800000, RZ, 0xfc, !PT ;  /* 0x7f80000000007812 */ /* 0x000fe200078efcff */
[----:B------:R-:W-:Y:S06]  /*0ae0*/  BRA `(.L_x_1092) ;  /* 0x0000000000047947 */ /* 0x000fec0003800000 */
.L_x_1090:
[----:B------:R-:W-:-:S07]  /*0af0*/  LEA R0, R19, R0, 0x17 ;  /* 0x0000000013007211 */ /* 0x000fce00078eb8ff */
.L_x_1092:
[----:B------:R-:W-:Y:S05]  /*0b00*/  BSYNC.RECONVERGENT B2 ;  /* 0x0000000000027941 */ /* 0x000fea0003800200 */
.L_x_1089:
[----:B------:R-:W-:Y:S05]  /*0b10*/  BRA `(.L_x_1093) ;  /* 0x0000000000207947 */ /* 0x000fea0003800000 */
.L_x_1088:
[----:B------:R-:W-:-:S04]  /*0b20*/  LOP3.LUT R0, R24, 0x80000000, R23, 0x48, !PT ;  /* 0x8000000018007812 */ /* 0x000fc800078e4817 */
[----:B------:R-:W-:Y:S01]  /*0b30*/  LOP3.LUT R0, R0, 0x7f800000, RZ, 0xfc, !PT ;  /* 0x7f80000000007812 */ /* 0x000fe200078efcff */
[----:B------:R-:W-:Y:S06]  /*0b40*/  BRA `(.L_x_1093) ;  /* 0x0000000000147947 */ /* 0x000fec0003800000 */
.L_x_1087:
[----:B------:R-:W-:Y:S01]  /*0b50*/  LOP3.LUT R0, R24, 0x80000000, R23, 0x48, !PT ;  /* 0x8000000018007812 */ /* 0x000fe200078e4817 */
[----:B------:R-:W-:Y:S06]  /*0b60*/  BRA `(.L_x_1093) ;  /* 0x00000000000c7947 */ /* 0x000fec0003800000 */
.L_x_1086:
[----:B------:R-:W0:Y:S01]  /*0b70*/  MUFU.RSQ R0, -QNAN ;  /* 0xffc0000000007908 */ /* 0x000e220000001400 */
[----:B------:R-:W-:Y:S05]  /*0b80*/  BRA `(.L_x_1093) ;  /* 0x0000000000047947 */ /* 0x000fea0003800000 */
.L_x_1085:
[----:B------:R-:W-:-:S07]  /*0b90*/  FADD.FTZ R0, R4, R0 ;  /* 0x0000000004007221 */ /* 0x000fce0000010000 */
.L_x_1093:
[----:B------:R-:W-:Y:S05]  /*0ba0*/  BSYNC.RECONVERGENT B1 ;  /* 0x0000000000017941 */ /* 0x000fea0003800200 */
.L_x_1083:
[----:B------:R-:W-:Y:S02]  /*0bb0*/  IMAD.MOV.U32 R22, RZ, RZ, R20 ;  /* 0x000000ffff167224 */ /* 0x000fe400078e0014 */
[----:B------:R-:W-:-:S04]  /*0bc0*/  IMAD.MOV.U32 R23, RZ, RZ, 0x0 ;  /* 0x00000000ff177424 */ /* 0x000fc800078e00ff */
[----:B0-----:R-:W-:Y:S05]  /*0bd0*/  RET.REL.NODEC R22 `(_Z16InitialiseDeviceP6float4S0_PjS1_S1_Pfii) ;  /* 0xfffffff416087950 */ /* 0x001fea0003c3ffff */
.L_x_1094:
        /* <DEDUP_REMOVED lines=10> */
.L_x_1102:


//--------------------- .nv.shared._ZN3cub18CUB_300001_SM_10006detail10radix_sort29DeviceRadixSortOnesweepKernelINS1_5radix10policy_hubIjjyE10Policy1000ELNS0_9SortOrderE0EjjyiiNS1_21identity_decomposer_tEEEvPT5_SB_PT3_PKSC_PT1_PKSG_PT2_PKSK_T4_iiT6_ --------------------------
	.section	.nv.shared._ZN3cub18CUB_300001_SM_10006detail10radix_sort29DeviceRadixSortOnesweepKernelINS1_5radix10policy_hubIjjyE10Policy1000ELNS0_9SortOrderE0EjjyiiNS1_21identity_decomposer_tEEEvPT5_SB_PT3_PKSC_PT1_PKSG_PT2_PKSK_T4_iiT6_,"aw",@nobits
	.sectionflags	@""
	.align	16
.nv.shared._ZN3cub18CUB_300001_SM_10006detail10radix_sort29DeviceRadixSortOnesweepKernelINS1_5radix10policy_hubIjjyE10Policy1000ELNS0_9SortOrderE0EjjyiiNS1_21identity_decomposer_tEEEvPT5_SB_PT3_PKSC_PT1_PKSG_PT2_PKSK_T4_iiT6_:
	.zero		29184


//--------------------- .nv.shared.reserved.0     --------------------------
	.section	.nv.shared.reserved.0,"aw",@nobits
	.weak		__nv_reservedSMEM_offset_0_alias
	.size		__nv_reservedSMEM_offset_0_alias, 0, 64
	.other		__nv_reservedSMEM_offset_0_alias,@"STO_CUDA_RESERVED_SHARED STV_DEFAULT"
__nv_reservedSMEM_offset_0_alias:
	.zero		0
	.zero		64


//--------------------- .nv.global                --------------------------
	.section	.nv.global,"aw",@nobits
.nv.global:
	.type		_ZN34_INTERNAL_6cb43423_4_k_cu_3937fdce6thrust24THRUST_300001_SM_1000_NS12placeholders2_8E,@object
	.size		_ZN34_INTERNAL_6cb43423_4_k_cu_3937fdce6thrust24THRUST_300001_SM_1000_NS12placeholders2_8E,(_ZN34_INTERNAL_6cb43423_4_k_cu_3937fdce4cuda3std3__436_GLOBAL__N__6cb43423_4_k_cu_3937fdce6ignoreE - _ZN34_INTERNAL_6cb43423_4_k_cu_3937fdce6thrust24THRUST_300001_SM_1000_NS12placeholders2_8E)
_ZN34_INTERNAL_6cb43423_4_k_cu_3937fdce6thrust24THRUST_300001_SM_1000_NS12placeholders2_8E:
	.zero		1
	.type		_ZN34_INTERNAL_6cb43423_4_k_cu_3937fdce4cuda3std3__436_GLOBAL__N__6cb43423_4_k_cu_3937fdce6ignoreE,@object
	.size		_ZN34_INTERNAL_6cb43423_4_k_cu_3937fdce4cuda3std3__436_GLOBAL__N__6cb43423_4_k_cu_3937fdce6ignoreE,(_ZN34_INTERNAL_6cb43423_4_k_cu_3937fdce4cuda3std6ranges3__45__cpo4dataE - _ZN34_INTERNAL_6cb43423_4_k_cu_3937fdce4cuda3std3__436_GLOBAL__N__6cb43423_4_k_cu_3937fdce6ignoreE)
_ZN34_INTERNAL_6cb43423_4_k_cu_3937fdce4cuda3std3__436_GLOBAL__N__6cb43423_4_k_cu_3937fdce6ignoreE:
	.zero		1
	.type		_ZN34_INTERNAL_6cb43423_4_k_cu_3937fdce4cuda3std6ranges3__45__cpo4dataE,@object
	.size		_ZN34_INTERNAL_6cb43423_4_k_cu_3937fdce4cuda3std6ranges3__45__cpo4dataE,(_ZN34_INTERNAL_6cb43423_4_k_cu_3937fdce6thrust24THRUST_300001_SM_1000_NS6system3cpp3parE - _ZN34_INTERNAL_6cb43423_4_k_cu_3937fdce4cuda3std6ranges3__45__cpo4dataE)
_ZN34_INTERNAL_6cb43423_4_k_cu_3937fdce4cuda3std6ranges3__45__cpo4dataE:
	.zero		1
	.type		_ZN34_INTERNAL_6cb43423_4_k_cu_3937fdce6thrust24THRUST_300001_SM_1000_NS6system3cpp3parE,@object
	.size		_ZN34_INTERNAL_6cb43423_4_k_cu_3937fdce6thrust24THRUST_300001_SM_1000_NS6system3cpp3parE,(_ZN34_INTERNAL_6cb43423_4_k_cu_3937fdce4cuda3std3__45__cpo5beginE - _ZN34_INTERNAL_6cb43423_4_k_cu_3937fdce6thrust24THRUST_300001_SM_1000_NS6system3cpp3parE)
_ZN34_INTERNAL_6cb43423_4_k_cu_3937fdce6thrust24THRUST_300001_SM_1000_NS6system3cpp3parE:
	.zero		1
	.type		_ZN34_INTERNAL_6cb43423_4_k_cu_3937fdce4cuda3std3__45__cpo5beginE,@object
	.size		_ZN34_INTERNAL_6cb43423_4_k_cu_3937fdce4cuda3std3__45__cpo5beginE,(_ZN34_INTERNAL_6cb43423_4_k_cu_3937fdce4cuda3std6ranges3__45__cpo5beginE - _ZN34_INTERNAL_6cb43423_4_k_cu_3937fdce4cuda3std3__45__cpo5beginE)
_ZN34_INTERNAL_6cb43423_4_k_cu_3937fdce4cuda3std3__45__cpo5beginE:
	.zero		1
	.type		_ZN34_INTERNAL_6cb43423_4_k_cu_3937fdce4cuda3std6ranges3__45__cpo5beginE,@object
	.size		_ZN34_INTERNAL_6cb43423_4_k_cu_3937fdce4cuda3std6ranges3__45__cpo5beginE,(_ZN34_INTERNAL_6cb43423_4_k_cu_3937fdce6thrust24THRUST_300001_SM_1000_NS6deviceE - _ZN34_INTERNAL_6cb43423_4_k_cu_3937fdce4cuda3std6ranges3__45__cpo5beginE)
_ZN34_INTERNAL_6cb43423_4_k_cu_3937fdce4cuda3std6ranges3__45__cpo5beginE:
	.zero		1
	.type		_ZN34_INTERNAL_6cb43423_4_k_cu_3937fdce6thrust24THRUST_300001_SM_1000_NS6deviceE,@object
	.size		_ZN34_INTERNAL_6cb43423_4_k_cu_3937fdce6thrust24THRUST_300001_SM_1000_NS6deviceE,(_ZN34_INTERNAL_6cb43423_4_k_cu_3937fdce4cuda3std3__47nulloptE - _ZN34_INTERNAL_6cb43423_4_k_cu_3937fdce6thrust24THRUST_300001_SM_1000_NS6deviceE)
_ZN34_INTERNAL_6cb43423_4_k_cu_3937fdce6thrust24THRUST_300001_SM_1000_NS6deviceE:
	.zero		1
	.type		_ZN34_INTERNAL_6cb43423_4_k_cu_3937fdce4cuda3std3__47nulloptE,@object
	.size		_ZN34_INTERNAL_6cb43423_4_k_cu_3937fdce4cuda3std3__47nulloptE,(_ZN34_INTERNAL_6cb43423_4_k_cu_3937fdce4cuda3std6ranges3__45__cpo8distanceE - _ZN34_INTERNAL_6cb43423_4_k_cu_3937fdce4cuda3std3__47nulloptE)
_ZN34_INTERNAL_6cb43423_4_k_cu_3937fdce4cuda3std3__47nulloptE:
	.zero		1
	.type		_ZN34_INTERNAL_6cb43423_4_k_cu_3937fdce4cuda3std6ranges3__45__cpo8distanceE,@object
	.size		_ZN34_INTERNAL_6cb43423_4_k_cu_3937fdce4cuda3std6ranges3__45__cpo8distanceE,(_ZN34_INTERNAL_6cb43423_4_k_cu_3937fdce6thrust24THRUST_300001_SM_1000_NS12placeholders2_4E - _ZN34_INTERNAL_6cb43423_4_k_cu_3937fdce4cuda3std6ranges3__45__cpo8distanceE)
_ZN34_INTERNAL_6cb43423_4_k_cu_3937fdce4cuda3std6ranges3__45__cpo8distanceE:
	.zero		1
	.type		_ZN34_INTERNAL_6cb43423_4_k_cu_3937fdce6thrust24THRUST_300001_SM_1000_NS12placeholders2_4E,@object
	.size		_ZN34_INTERNAL_6cb43423_4_k_cu_3937fdce6thrust24THRUST_300001_SM_1000_NS12placeholders2_4E,(_ZN34_INTERNAL_6cb43423_4_k_cu_3937fdce4cuda3std3__45__cpo6rbeginE - _ZN34_INTERNAL_6cb43423_4_k_cu_3937fdce6thrust24THRUST_300001_SM_1000_NS12placeholders2_4E)
_ZN34_INTERNAL_6cb43423_4_k_cu_3937fdce6thrust24THRUST_300001_SM_1000_NS12placeholders2_4E:
	.zero		1
	.type		_ZN34_INTERNAL_6cb43423_4_k_cu_3937fdce4cuda3std3__45__cpo6rbeginE,@object
	.size		_ZN34_INTERNAL_6cb43423_4_k_cu_3937fdce4cuda3std3__45__cpo6rbeginE,(_ZN34_INTERNAL_6cb43423_4_k_cu_3937fdce4cuda3std6ranges3__45__cpo7advanceE - _ZN34_INTERNAL_6cb43423_4_k_cu_3937fdce4cuda3std3__45__cpo6rbeginE)
_ZN34_INTERNAL_6cb43423_4_k_cu_3937fdce4cuda3std3__45__cpo6rbeginE:
	.zero		1
	.type		_ZN34_INTERNAL_6cb43423_4_k_cu_3937fdce4cuda3std6ranges3__45__cpo7advanceE,@object
	.size		_ZN34_INTERNAL_6cb43423_4_k_cu_3937fdce4cuda3std6ranges3__45__cpo7advanceE,(_ZN34_INTERNAL_6cb43423_4_k_cu_3937fdce6thrust24THRUST_300001_SM_1000_NS12placeholders3_10E - _ZN34_INTERNAL_6cb43423_4_k_cu_3937fdce4cuda3std6ranges3__45__cpo7advanceE)
_ZN34_INTERNAL_6cb43423_4_k_cu_3937fdce4cuda3std6ranges3__45__cpo7advanceE:
	.zero		1
	.type		_ZN34_INTERNAL_6cb43423_4_k_cu_3937fdce6thrust24THRUST_300001_SM_1000_NS12placeholders3_10E,@object
	.size		_ZN34_INTERNAL_6cb43423_4_k_cu_3937fdce6thrust24THRUST_300001_SM_1000_NS12placeholders3_10E,(_ZN34_INTERNAL_6cb43423_4_k_cu_3937fdce4cuda3std3__48in_placeE - _ZN34_INTERNAL_6cb43423_4_k_cu_3937fdce6thrust24THRUST_300001_SM_1000_NS12placeholders3_10E)
_ZN34_INTERNAL_6cb43423_4_k_cu_3937fdce6thrust24THRUST_300001_SM_1000_NS12placeholders3_10E:
	.zero		1
	.type		_ZN34_INTERNAL_6cb43423_4_k_cu_3937fdce4cuda3std3__48in_placeE,@object
	.size		_ZN34_INTERNAL_6cb43423_4_k_cu_3937fdce4cuda3std3__48in_placeE,(_ZN34_INTERNAL_6cb43423_4_k_cu_3937fdce4cuda3std6ranges3__45__cpo4sizeE - _ZN34_INTERNAL_6cb43423_4_k_cu_3937fdce4cuda3std3__48in_placeE)
_ZN34_INTERNAL_6cb43423_4_k_cu_3937fdce4cuda3std3__48in_placeE:
	.zero		1
	.type		_ZN34_INTERNAL_6cb43423_4_k_cu_3937fdce4cuda3std6ranges3__45__cpo4sizeE,@object
	.size		_ZN34_INTERNAL_6cb43423_4_k_cu_3937fdce4cuda3std6ranges3__45__cpo4sizeE,(_ZN34_INTERNAL_6cb43423_4_k_cu_3937fdce6thrust24THRUST_300001_SM_1000_NS12placeholders2_2E - _ZN34_INTERNAL_6cb43423_4_k_cu_3937fdce4cuda3std6ranges3__45__cpo4sizeE)
_ZN34_INTERNAL_6cb43423_4_k_cu_3937fdce4cuda3std6ranges3__45__cpo4sizeE:
	.zero		1
	.type		_ZN34_INTERNAL_6cb43423_4_k_cu_3937fdce6thrust24THRUST_300001_SM_1000_NS12placeholders2_2E,@object
	.size		_ZN34_INTERNAL_6cb43423_4_k_cu_3937fdce6thrust24THRUST_300001_SM_1000_NS12placeholders2_2E,(_ZN34_INTERNAL_6cb43423_4_k_cu_3937fdce4cuda3std3__45__cpo6cbeginE - _ZN34_INTERNAL_6cb43423_4_k_cu_3937fdce6thrust24THRUST_300001_SM_1000_NS12placeholders2_2E)
_ZN34_INTERNAL_6cb43423_4_k_cu_3937fdce6thrust24THRUST_300001_SM_1000_NS12placeholders2_2E:
	.zero		1
	.type		_ZN34_INTERNAL_6cb43423_4_k_cu_3937fdce4cuda3std3__45__cpo6cbeginE,@object
	.size		_ZN34_INTERNAL_6cb43423_4_k_cu_3937fdce4cuda3std3__45__cpo6cbeginE,(_ZN34_INTERNAL_6cb43423_4_k_cu_3937fdce4cuda3std6ranges3__45__cpo6cbeginE - _ZN34_INTERNAL_6cb43423_4_k_cu_3937fdce4cuda3std3__45__cpo6cbeginE)
_ZN34_INTERNAL_6cb43423_4_k_cu_3937fdce4cuda3std3__45__cpo6cbeginE:
	.zero		1
	.type		_ZN34_INTERNAL_6cb43423_4_k_cu_3937fdce4cuda3std6ranges3__45__cpo6cbeginE,@object
	.size		_ZN34_INTERNAL_6cb43423_4_k_cu_3937fdce4cuda3std6ranges3__45__cpo6cbeginE,(_ZN34_INTERNAL_6cb43423_4_k_cu_3937fdce6thrust24THRUST_300001_SM_1000_NS12placeholders2_6E - _ZN34_INTERNAL_6cb43423_4_k_cu_3937fdce4cuda3std6ranges3__45__cpo6cbeginE)
_ZN34_INTERNAL_6cb43423_4_k_cu_3937fdce4cuda3std6ranges3__45__cpo6cbeginE:
	.zero		1
	.type		_ZN34_INTERNAL_6cb43423_4_k_cu_3937fdce6thrust24THRUST_300001_SM_1000_NS12placeholders2_6E,@object
	.size		_ZN34_INTERNAL_6cb43423_4_k_cu_3937fdce6thrust24THRUST_300001_SM_1000_NS12placeholders2_6E,(_ZN34_INTERNAL_6cb43423_4_k_cu_3937fdce4cuda3std3__45__cpo7crbeginE - _ZN34_INTERNAL_6cb43423_4_k_cu_3937fdce6thrust24THRUST_300001_SM_1000_NS12placeholders2_6E)
_ZN34_INTERNAL_6cb43423_4_k_cu_3937fdce6thrust24THRUST_300001_SM_1000_NS12placeholders2_6E:
	.zero		1
	.type		_ZN34_INTERNAL_6cb43423_4_k_cu_3937fdce4cuda3std3__45__cpo7crbeginE,@object
	.size		_ZN34_INTERNAL_6cb43423_4_k_cu_3937fdce4cuda3std3__45__cpo7crbeginE,(_ZN34_INTERNAL_6cb43423_4_k_cu_3937fdce4cuda3std6ranges3__45__cpo4nextE - _ZN34_INTERNAL_6cb43423_4_k_cu_3937fdce4cuda3std3__45__cpo7crbeginE)
_ZN34_INTERNAL_6cb43423_4_k_cu_3937fdce4cuda3std3__45__cpo7crbeginE:
	.zero		1
	.type		_ZN34_INTERNAL_6cb43423_4_k_cu_3937fdce4cuda3std6ranges3__45__cpo4nextE,@object
	.size		_ZN34_INTERNAL_6cb43423_4_k_cu_3937fdce4cuda3std6ranges3__45__cpo4nextE,(_ZN34_INTERNAL_6cb43423_4_k_cu_3937fdce4cuda3std6ranges3__45__cpo4swapE - _ZN34_INTERNAL_6cb43423_4_k_cu_3937fdce4cuda3std6ranges3__45__cpo4nextE)
_ZN34_INTERNAL_6cb43423_4_k_cu_3937fdce4cuda3std6ranges3__45__cpo4nextE:
	.zero		1
	.type		_ZN34_INTERNAL_6cb43423_4_k_cu_3937fdce4cuda3std6ranges3__45__cpo4swapE,@object
	.size		_ZN34_INTERNAL_6cb43423_4_k_cu_3937fdce4cuda3std6ranges3__45__cpo4swapE,(_ZN34_INTERNAL_6cb43423_4_k_cu_3937fdce6thrust24THRUST_300001_SM_1000_NS8cuda_cub10par_nosyncE - _ZN34_INTERNAL_6cb43423_4_k_cu_3937fdce4cuda3std6ranges3__45__cpo4swapE)
_ZN34_INTERNAL_6cb43423_4_k_cu_3937fdce4cuda3std6ranges3__45__cpo4swapE:
	.zero		1
	.type		_ZN34_INTERNAL_6cb43423_4_k_cu_3937fdce6thrust24THRUST_300001_SM_1000_NS8cuda_cub10par_nosyncE,@object
	.size		_ZN34_INTERNAL_6cb43423_4_k_cu_3937fdce6thrust24THRUST_300001_SM_1000_NS8cuda_cub10par_nosyncE,(_ZN34_INTERNAL_6cb43423_4_k_cu_3937fdce6thrust24THRUST_300001_SM_1000_NS3seqE - _ZN34_INTERNAL_6cb43423_4_k_cu_3937fdce6thrust24THRUST_300001_SM_1000_NS8cuda_cub10par_nosyncE)
_ZN34_INTERNAL_6cb43423_4_k_cu_3937fdce6thrust24THRUST_300001_SM_1000_NS8cuda_cub10par_nosyncE:
	.zero		1
	.type		_ZN34_INTERNAL_6cb43423_4_k_cu_3937fdce6thrust24THRUST_300001_SM_1000_NS3seqE,@object
	.size		_ZN34_INTERNAL_6cb43423_4_k_cu_3937fdce6thrust24THRUST_300001_SM_1000_NS3seqE,(_ZN34_INTERNAL_6cb43423_4_k_cu_3937fdce4cuda3std3__420unreachable_sentinelE - _ZN34_INTERNAL_6cb43423_4_k_cu_3937fdce6thrust24THRUST_300001_SM_1000_NS3seqE)
_ZN34_INTERNAL_6cb43423_4_k_cu_3937fdce6thrust24THRUST_300001_SM_1000_NS3seqE:
	.zero		1
	.type		_ZN34_INTERNAL_6cb43423_4_k_cu_3937fdce4cuda3std3__420unreachable_sentinelE,@object
	.size		_ZN34_INTERNAL_6cb43423_4_k_cu_3937fdce4cuda3std3__420unreachable_sentinelE,(_ZN34_INTERNAL_6cb43423_4_k_cu_3937fdce4cuda3std6ranges3__45__cpo5ssizeE - _ZN34_INTERNAL_6cb43423_4_k_cu_3937fdce4cuda3std3__420unreachable_sentinelE)
_ZN34_INTERNAL_6cb43423_4_k_cu_3937fdce4cuda3std3__420unreachable_sentinelE:
	.zero		1
	.type		_ZN34_INTERNAL_6cb43423_4_k_cu_3937fdce4cuda3std6ranges3__45__cpo5ssizeE,@object
	.size		_ZN34_INTERNAL_6cb43423_4_k_cu_3937fdce4cuda3std6ranges3__45__cpo5ssizeE,(_ZN34_INTERNAL_6cb43423_4_k_cu_3937fdce6thrust24THRUST_300001_SM_1000_NS12placeholders2_3E - _ZN34_INTERNAL_6cb43423_4_k_cu_3937fdce4cuda3std6ranges3__45__cpo5ssizeE)
_ZN34_INTERNAL_6cb43423_4_k_cu_3937fdce4cuda3std6ranges3__45__cpo5ssizeE:
	.zero		1
	.type		_ZN34_INTERNAL_6cb43423_4_k_cu_3937fdce6thrust24THRUST_300001_SM_1000_NS12placeholders2_3E,@object
	.size		_ZN34_INTERNAL_6cb43423_4_k_cu_3937fdce6thrust24THRUST_300001_SM_1000_NS12placeholders2_3E,(_ZN34_INTERNAL_6cb43423_4_k_cu_3937fdce4cuda3std3__45__cpo4cendE - _ZN34_INTERNAL_6cb43423_4_k_cu_3937fdce6thrust24THRUST_300001_SM_1000_NS12placeholders2_3E)
_ZN34_INTERNAL_6cb43423_4_k_cu_3937fdce6thrust24THRUST_300001_SM_1000_NS12placeholders2_3E:
	.zero		1
	.type		_ZN34_INTERNAL_6cb43423_4_k_cu_3937fdce4cuda3std3__45__cpo4cendE,@object
	.size		_ZN34_INTERNAL_6cb43423_4_k_cu_3937fdce4cuda3std3__45__cpo4cendE,(_ZN34_INTERNAL_6cb43423_4_k_cu_3937fdce4cuda3std6ranges3__45__cpo4cendE - _ZN34_INTERNAL_6cb43423_4_k_cu_3937fdce4cuda3std3__45__cpo4cendE)
_ZN34_INTERNAL_6cb43423_4_k_cu_3937fdce4cuda3std3__45__cpo4cendE:
	.zero		1
	.type		_ZN34_INTERNAL_6cb43423_4_k_cu_3937fdce4cuda3std6ranges3__45__cpo4cendE,@object
	.size		_ZN34_INTERNAL_6cb43423_4_k_cu_3937fdce4cuda3std6ranges3__45__cpo4cendE,(_ZN34_INTERNAL_6cb43423_4_k_cu_3937fdce6thrust24THRUST_300001_SM_1000_NS12placeholders2_7E - _ZN34_INTERNAL_6cb43423_4_k_cu_3937fdce4cuda3std6ranges3__45__cpo4cendE)
_ZN34_INTERNAL_6cb43423_4_k_cu_3937fdce4cuda3std6ranges3__45__cpo4cendE:
	.zero		1
	.type		_ZN34_INTERNAL_6cb43423_4_k_cu_3937fdce6thrust24THRUST_300001_SM_1000_NS12placeholders2_7E,@object
	.size		_ZN34_INTERNAL_6cb43423_4_k_cu_3937fdce6thrust24THRUST_300001_SM_1000_NS12placeholders2_7E,(_ZN34_INTERNAL_6cb43423_4_k_cu_3937fdce4cuda3std3__45__cpo5crendE - _ZN34_INTERNAL_6cb43423_4_k_cu_3937fdce6thrust24THRUST_300001_SM_1000_NS12placeholders2_7E)
_ZN34_INTERNAL_6cb43423_4_k_cu_3937fdce6thrust24THRUST_300001_SM_1000_NS12placeholders2_7E:
	.zero		1
	.type		_ZN34_INTERNAL_6cb43423_4_k_cu_3937fdce4cuda3std3__45__cpo5crendE,@object
	.size		_ZN34_INTERNAL_6cb43423_4_k_cu_3937fdce4cuda3std3__45__cpo5crendE,(_ZN34_INTERNAL_6cb43423_4_k_cu_3937fdce4cuda3std6ranges3__45__cpo4prevE - _ZN34_INTERNAL_6cb43423_4_k_cu_3937fdce4cuda3std3__45__cpo5crendE)
_ZN34_INTERNAL_6cb43423_4_k_cu_3937fdce4cuda3std3__45__cpo5crendE:
	.zero		1
	.type		_ZN34_INTERNAL_6cb43423_4_k_cu_3937fdce4cuda3std6ranges3__45__cpo4prevE,@object
	.size		_ZN34_INTERNAL_6cb43423_4_k_cu_3937fdce4cuda3std6ranges3__45__cpo4prevE,(_ZN34_INTERNAL_6cb43423_4_k_cu_3937fdce4cuda3std6ranges3__45__cpo9iter_moveE - _ZN34_INTERNAL_6cb43423_4_k_cu_3937fdce4cuda3std6ranges3__45__cpo4prevE)
_ZN34_INTERNAL_6cb43423_4_k_cu_3937fdce4cuda3std6ranges3__45__cpo4prevE:
	.zero		1
	.type		_ZN34_INTERNAL_6cb43423_4_k_cu_3937fdce4cuda3std6ranges3__45__cpo9iter_moveE,@object
	.size		_ZN34_INTERNAL_6cb43423_4_k_cu_3937fdce4cuda3std6ranges3__45__cpo9iter_moveE,(_ZN34_INTERNAL_6cb43423_4_k_cu_3937fdce6thrust24THRUST_300001_SM_1000_NS6system6detail10sequential3seqE - _ZN34_INTERNAL_6cb43423_4_k_cu_3937fdce4cuda3std6ranges3__45__cpo9iter_moveE)
_ZN34_INTERNAL_6cb43423_4_k_cu_3937fdce4cuda3std6ranges3__45__cpo9iter_moveE:
	.zero		1
	.type		_ZN34_INTERNAL_6cb43423_4_k_cu_3937fdce6thrust24THRUST_300001_SM_1000_NS6system6detail10sequential3seqE,@object
	.size		_ZN34_INTERNAL_6cb43423_4_k_cu_3937fdce6thrust24THRUST_300001_SM_1000_NS6system6detail10sequential3seqE,(_ZN34_INTERNAL_6cb43423_4_k_cu_3937fdce6thrust24THRUST_300001_SM_1000_NS12placeholders2_9E - _ZN34_INTERNAL_6cb43423_4_k_cu_3937fdce6thrust24THRUST_300001_SM_1000_NS6system6detail10sequential3seqE)
_ZN34_INTERNAL_6cb43423_4_k_cu_3937fdce6thrust24THRUST_300001_SM_1000_NS6system6detail10sequential3seqE:
	.zero		1
	.type		_ZN34_INTERNAL_6cb43423_4_k_cu_3937fdce6thrust24THRUST_300001_SM_1000_NS12placeholders2_9E,@object
	.size		_ZN34_INTERNAL_6cb43423_4_k_cu_3937fdce6thrust24THRUST_300001_SM_1000_NS12placeholders2_9E,(_ZN34_INTERNAL_6cb43423_4_k_cu_3937fdce4cuda3std3__419piecewise_constructE - _ZN34_INTERNAL_6cb43423_4_k_cu_3937fdce6thrust24THRUST_300001_SM_1000_NS12placeholders2_9E)
_ZN34_INTERNAL_6cb43423_4_k_cu_3937fdce6thrust24THRUST_300001_SM_1000_NS12placeholders2_9E:
	.zero		1
	.type		_ZN34_INTERNAL_6cb43423_4_k_cu_3937fdce4cuda3std3__419piecewise_constructE,@object
	.size		_ZN34_INTERNAL_6cb43423_4_k_cu_3937fdce4cuda3std3__419piecewise_constructE,(_ZN34_INTERNAL_6cb43423_4_k_cu_3937fdce4cuda3std6ranges3__45__cpo5cdataE - _ZN34_INTERNAL_6cb43423_4_k_cu_3937fdce4cuda3std3__419piecewise_constructE)
_ZN34_INTERNAL_6cb43423_4_k_cu_3937fdce4cuda3std3__419piecewise_constructE:
	.zero		1
	.type		_ZN34_INTERNAL_6cb43423_4_k_cu_3937fdce4cuda3std6ranges3__45__cpo5cdataE,@object
	.size		_ZN34_INTERNAL_6cb43423_4_k_cu_3937fdce4cuda3std6ranges3__45__cpo5cdataE,(_ZN34_INTERNAL_6cb43423_4_k_cu_3937fdce6thrust24THRUST_300001_SM_1000_NS12placeholders2_1E - _ZN34_INTERNAL_6cb43423_4_k_cu_3937fdce4cuda3std6ranges3__45__cpo5cdataE)
_ZN34_INTERNAL_6cb43423_4_k_cu_3937fdce4cuda3std6ranges3__45__cpo5cdataE:
	.zero		1
	.type		_ZN34_INTERNAL_6cb43423_4_k_cu_3937fdce6thrust24THRUST_300001_SM_1000_NS12placeholders2_1E,@object
	.size		_ZN34_INTERNAL_6cb43423_4_k_cu_3937fdce6thrust24THRUST_300001_SM_1000_NS12placeholders2_1E,(_ZN34_INTERNAL_6cb43423_4_k_cu_3937fdce4cuda3std3__45__cpo3endE - _ZN34_INTERNAL_6cb43423_4_k_cu_3937fdce6thrust24THRUST_300001_SM_1000_NS12placeholders2_1E)
_ZN34_INTERNAL_6cb43423_4_k_cu_3937fdce6thrust24THRUST_300001_SM_1000_NS12placeholders2_1E:
	.zero		1
	.type		_ZN34_INTERNAL_6cb43423_4_k_cu_3937fdce4cuda3std3__45__cpo3endE,@object
	.size		_ZN34_INTERNAL_6cb43423_4_k_cu_3937fdce4cuda3std3__45__cpo3endE,(_ZN34_INTERNAL_6cb43423_4_k_cu_3937fdce4cuda3std6ranges3__45__cpo3endE - _ZN34_INTERNAL_6cb43423_4_k_cu_3937fdce4cuda3std3__45__cpo3endE)
_ZN34_INTERNAL_6cb43423_4_k_cu_3937fdce4cuda3std3__45__cpo3endE:
	.zero		1
	.type		_ZN34_INTERNAL_6cb43423_4_k_cu_3937fdce4cuda3std6ranges3__45__cpo3endE,@object
	.size		_ZN34_INTERNAL_6cb43423_4_k_cu_3937fdce4cuda3std6ranges3__45__cpo3endE,(_ZN34_INTERNAL_6cb43423_4_k_cu_3937fdce6thrust24THRUST_300001_SM_1000_NS12placeholders2_5E - _ZN34_INTERNAL_6cb43423_4_k_cu_3937fdce4cuda3std6ranges3__45__cpo3endE)
_ZN34_INTERNAL_6cb43423_4_k_cu_3937fdce4cuda3std6ranges3__45__cpo3endE:
	.zero		1
	.type		_ZN34_INTERNAL_6cb43423_4_k_cu_3937fdce6thrust24THRUST_300001_SM_1000_NS12placeholders2_5E,@object
	.size		_ZN34_INTERNAL_6cb43423_4_k_cu_3937fdce6thrust24THRUST_300001_SM_1000_NS12placeholders2_5E,(_ZN34_INTERNAL_6cb43423_4_k_cu_3937fdce4cuda3std3__45__cpo4rendE - _ZN34_INTERNAL_6cb43423_4_k_cu_3937fdce6thrust24THRUST_300001_SM_1000_NS12placeholders2_5E)
_ZN34_INTERNAL_6cb43423_4_k_cu_3937fdce6thrust24THRUST_300001_SM_1000_NS12placeholders2_5E:
	.zero		1
	.type		_ZN34_INTERNAL_6cb43423_4_k_cu_3937fdce4cuda3std3__45__cpo4rendE,@object
	.size		_ZN34_INTERNAL_6cb43423_4_k_cu_3937fdce4cuda3std3__45__cpo4rendE,(_ZN34_INTERNAL_6cb43423_4_k_cu_3937fdce4cuda3std6ranges3__45__cpo9iter_swapE - _ZN34_INTERNAL_6cb43423_4_k_cu_3937fdce4cuda3std3__45__cpo4rendE)
_ZN34_INTERNAL_6cb43423_4_k_cu_3937fdce4cuda3std3__45__cpo4rendE:
	.zero		1
	.type		_ZN34_INTERNAL_6cb43423_4_k_cu_3937fdce4cuda3std6ranges3__45__cpo9iter_swapE,@object
	.size		_ZN34_INTERNAL_6cb43423_4_k_cu_3937fdce4cuda3std6ranges3__45__cpo9iter_swapE,(_ZN34_INTERNAL_6cb43423_4_k_cu_3937fdce4cuda3std3__48unexpectE - _ZN34_INTERNAL_6cb43423_4_k_cu_3937fdce4cuda3std6ranges3__45__cpo9iter_swapE)
_ZN34_INTERNAL_6cb43423_4_k_cu_3937fdce4cuda3std6ranges3__45__cpo9iter_swapE:
	.zero		1
	.type		_ZN34_INTERNAL_6cb43423_4_k_cu_3937fdce4cuda3std3__48unexpectE,@object
	.size		_ZN34_INTERNAL_6cb43423_4_k_cu_3937fdce4cuda3std3__48unexpectE,(_ZN34_INTERNAL_6cb43423_4_k_cu_3937fdce6thrust24THRUST_300001_SM_1000_NS8cuda_cub3parE - _ZN34_INTERNAL_6cb43423_4_k_cu_3937fdce4cuda3std3__48unexpectE)
_ZN34_INTERNAL_6cb43423_4_k_cu_3937fdce4cuda3std3__48unexpectE:
	.zero		1
	.type		_ZN34_INTERNAL_6cb43423_4_k_cu_3937fdce6thrust24THRUST_300001_SM_1000_NS8cuda_cub3parE,@object
	.size		_ZN34_INTERNAL_6cb43423_4_k_cu_3937fdce6thrust24THRUST_300001_SM_1000_NS8cuda_cub3parE,(.L_29 - _ZN34_INTERNAL_6cb43423_4_k_cu_3937fdce6thrust24THRUST_300001_SM_1000_NS8cuda_cub3parE)
_ZN34_INTERNAL_6cb43423_4_k_cu_3937fdce6thrust24THRUST_300001_SM_1000_NS8cuda_cub3parE:
	.zero		1
.L_29:


//--------------------- .nv.shared._ZN3cub18CUB_300001_SM_10006detail10radix_sort33DeviceRadixSortExclusiveSumKernelINS1_5radix10policy_hubIjjyE10Policy1000EyEEvPT0_ --------------------------
	.section	.nv.shared._ZN3cub18CUB_300001_SM_10006detail10radix_sort33DeviceRadixSortExclusiveSumKernelINS1_5radix10policy_hubIjjyE10Policy1000EyEEvPT0_,"aw",@nobits
	.sectionflags	@""
	.align	16
.nv.shared._ZN3cub18CUB_300001_SM_10006detail10radix_sort33DeviceRadixSortExclusiveSumKernelINS1_5radix10policy_hubIjjyE10Policy1000EyEEvPT0_:
	.zero		3360


//--------------------- .nv.shared._ZN3cub18CUB_300001_SM_10006detail10radix_sort30DeviceRadixSortHistogramKernelINS1_5radix10policy_hubIjjyE10Policy1000ELNS0_9SortOrderE0EjyNS1_21identity_decomposer_tEEEvPT2_PKT1_SA_iiT3_ --------------------------
	.section	.nv.shared._ZN3cub18CUB_300001_SM_10006detail10radix_sort30DeviceRadixSortHistogramKernelINS1_5radix10policy_hubIjjyE10Policy1000ELNS0_9SortOrderE0EjyNS1_21identity_decomposer_tEEEvPT2_PKT1_SA_iiT3_,"aw",@nobits
	.sectionflags	@""
	.align	16
.nv.shared._ZN3cub18CUB_300001_SM_10006detail10radix_sort30DeviceRadixSortHistogramKernelINS1_5radix10policy_hubIjjyE10Policy1000ELNS0_9SortOrderE0EjyNS1_21identity_decomposer_tEEEvPT2_PKT1_SA_iiT3_:
	.zero		5120


//--------------------- .nv.shared._ZN3cub18CUB_300001_SM_10006detail10radix_sort31DeviceRadixSortSingleTileKernelINS1_5radix10policy_hubIjjyE10Policy1000ELNS0_9SortOrderE0EjjyNS1_21identity_decomposer_tEEEvPKT1_PSA_PKT2_PSE_T3_iiT4_ --------------------------
	.section	.nv.shared._ZN3cub18CUB_300001_SM_10006detail10radix_sort31DeviceRadixSortSingleTileKernelINS1_5radix10policy_hubIjjyE10Policy1000ELNS0_9SortOrderE0EjjyNS1_21identity_decomposer_tEEEvPKT1_PSA_PKT2_PSE_T3_iiT4_,"aw",@nobits
	.sectionflags	@""
	.align	16
.nv.shared._ZN3cub18CUB_300001_SM_10006detail10radix_sort31DeviceRadixSortSingleTileKernelINS1_5radix10policy_hubIjjyE10Policy1000ELNS0_9SortOrderE0EjjyNS1_21identity_decomposer_tEEEvPKT1_PSA_PKT2_PSE_T3_iiT4_:
	.zero		34880


//--------------------- .nv.shared._ZN3cub18CUB_300001_SM_10006detail11EmptyKernelIvEEvv --------------------------
	.section	.nv.shared._ZN3cub18CUB_300001_SM_10006detail11EmptyKernelIvEEvv,"aw",@nobits
	.sectionflags	@""
	.align	16
	.zero		1024


//--------------------- .nv.shared._ZN6thrust24THRUST_300001_SM_1000_NS8cuda_cub4core6detail13_kernel_agentINS1_8__reduce11ReduceAgentIPN4cuda3std3__45tupleIJflEEESC_SB_lNS1_9__extrema9arg_max_fIflNS9_4lessIfEEEEEEJSC_SC_iSH_EEEvDpT0_ --------------------------
	.section	.nv.shared._ZN6thrust24THRUST_300001_SM_1000_NS8cuda_cub4core6detail13_kernel_agentINS1_8__reduce11ReduceAgentIPN4cuda3std3__45tupleIJflEEESC_SB_lNS1_9__extrema9arg_max_fIflNS9_4lessIfEEEEEEJSC_SC_iSH_EEEvDpT0_,"aw",@nobits
	.sectionflags	@""
	.align	16
	.zero		1024


//--------------------- .nv.shared._ZN6thrust24THRUST_300001_SM_1000_NS8cuda_cub4core6detail13_kernel_agentINS1_8__reduce10DrainAgentIlEEJN3cub18CUB_300001_SM_10009GridQueueIyEElEEEvDpT0_ --------------------------
	.section	.nv.shared._ZN6thrust24THRUST_300001_SM_1000_NS8cuda_cub4core6detail13_kernel_agentINS1_8__reduce10DrainAgentIlEEJN3cub18CUB_300001_SM_10009GridQueueIyEElEEEvDpT0_,"aw",@nobits
	.sectionflags	@""
	.align	16
	.zero		1024


//--------------------- .nv.shared._ZN6thrust24THRUST_300001_SM_1000_NS8cuda_cub4core6detail13_kernel_agentINS1_8__reduce11ReduceAgentINS0_12zip_iteratorIN4cuda3std3__45tupleIJNS0_10device_ptrIfEENS0_17counting_iteratorIlNS0_11use_defaultESF_SF_EEEEEEEPNSB_IJflEEESJ_lNS1_9__extrema9arg_max_fIflNSA_4lessIfEEEEEEJSI_SK_lN3cub18CUB_300001_SM_100013GridEvenShareIlEENSS_9GridQueueIyEESP_EEEvDpT0_ --------------------------
	.section	.nv.shared._ZN6thrust24THRUST_300001_SM_1000_NS8cuda_cub4core6detail13_kernel_agentINS1_8__reduce11ReduceAgentINS0_12zip_iteratorIN4cuda3std3__45tupleIJNS0_10device_ptrIfEENS0_17counting_iteratorIlNS0_11use_defaultESF_SF_EEEEEEEPNSB_IJflEEESJ_lNS1_9__extrema9arg_max_fIflNSA_4lessIfEEEEEEJSI_SK_lN3cub18CUB_300001_SM_100013GridEvenShareIlEENSS_9GridQueueIyEESP_EEEvDpT0_,"aw",@nobits
	.sectionflags	@""
	.align	16
	.zero		1024


//--------------------- .nv.shared._ZN6thrust24THRUST_300001_SM_1000_NS8cuda_cub4core6detail13_kernel_agentINS1_8__reduce11ReduceAgentINS0_12zip_iteratorIN4cuda3std3__45tupleIJNS0_10device_ptrIfEENS0_17counting_iteratorIlNS0_11use_defaultESF_SF_EEEEEEEPNSB_IJflEEESJ_lNS1_9__extrema9arg_max_fIflNSA_4lessIfEEEEEEJSI_SK_lSP_EEEvDpT0_ --------------------------
	.section	.nv.shared._ZN6thrust24THRUST_300001_SM_1000_NS8cuda_cub4core6detail13_kernel_agentINS1_8__reduce11ReduceAgentINS0_12zip_iteratorIN4cuda3std3__45tupleIJNS0_10device_ptrIfEENS0_17counting_iteratorIlNS0_11use_defaultESF_SF_EEEEEEEPNSB_IJflEEESJ_lNS1_9__extrema9arg_max_fIflNSA_4lessIfEEEEEEJSI_SK_lSP_EEEvDpT0_,"aw",@nobits
	.sectionflags	@""
	.align	16
	.zero		1024


//--------------------- .nv.shared._ZN6thrust24THRUST_300001_SM_1000_NS8cuda_cub4core6detail13_kernel_agentINS1_8__reduce11ReduceAgentIPN4cuda3std3__45tupleIJflEEESC_SB_iNS1_9__extrema9arg_max_fIflNS9_4lessIfEEEEEEJSC_SC_iSH_EEEvDpT0_ --------------------------
	.section	.nv.shared._ZN6thrust24THRUST_300001_SM_1000_NS8cuda_cub4core6detail13_kernel_agentINS1_8__reduce11ReduceAgentIPN4cuda3std3__45tupleIJflEEESC_SB_iNS1_9__extrema9arg_max_fIflNS9_4lessIfEEEEEEJSC_SC_iSH_EEEvDpT0_,"aw",@nobits
	.sectionflags	@""
	.align	16
	.zero		1024


//--------------------- .nv.shared._ZN6thrust24THRUST_300001_SM_1000_NS8cuda_cub4core6detail13_kernel_agentINS1_8__reduce10DrainAgentIiEEJN3cub18CUB_300001_SM_10009GridQueueIjEEiEEEvDpT0_ --------------------------
	.section	.nv.shared._ZN6thrust24THRUST_300001_SM_1000_NS8cuda_cub4core6detail13_kernel_agentINS1_8__reduce10DrainAgentIiEEJN3cub18CUB_300001_SM_10009GridQueueIjEEiEEEvDpT0_,"aw",@nobits
	.sectionflags	@""
	.align	16
	.zero		1024


//--------------------- .nv.shared._ZN6thrust24THRUST_300001_SM_1000_NS8cuda_cub4core6detail13_kernel_agentINS1_8__reduce11ReduceAgentINS0_12zip_iteratorIN4cuda3std3__45tupleIJNS0_10device_ptrIfEENS0_17counting_iteratorIlNS0_11use_defaultESF_SF_EEEEEEEPNSB_IJflEEESJ_iNS1_9__extrema9arg_max_fIflNSA_4lessIfEEEEEEJSI_SK_iN3cub18CUB_300001_SM_100013GridEvenShareIiEENSS_9GridQueueIjEESP_EEEvDpT0_ --------------------------
	.section	.nv.shared._ZN6thrust24THRUST_300001_SM_1000_NS8cuda_cub4core6detail13_kernel_agentINS1_8__reduce11ReduceAgentINS0_12zip_iteratorIN4cuda3std3__45tupleIJNS0_10device_ptrIfEENS0_17counting_iteratorIlNS0_11use_defaultESF_SF_EEEEEEEPNSB_IJflEEESJ_iNS1_9__extrema9arg_max_fIflNSA_4lessIfEEEEEEJSI_SK_iN3cub18CUB_300001_SM_100013GridEvenShareIiEENSS_9GridQueueIjEESP_EEEvDpT0_,"aw",@nobits
	.sectionflags	@""
	.align	16
	.zero		1024


//--------------------- .nv.shared._ZN6thrust24THRUST_300001_SM_1000_NS8cuda_cub4core6detail13_kernel_agentINS1_8__reduce11ReduceAgentINS0_12zip_iteratorIN4cuda3std3__45tupleIJNS0_10device_ptrIfEENS0_17counting_iteratorIlNS0_11use_defaultESF_SF_EEEEEEEPNSB_IJflEEESJ_iNS1_9__extrema9arg_max_fIflNSA_4lessIfEEEEEEJSI_SK_iSP_EEEvDpT0_ --------------------------
	.section	.nv.shared._ZN6thrust24THRUST_300001_SM_1000_NS8cuda_cub4core6detail13_kernel_agentINS1_8__reduce11ReduceAgentINS0_12zip_iteratorIN4cuda3std3__45tupleIJNS0_10device_ptrIfEENS0_17counting_iteratorIlNS0_11use_defaultESF_SF_EEEEEEEPNSB_IJflEEESJ_iNS1_9__extrema9arg_max_fIflNSA_4lessIfEEEEEEJSI_SK_iSP_EEEvDpT0_,"aw",@nobits
	.sectionflags	@""
	.align	16
	.zero		1024


//--------------------- .nv.shared._Z14ParticleForcesP6float4S0_S0_PfPiPjS2_iiS3_ --------------------------
	.section	.nv.shared._Z14ParticleForcesP6float4S0_S0_PfPiPjS2_iiS3_,"aw",@nobits
	.sectionflags	@""
	.align	16
	.zero		1024


//--------------------- .nv.shared._Z13UpdateDensityP6float4Pfii --------------------------
	.section	.nv.shared._Z13UpdateDensityP6float4Pfii,"aw",@nobits
	.sectionflags	@""
	.align	16
	.zero		1024


//--------------------- .nv.shared._Z13ShepardFilterP6float4S0_PfPjPiii --------------------------
	.section	.nv.shared._Z13ShepardFilterP6float4S0_PfPjPiii,"aw",@nobits
	.sectionflags	@""
	.align	16
	.zero		1024


//--------------------- .nv.shared._Z12ParticleMoveP6float4S0_S0_PiPjS2_PfS3_ii --------------------------
	.section	.nv.shared._Z12ParticleMoveP6float4S0_S0_PiPjS2_PfS3_ii,"aw",@nobits
	.sectionflags	@""
	.align	16
	.zero		1024


//--------------------- .nv.shared._Z16UpdateTrackIndexPjS_S_ii --------------------------
	.section	.nv.shared._Z16UpdateTrackIndexPjS_S_ii,"aw",@nobits
	.sectionflags	@""
	.align	16
	.zero		1024


//--------------------- .nv.shared._Z9ArrayCopyP6float4S0_S0_S0_PjPiS1_ii --------------------------
	.section	.nv.shared._Z9ArrayCopyP6float4S0_S0_S0_PjPiS1_ii,"aw",@nobits
	.sectionflags	@""
	.align	16
	.zero		1024


//--------------------- .nv.shared._Z13InitCellStartPii --------------------------
	.section	.nv.shared._Z13InitCellStartPii,"aw",@nobits
	.sectionflags	@""
	.align	16
	.zero		1024


//--------------------- .nv.shared._Z16InitialiseDeviceP6float4S0_PjS1_S1_Pfii --------------------------
	.section	.nv.shared._Z16InitialiseDeviceP6float4S0_PjS1_S1_Pfii,"aw",@nobits
	.sectionflags	@""
	.align	16
	.zero		1024


//--------------------- .nv.constant0._ZN3cub18CUB_300001_SM_10006detail10radix_sort29DeviceRadixSortOnesweepKernelINS1_5radix10policy_hubIjjyE10Policy1000ELNS0_9SortOrderE0EjjyiiNS1_21identity_decomposer_tEEEvPT5_SB_PT3_PKSC_PT1_PKSG_PT2_PKSK_T4_iiT6_ --------------------------
	.section	.nv.constant0._ZN3cub18CUB_300001_SM_10006detail10radix_sort29DeviceRadixSortOnesweepKernelINS1_5radix10policy_hubIjjyE10Policy1000ELNS0_9SortOrderE0EjjyiiNS1_21identity_decomposer_tEEEvPT5_SB_PT3_PKSC_PT1_PKSG_PT2_PKSK_T4_iiT6_,"a",@progbits
	.sectionflags	@""
	.align	4
.nv.constant0._ZN3cub18CUB_300001_SM_10006detail10radix_sort29DeviceRadixSortOnesweepKernelINS1_5radix10policy_hubIjjyE10Policy1000ELNS0_9SortOrderE0EjjyiiNS1_21identity_decomposer_tEEEvPT5_SB_PT3_PKSC_PT1_PKSG_PT2_PKSK_T4_iiT6_:
	.zero		973


//--------------------- .nv.constant0._ZN3cub18CUB_300001_SM_10006detail10radix_sort33DeviceRadixSortExclusiveSumKernelINS1_5radix10policy_hubIjjyE10Policy1000EyEEvPT0_ --------------------------
	.section	.nv.constant0._ZN3cub18CUB_300001_SM_10006detail10radix_sort33DeviceRadixSortExclusiveSumKernelINS1_5radix10policy_hubIjjyE10Policy1000EyEEvPT0_,"a",@progbits
	.sectionflags	@""
	.align	4
.nv.constant0._ZN3cub18CUB_300001_SM_10006detail10radix_sort33DeviceRadixSortExclusiveSumKernelINS1_5radix10policy_hubIjjyE10Policy1000EyEEvPT0_:
	.zero		904


//--------------------- .nv.constant0._ZN3cub18CUB_300001_SM_10006detail10radix_sort30DeviceRadixSortHistogramKernelINS1_5radix10policy_hubIjjyE10Policy1000ELNS0_9SortOrderE0EjyNS1_21identity_decomposer_tEEEvPT2_PKT1_SA_iiT3_ --------------------------
	.section	.nv.constant0._ZN3cub18CUB_300001_SM_10006detail10radix_sort30DeviceRadixSortHistogramKernelINS1_5radix10policy_hubIjjyE10Policy1000ELNS0_9SortOrderE0EjyNS1_21identity_decomposer_tEEEvPT2_PKT1_SA_iiT3_,"a",@progbits
	.sectionflags	@""
	.align	4
.nv.constant0._ZN3cub18CUB_300001_SM_10006detail10radix_sort30DeviceRadixSortHistogramKernelINS1_5radix10policy_hubIjjyE10Policy1000ELNS0_9SortOrderE0EjyNS1_21identity_decomposer_tEEEvPT2_PKT1_SA_iiT3_:
	.zero		929


//--------------------- .nv.constant0._ZN3cub18CUB_300001_SM_10006detail10radix_sort31DeviceRadixSortSingleTileKernelINS1_5radix10policy_hubIjjyE10Policy1000ELNS0_9SortOrderE0EjjyNS1_21identity_decomposer_tEEEvPKT1_PSA_PKT2_PSE_T3_iiT4_ --------------------------
	.section	.nv.constant0._ZN3cub18CUB_300001_SM_10006detail10radix_sort31DeviceRadixSortSingleTileKernelINS1_5radix10policy_hubIjjyE10Policy1000ELNS0_9SortOrderE0EjjyNS1_21identity_decomposer_tEEEvPKT1_PSA_PKT2_PSE_T3_iiT4_,"a",@progbits
	.sectionflags	@""
	.align	4
.nv.constant0._ZN3cub18CUB_300001_SM_10006detail10radix_sort31DeviceRadixSortSingleTileKernelINS1_5radix10policy_hubIjjyE10Policy1000ELNS0_9SortOrderE0EjjyNS1_21identity_decomposer_tEEEvPKT1_PSA_PKT2_PSE_T3_iiT4_:
	.zero		945


//--------------------- .nv.constant0._ZN3cub18CUB_300001_SM_10006detail11EmptyKernelIvEEvv --------------------------
	.section	.nv.constant0._ZN3cub18CUB_300001_SM_10006detail11EmptyKernelIvEEvv,"a",@progbits
	.sectionflags	@""
	.align	4
.nv.constant0._ZN3cub18CUB_300001_SM_10006detail11EmptyKernelIvEEvv:
	.zero		896


//--------------------- .nv.constant0._ZN6thrust24THRUST_300001_SM_1000_NS8cuda_cub4core6detail13_kernel_agentINS1_8__reduce11ReduceAgentIPN4cuda3std3__45tupleIJflEEESC_SB_lNS1_9__extrema9arg_max_fIflNS9_4lessIfEEEEEEJSC_SC_iSH_EEEvDpT0_ --------------------------
	.section	.nv.constant0._ZN6thrust24THRUST_300001_SM_1000_NS8cuda_cub4core6detail13_kernel_agentINS1_8__reduce11ReduceAgentIPN4cuda3std3__45tupleIJflEEESC_SB_lNS1_9__extrema9arg_max_fIflNS9_4lessIfEEEEEEJSC_SC_iSH_EEEvDpT0_,"a",@progbits
	.sectionflags	@""
	.align	4
.nv.constant0._ZN6thrust24THRUST_300001_SM_1000_NS8cuda_cub4core6detail13_kernel_agentINS1_8__reduce11ReduceAgentIPN4cuda3std3__45tupleIJflEEESC_SB_lNS1_9__extrema9arg_max_fIflNS9_4lessIfEEEEEEJSC_SC_iSH_EEEvDpT0_:
	.zero		917


//--------------------- .nv.constant0._ZN6thrust24THRUST_300001_SM_1000_NS8cuda_cub4core6detail13_kernel_agentINS1_8__reduce10DrainAgentIlEEJN3cub18CUB_300001_SM_10009GridQueueIyEElEEEvDpT0_ --------------------------
	.section	.nv.constant0._ZN6thrust24THRUST_300001_SM_1000_NS8cuda_cub4core6detail13_kernel_agentINS1_8__reduce10DrainAgentIlEEJN3cub18CUB_300001_SM_10009GridQueueIyEElEEEvDpT0_,"a",@progbits
	.sectionflags	@""
	.align	4
.nv.constant0._ZN6thrust24THRUST_300001_SM_1000_NS8cuda_cub4core6detail13_kernel_agentINS1_8__reduce10DrainAgentIlEEJN3cub18CUB_300001_SM_10009GridQueueIyEElEEEvDpT0_:
	.zero		912


//--------------------- .nv.constant0._ZN6thrust24THRUST_300001_SM_1000_NS8cuda_cub4core6detail13_kernel_agentINS1_8__reduce11ReduceAgentINS0_12zip_iteratorIN4cuda3std3__45tupleIJNS0_10device_ptrIfEENS0_17counting_iteratorIlNS0_11use_defaultESF_SF_EEEEEEEPNSB_IJflEEESJ_lNS1_9__extrema9arg_max_fIflNSA_4lessIfEEEEEEJSI_SK_lN3cub18CUB_300001_SM_100013GridEvenShareIlEENSS_9GridQueueIyEESP_EEEvDpT0_ --------------------------
	.section	.nv.constant0._ZN6thrust24THRUST_300001_SM_1000_NS8cuda_cub4core6detail13_kernel_agentINS1_8__reduce11ReduceAgentINS0_12zip_iteratorIN4cuda3std3__45tupleIJNS0_10device_ptrIfEENS0_17counting_iteratorIlNS0_11use_defaultESF_SF_EEEEEEEPNSB_IJflEEESJ_lNS1_9__extrema9arg_max_fIflNSA_4lessIfEEEEEEJSI_SK_lN3cub18CUB_300001_SM_100013GridEvenShareIlEENSS_9GridQueueIyEESP_EEEvDpT0_,"a",@progbits
	.sectionflags	@""
	.align	4
.nv.constant0._ZN6thrust24THRUST_300001_SM_1000_NS8cuda_cub4core6detail13_kernel_agentINS1_8__reduce11ReduceAgentINS0_12zip_iteratorIN4cuda3std3__45tupleIJNS0_10device_ptrIfEENS0_17counting_iteratorIlNS0_11use_defaultESF_SF_EEEEEEEPNSB_IJflEEESJ_lNS1_9__extrema9arg_max_fIflNSA_4lessIfEEEEEEJSI_SK_lN3cub18CUB_300001_SM_100013GridEvenShareIlEENSS_9GridQueueIyEESP_EEEvDpT0_:
	.zero		1009


//--------------------- .nv.constant0._ZN6thrust24THRUST_300001_SM_1000_NS8cuda_cub4core6detail13_kernel_agentINS1_8__reduce11ReduceAgentINS0_12zip_iteratorIN4cuda3std3__45tupleIJNS0_10device_ptrIfEENS0_17counting_iteratorIlNS0_11use_defaultESF_SF_EEEEEEEPNSB_IJflEEESJ_lNS1_9__extrema9arg_max_fIflNSA_4lessIfEEEEEEJSI_SK_lSP_EEEvDpT0_ --------------------------
	.section	.nv.constant0._ZN6thrust24THRUST_300001_SM_1000_NS8cuda_cub4core6detail13_kernel_agentINS1_8__reduce11ReduceAgentINS0_12zip_iteratorIN4cuda3std3__45tupleIJNS0_10device_ptrIfEENS0_17counting_iteratorIlNS0_11use_defaultESF_SF_EEEEEEEPNSB_IJflEEESJ_lNS1_9__extrema9arg_max_fIflNSA_4lessIfEEEEEEJSI_SK_lSP_EEEvDpT0_,"a",@progbits
	.sectionflags	@""
	.align	4
.nv.constant0._ZN6thrust24THRUST_300001_SM_1000_NS8cuda_cub4core6detail13_kernel_agentINS1_8__reduce11ReduceAgentINS0_12zip_iteratorIN4cuda3std3__45tupleIJNS0_10device_ptrIfEENS0_17counting_iteratorIlNS0_11use_defaultESF_SF_EEEEEEEPNSB_IJflEEESJ_lNS1_9__extrema9arg_max_fIflNSA_4lessIfEEEEEEJSI_SK_lSP_EEEvDpT0_:
	.zero		929


//--------------------- .nv.constant0._ZN6thrust24THRUST_300001_SM_1000_NS8cuda_cub4core6detail13_kernel_agentINS1_8__reduce11ReduceAgentIPN4cuda3std3__45tupleIJflEEESC_SB_iNS1_9__extrema9arg_max_fIflNS9_4lessIfEEEEEEJSC_SC_iSH_EEEvDpT0_ --------------------------
	.section	.nv.constant0._ZN6thrust24THRUST_300001_SM_1000_NS8cuda_cub4core6detail13_kernel_agentINS1_8__reduce11ReduceAgentIPN4cuda3std3__45tupleIJflEEESC_SB_iNS1_9__extrema9arg_max_fIflNS9_4lessIfEEEEEEJSC_SC_iSH_EEEvDpT0_,"a",@progbits
	.sectionflags	@""
	.align	4
.nv.constant0._ZN6thrust24THRUST_300001_SM_1000_NS8cuda_cub4core6detail13_kernel_agentINS1_8__reduce11ReduceAgentIPN4cuda3std3__45tupleIJflEEESC_SB_iNS1_9__extrema9arg_max_fIflNS9_4lessIfEEEEEEJSC_SC_iSH_EEEvDpT0_:
	.zero		917


//--------------------- .nv.constant0._ZN6thrust24THRUST_300001_SM_1000_NS8cuda_cub4core6detail13_kernel_agentINS1_8__reduce10DrainAgentIiEEJN3cub18CUB_300001_SM_10009GridQueueIjEEiEEEvDpT0_ --------------------------
	.section	.nv.constant0._ZN6thrust24THRUST_300001_SM_1000_NS8cuda_cub4core6detail13_kernel_agentINS1_8__reduce10DrainAgentIiEEJN3cub18CUB_300001_SM_10009GridQueueIjEEiEEEvDpT0_,"a",@progbits
	.sectionflags	@""
	.align	4
.nv.constant0._ZN6thrust24THRUST_300001_SM_1000_NS8cuda_cub4core6detail13_kernel_agentINS1_8__reduce10DrainAgentIiEEJN3cub18CUB_300001_SM_10009GridQueueIjEEiEEEvDpT0_:
	.zero		908


//--------------------- .nv.constant0._ZN6thrust24THRUST_300001_SM_1000_NS8cuda_cub4core6detail13_kernel_agentINS1_8__reduce11ReduceAgentINS0_12zip_iteratorIN4cuda3std3__45tupleIJNS0_10device_ptrIfEENS0_17counting_iteratorIlNS0_11use_defaultESF_SF_EEEEEEEPNSB_IJflEEESJ_iNS1_9__extrema9arg_max_fIflNSA_4lessIfEEEEEEJSI_SK_iN3cub18CUB_300001_SM_100013GridEvenShareIiEENSS_9GridQueueIjEESP_EEEvDpT0_ --------------------------
	.section	.nv.constant0._ZN6thrust24THRUST_300001_SM_1000_NS8cuda_cub4core6detail13_kernel_agentINS1_8__reduce11ReduceAgentINS0_12zip_iteratorIN4cuda3std3__45tupleIJNS0_10device_ptrIfEENS0_17counting_iteratorIlNS0_11use_defaultESF_SF_EEEEEEEPNSB_IJflEEESJ_iNS1_9__extrema9arg_max_fIflNSA_4lessIfEEEEEEJSI_SK_iN3cub18CUB_300001_SM_100013GridEvenShareIiEENSS_9GridQueueIjEESP_EEEvDpT0_,"a",@progbits
	.sectionflags	@""
	.align	4
.nv.constant0._ZN6thrust24THRUST_300001_SM_1000_NS8cuda_cub4core6detail13_kernel_agentINS1_8__reduce11ReduceAgentINS0_12zip_iteratorIN4cuda3std3__45tupleIJNS0_10device_ptrIfEENS0_17counting_iteratorIlNS0_11use_defaultESF_SF_EEEEEEEPNSB_IJflEEESJ_iNS1_9__extrema9arg_max_fIflNSA_4lessIfEEEEEEJSI_SK_iN3cub18CUB_300001_SM_100013GridEvenShareIiEENSS_9GridQueueIjEESP_EEEvDpT0_:
	.zero		977


//--------------------- .nv.constant0._ZN6thrust24THRUST_300001_SM_1000_NS8cuda_cub4core6detail13_kernel_agentINS1_8__reduce11ReduceAgentINS0_12zip_iteratorIN4cuda3std3__45tupleIJNS0_10device_ptrIfEENS0_17counting_iteratorIlNS0_11use_defaultESF_SF_EEEEEEEPNSB_IJflEEESJ_iNS1_9__extrema9arg_max_fIflNSA_4lessIfEEEEEEJSI_SK_iSP_EEEvDpT0_ --------------------------
	.section	.nv.constant0._ZN6thrust24THRUST_300001_SM_1000_NS8cuda_cub4core6detail13_kernel_agentINS1_8__reduce11ReduceAgentINS0_12zip_iteratorIN4cuda3std3__45tupleIJNS0_10device_ptrIfEENS0_17counting_iteratorIlNS0_11use_defaultESF_SF_EEEEEEEPNSB_IJflEEESJ_iNS1_9__extrema9arg_max_fIflNSA_4lessIfEEEEEEJSI_SK_iSP_EEEvDpT0_,"a",@progbits
	.sectionflags	@""
	.align	4
.nv.constant0._ZN6thrust24THRUST_300001_SM_1000_NS8cuda_cub4core6detail13_kernel_agentINS1_8__reduce11ReduceAgentINS0_12zip_iteratorIN4cuda3std3__45tupleIJNS0_10device_ptrIfEENS0_17counting_iteratorIlNS0_11use_defaultESF_SF_EEEEEEEPNSB_IJflEEESJ_iNS1_9__extrema9arg_max_fIflNSA_4lessIfEEEEEEJSI_SK_iSP_EEEvDpT0_:
	.zero		925


//--------------------- .nv.constant0._Z14ParticleForcesP6float4S0_S0_PfPiPjS2_iiS3_ --------------------------
	.section	.nv.constant0._Z14ParticleForcesP6float4S0_S0_PfPiPjS2_iiS3_,"a",@progbits
	.sectionflags	@""
	.align	4
.nv.constant0._Z14ParticleForcesP6float4S0_S0_PfPiPjS2_iiS3_:
	.zero		968


//--------------------- .nv.constant0._Z13UpdateDensityP6float4Pfii --------------------------
	.section	.nv.constant0._Z13UpdateDensityP6float4Pfii,"a",@progbits
	.sectionflags	@""
	.align	4
.nv.constant0._Z13UpdateDensityP6float4Pfii:
	.zero		920


//--------------------- .nv.constant0._Z13ShepardFilterP6float4S0_PfPjPiii --------------------------
	.section	.nv.constant0._Z13ShepardFilterP6float4S0_PfPjPiii,"a",@progbits
	.sectionflags	@""
	.align	4
.nv.constant0._Z13ShepardFilterP6float4S0_PfPjPiii:
	.zero		944


//--------------------- .nv.constant0._Z12ParticleMoveP6float4S0_S0_PiPjS2_PfS3_ii --------------------------
	.section	.nv.constant0._Z12ParticleMoveP6float4S0_S0_PiPjS2_PfS3_ii,"a",@progbits
	.sectionflags	@""
	.align	4
.nv.constant0._Z12ParticleMoveP6float4S0_S0_PiPjS2_PfS3_ii:
	.zero		968


//--------------------- .nv.constant0._Z16UpdateTrackIndexPjS_S_ii --------------------------
	.section	.nv.constant0._Z16UpdateTrackIndexPjS_S_ii,"a",@progbits
	.sectionflags	@""
	.align	4
.nv.constant0._Z16UpdateTrackIndexPjS_S_ii:
	.zero		928


//--------------------- .nv.constant0._Z9ArrayCopyP6float4S0_S0_S0_PjPiS1_ii --------------------------
	.section	.nv.constant0._Z9ArrayCopyP6float4S0_S0_S0_PjPiS1_ii,"a",@progbits
	.sectionflags	@""
	.align	4
.nv.constant0._Z9ArrayCopyP6float4S0_S0_S0_PjPiS1_ii:
	.zero		960


//--------------------- .nv.constant0._Z13InitCellStartPii --------------------------
	.section	.nv.constant0._Z13InitCellStartPii,"a",@progbits
	.sectionflags	@""
	.align	4
.nv.constant0._Z13InitCellStartPii:
	.zero		908


//--------------------- .nv.constant0._Z16InitialiseDeviceP6float4S0_PjS1_S1_Pfii --------------------------
	.section	.nv.constant0._Z16InitialiseDeviceP6float4S0_PjS1_S1_Pfii,"a",@progbits
	.sectionflags	@""
	.align	4
.nv.constant0._Z16InitialiseDeviceP6float4S0_PjS1_S1_Pfii:
	.zero		952


//--------------------- SYMBOLS --------------------------

	.type		.nv.reservedSmem.offset0,@object
	.size		.nv.reservedSmem.offset0,0x4
	.type		.nv.reservedSmem.cap,@object
	.size		.nv.reservedSmem.cap,0x4
